// auto-generated by cutlass_sweep.sparse_gemm — config: {"arch": "sm_90", "cluster_m": 2, "cluster_n": 1, "dtype": "int8", "tile_k": 64, "tile_m": 256, "tile_n": 256}
#include "cutlass/cutlass.h"
#include "cutlass/gemm/collective/collective_builder.hpp"
#include "cutlass/gemm/device/gemm_universal_adapter.h"
#include "cutlass/gemm/kernel/gemm_universal.hpp"
#include "cutlass/epilogue/collective/collective_builder.hpp"

using Elem = int8_t;
using Acc  = int32_t;
using TileShape    = cute::Shape<cute::_256, cute::_256, cute::_64>;
using ClusterShape = cute::Shape<cute::_2, cute::_1, cute::_1>;

using CollectiveEpilogue = typename cutlass::epilogue::collective::CollectiveBuilder<
    cutlass::arch::Sm90, cutlass::arch::OpClassSparseTensorOp,
    TileShape, ClusterShape,
    cutlass::epilogue::collective::EpilogueTileAuto,
    Acc, Acc,
    Acc, cutlass::layout::ColumnMajor, 128 / cutlass::sizeof_bits<Acc>::value,
    Acc, cutlass::layout::ColumnMajor, 128 / cutlass::sizeof_bits<Acc>::value,
    cutlass::epilogue::collective::EpilogueScheduleAuto
  >::CollectiveOp;

using CollectiveMainloop = typename cutlass::gemm::collective::CollectiveBuilder<
    cutlass::arch::Sm90, cutlass::arch::OpClassSparseTensorOp,
    Elem, cutlass::layout::RowMajor, 128 / cutlass::sizeof_bits<Elem>::value,
    Elem, cutlass::layout::ColumnMajor, 128 / cutlass::sizeof_bits<Elem>::value,
    Acc,
    TileShape, ClusterShape,
    cutlass::gemm::collective::StageCountAutoCarveout<static_cast<int>(sizeof(typename CollectiveEpilogue::SharedStorage))>,
    cutlass::gemm::collective::KernelScheduleAuto
  >::CollectiveOp;

using GemmKernel = cutlass::gemm::kernel::GemmUniversal<
    cute::Shape<int,int,int,int>,
    CollectiveMainloop,
    CollectiveEpilogue
>;
using Gemm = cutlass::gemm::device::GemmUniversalAdapter<GemmKernel>;

auto* _anchor = &cutlass::device_kernel<GemmKernel>;


// ===== COMPILED SASS (sm_90a) =====

	.target	sm_90a

	.elftype	@"ET_EXEC"


//--------------------- .note.nv.tkinfo           --------------------------
	.section	.note.nv.tkinfo,"",@"SHT_NOTE"
	.sectionflags	@"SHF_NOTE_NV_TKINFO"
	.tkinfo
        /*0018*/ 	.word	0x00000002
        /*0030*/ 	.string	""
        /*0030*/ 	.string	"ptxas"
        /*0030*/ 	.string	"Cuda compilation tools, release 13.0, V13.0.88"
        /*0030*/ 	.string	"Build cuda_13.0.r13.0/compiler.36424714_0"
        /*0030*/ 	.string	"-arch sm_90a -m 64 "



//--------------------- .note.nv.cuinfo           --------------------------
	.section	.note.nv.cuinfo,"",@"SHT_NOTE"
	.sectionflags	@"SHF_NOTE_NV_CUINFO"
        /*0018*/ 	.short	0x0002
        /*001a*/ 	.short	0x005a
        /*001c*/ 	.short	0x0082
	.zero		2


//--------------------- .nv.info                  --------------------------
	.section	.nv.info,"",@"SHT_CUDA_INFO"
	.align	4


	//----- nvinfo : EIATTR_REGCOUNT
	.align		4
        /*0000*/ 	.byte	0x04, 0x2f
        /*0002*/ 	.short	(.L_12 - .L_11)
	.align		4
.L_11:
        /*0004*/ 	.word	index@(_ZN7cutlass13device_kernelINS_4gemm6kernel13GemmUniversalIN4cute5tupleIJiiiiEEENS1_10collective13CollectiveMmaINS1_40MainloopSm90TmaGmmaWarpSpecializedSparseILi8ENS5_IJNS4_1CILi2EEENSA_ILi1EEESC_EEENS1_35KernelTmaWarpSpecializedCooperativeEEENS5_IJNSA_ILi256EEESG_NSA_ILi64EEEEEEaNS5_IJNS4_6LayoutINS5_IJiNS5_IJSB_iEEEiEEENS5_IJlNS5_IJSC_SB_EEElEEEEENSJ_INS5_IJNS5_IJSH_iEEESP_iEEENS5_IJNS5_IJSH_NSA_ILi4096EEEEEENS5_IJSC_lEEElEEEEEEEEaNS5_IJlSC_lEEENS4_8TiledMMAINS4_8MMA_AtomIJNS4_4SM904GMMA6SPARSE28GMMA_64x256x64_S32S8S8_SS_TNILNS11_9SparseSelE0EEEEEENSJ_ISD_NS5_IJSC_NSA_ILi0EEES17_EEEEENS5_IJNS4_10UnderscoreES1A_S1A_EEEEENS4_13SM90_TMA_LOADENS4_14ComposedLayoutINS4_7SwizzleILi1ELi4ELi3EEENS4_25smem_sparse_ptr_flag_bitsILi2ELi8EEENSJ_INS5_IJNS5_IJSC_NSA_ILi8EEEEEENS5_IJSB_NSA_ILi32EEEEEEEEENS5_IJNS5_IJS17_SH_EEESM_EEEEEEEvNS4_8identityENS4_23SM90_TMA_LOAD_MULTICASTENS1E_INS1F_ILi2ELi4ELi3EEENS4_18smem_ptr_flag_bitsILi8EEENSJ_INS5_IJS1J_SH_EEENS5_IJSH_SC_EEEEEEEvS1S_EENS_8epilogue10collective6detail29Sm90TmaWarpSpecializedAdapterINS23_15DefaultEpilogueIiNS5_IJSC_llEEES27_NS22_6thread17LinearCombinationIiLi1EiiLNS28_9ScaleType4KindE0ELNS_15FloatRoundStyleE2EiEENS1_15EpilogueDefaultEEEEEvvEEEEvNT_6ParamsE)
        /*0008*/ 	.word	0x000000a8


	//----- nvinfo : EIATTR_FRAME_SIZE
	.align		4
.L_12:
        /*000c*/ 	.byte	0x04, 0x11
        /*000e*/ 	.short	(.L_14 - .L_13)
	.align		4
.L_13:
        /*0010*/ 	.word	index@(_ZN7cutlass13device_kernelINS_4gemm6kernel13GemmUniversalIN4cute5tupleIJiiiiEEENS1_10collective13CollectiveMmaINS1_40MainloopSm90TmaGmmaWarpSpecializedSparseILi8ENS5_IJNS4_1CILi2EEENSA_ILi1EEESC_EEENS1_35KernelTmaWarpSpecializedCooperativeEEENS5_IJNSA_ILi256EEESG_NSA_ILi64EEEEEEaNS5_IJNS4_6LayoutINS5_IJiNS5_IJSB_iEEEiEEENS5_IJlNS5_IJSC_SB_EEElEEEEENSJ_INS5_IJNS5_IJSH_iEEESP_iEEENS5_IJNS5_IJSH_NSA_ILi4096EEEEEENS5_IJSC_lEEElEEEEEEEEaNS5_IJlSC_lEEENS4_8TiledMMAINS4_8MMA_AtomIJNS4_4SM904GMMA6SPARSE28GMMA_64x256x64_S32S8S8_SS_TNILNS11_9SparseSelE0EEEEEENSJ_ISD_NS5_IJSC_NSA_ILi0EEES17_EEEEENS5_IJNS4_10UnderscoreES1A_S1A_EEEEENS4_13SM90_TMA_LOADENS4_14ComposedLayoutINS4_7SwizzleILi1ELi4ELi3EEENS4_25smem_sparse_ptr_flag_bitsILi2ELi8EEENSJ_INS5_IJNS5_IJSC_NSA_ILi8EEEEEENS5_IJSB_NSA_ILi32EEEEEEEEENS5_IJNS5_IJS17_SH_EEESM_EEEEEEEvNS4_8identityENS4_23SM90_TMA_LOAD_MULTICASTENS1E_INS1F_ILi2ELi4ELi3EEENS4_18smem_ptr_flag_bitsILi8EEENSJ_INS5_IJS1J_SH_EEENS5_IJSH_SC_EEEEEEEvS1S_EENS_8epilogue10collective6detail29Sm90TmaWarpSpecializedAdapterINS23_15DefaultEpilogueIiNS5_IJSC_llEEES27_NS22_6thread17LinearCombinationIiLi1EiiLNS28_9ScaleType4KindE0ELNS_15FloatRoundStyleE2EiEENS1_15EpilogueDefaultEEEEEvvEEEEvNT_6ParamsE)
        /*0014*/ 	.word	0x00000460


	//----- nvinfo : EIATTR_MIN_STACK_SIZE
	.align		4
.L_14:
        /*0018*/ 	.byte	0x04, 0x12
        /*001a*/ 	.short	(.L_16 - .L_15)
	.align		4
.L_15:
        /*001c*/ 	.word	index@(_ZN7cutlass13device_kernelINS_4gemm6kernel13GemmUniversalIN4cute5tupleIJiiiiEEENS1_10collective13CollectiveMmaINS1_40MainloopSm90TmaGmmaWarpSpecializedSparseILi8ENS5_IJNS4_1CILi2EEENSA_ILi1EEESC_EEENS1_35KernelTmaWarpSpecializedCooperativeEEENS5_IJNSA_ILi256EEESG_NSA_ILi64EEEEEEaNS5_IJNS4_6LayoutINS5_IJiNS5_IJSB_iEEEiEEENS5_IJlNS5_IJSC_SB_EEElEEEEENSJ_INS5_IJNS5_IJSH_iEEESP_iEEENS5_IJNS5_IJSH_NSA_ILi4096EEEEEENS5_IJSC_lEEElEEEEEEEEaNS5_IJlSC_lEEENS4_8TiledMMAINS4_8MMA_AtomIJNS4_4SM904GMMA6SPARSE28GMMA_64x256x64_S32S8S8_SS_TNILNS11_9SparseSelE0EEEEEENSJ_ISD_NS5_IJSC_NSA_ILi0EEES17_EEEEENS5_IJNS4_10UnderscoreES1A_S1A_EEEEENS4_13SM90_TMA_LOADENS4_14ComposedLayoutINS4_7SwizzleILi1ELi4ELi3EEENS4_25smem_sparse_ptr_flag_bitsILi2ELi8EEENSJ_INS5_IJNS5_IJSC_NSA_ILi8EEEEEENS5_IJSB_NSA_ILi32EEEEEEEEENS5_IJNS5_IJS17_SH_EEESM_EEEEEEEvNS4_8identityENS4_23SM90_TMA_LOAD_MULTICASTENS1E_INS1F_ILi2ELi4ELi3EEENS4_18smem_ptr_flag_bitsILi8EEENSJ_INS5_IJS1J_SH_EEENS5_IJSH_SC_EEEEEEEvS1S_EENS_8epilogue10collective6detail29Sm90TmaWarpSpecializedAdapterINS23_15DefaultEpilogueIiNS5_IJSC_llEEES27_NS22_6thread17LinearCombinationIiLi1EiiLNS28_9ScaleType4KindE0ELNS_15FloatRoundStyleE2EiEENS1_15EpilogueDefaultEEEEEvvEEEEvNT_6ParamsE)
        /*0020*/ 	.word	0x00000460
.L_16:


//--------------------- .nv.compat                --------------------------
	.section	.nv.compat,"",@"SHT_CUDA_COMPAT_INFO"
	.align	4
        /*0000*/ 	.byte	0x02, 0x09, 0x01, 0x00, 0x02, 0x02, 0x04, 0x00, 0x02, 0x05, 0x05, 0x00, 0x03, 0x07, 0x01, 0x01
        /*0010*/ 	.byte	0x02, 0x03, 0x01, 0x00, 0x02, 0x06, 0x01, 0x00, 0x04, 0x0b, 0x08, 0x00, 0x00, 0x00, 0x00, 0x00
        /*0020*/ 	.byte	0x00, 0x00, 0x00, 0x00


//--------------------- .nv.info._ZN7cutlass13device_kernelINS_4gemm6kernel13GemmUniversalIN4cute5tupleIJiiiiEEENS1_10collective13CollectiveMmaINS1_40MainloopSm90TmaGmmaWarpSpecializedSparseILi8ENS5_IJNS4_1CILi2EEENSA_ILi1EEESC_EEENS1_35KernelTmaWarpSpecializedCooperativeEEENS5_IJNSA_ILi256EEESG_NSA_ILi64EEEEEEaNS5_IJNS4_6LayoutINS5_IJiNS5_IJSB_iEEEiEEENS5_IJlNS5_IJSC_SB_EEElEEEEENSJ_INS5_IJNS5_IJSH_iEEESP_iEEENS5_IJNS5_IJSH_NSA_ILi4096EEEEEENS5_IJSC_lEEElEEEEEEEEaNS5_IJlSC_lEEENS4_8TiledMMAINS4_8MMA_AtomIJNS4_4SM904GMMA6SPARSE28GMMA_64x256x64_S32S8S8_SS_TNILNS11_9SparseSelE0EEEEEENSJ_ISD_NS5_IJSC_NSA_ILi0EEES17_EEEEENS5_IJNS4_10UnderscoreES1A_S1A_EEEEENS4_13SM90_TMA_LOADENS4_14ComposedLayoutINS4_7SwizzleILi1ELi4ELi3EEENS4_25smem_sparse_ptr_flag_bitsILi2ELi8EEENSJ_INS5_IJNS5_IJSC_NSA_ILi8EEEEEENS5_IJSB_NSA_ILi32EEEEEEEEENS5_IJNS5_IJS17_SH_EEESM_EEEEEEEvNS4_8identityENS4_23SM90_TMA_LOAD_MULTICASTENS1E_INS1F_ILi2ELi4ELi3EEENS4_18smem_ptr_flag_bitsILi8EEENSJ_INS5_IJS1J_SH_EEENS5_IJSH_SC_EEEEEEEvS1S_EENS_8epilogue10collective6detail29Sm90TmaWarpSpecializedAdapterINS23_15DefaultEpilogueIiNS5_IJSC_llEEES27_NS22_6thread17LinearCombinationIiLi1EiiLNS28_9ScaleType4KindE0ELNS_15FloatRoundStyleE2EiEENS1_15EpilogueDefaultEEEEEvvEEEEvNT_6ParamsE --------------------------
	.section	.nv.info._ZN7cutlass13device_kernelINS_4gemm6kernel13GemmUniversalIN4cute5tupleIJiiiiEEENS1_10collective13CollectiveMmaINS1_40MainloopSm90TmaGmmaWarpSpecializedSparseILi8ENS5_IJNS4_1CILi2EEENSA_ILi1EEESC_EEENS1_35KernelTmaWarpSpecializedCooperativeEEENS5_IJNSA_ILi256EEESG_NSA_ILi64EEEEEEaNS5_IJNS4_6LayoutINS5_IJiNS5_IJSB_iEEEiEEENS5_IJlNS5_IJSC_SB_EEElEEEEENSJ_INS5_IJNS5_IJSH_iEEESP_iEEENS5_IJNS5_IJSH_NSA_ILi4096EEEEEENS5_IJSC_lEEElEEEEEEEEaNS5_IJlSC_lEEENS4_8TiledMMAINS4_8MMA_AtomIJNS4_4SM904GMMA6SPARSE28GMMA_64x256x64_S32S8S8_SS_TNILNS11_9SparseSelE0EEEEEENSJ_ISD_NS5_IJSC_NSA_ILi0EEES17_EEEEENS5_IJNS4_10UnderscoreES1A_S1A_EEEEENS4_13SM90_TMA_LOADENS4_14ComposedLayoutINS4_7SwizzleILi1ELi4ELi3EEENS4_25smem_sparse_ptr_flag_bitsILi2ELi8EEENSJ_INS5_IJNS5_IJSC_NSA_ILi8EEEEEENS5_IJSB_NSA_ILi32EEEEEEEEENS5_IJNS5_IJS17_SH_EEESM_EEEEEEEvNS4_8identityENS4_23SM90_TMA_LOAD_MULTICASTENS1E_INS1F_ILi2ELi4ELi3EEENS4_18smem_ptr_flag_bitsILi8EEENSJ_INS5_IJS1J_SH_EEENS5_IJSH_SC_EEEEEEEvS1S_EENS_8epilogue10collective6detail29Sm90TmaWarpSpecializedAdapterINS23_15DefaultEpilogueIiNS5_IJSC_llEEES27_NS22_6thread17LinearCombinationIiLi1EiiLNS28_9ScaleType4KindE0ELNS_15FloatRoundStyleE2EiEENS1_15EpilogueDefaultEEEEEvvEEEEvNT_6ParamsE,"",@"SHT_CUDA_INFO"
	.sectionflags	@""
	.align	4


	//----- nvinfo : EIATTR_CUDA_API_VERSION
	.align		4
        /*0000*/ 	.byte	0x04, 0x37
        /*0002*/ 	.short	(.L_18 - .L_17)
.L_17:
        /*0004*/ 	.word	0x00000082


	//----- nvinfo : EIATTR_KPARAM_INFO
	.align		4
.L_18:
        /*0008*/ 	.byte	0x04, 0x17
        /*000a*/ 	.short	(.L_20 - .L_19)
.L_19:
        /*000c*/ 	.word	0x00000000
        /*0010*/ 	.short	0x0000
        /*0012*/ 	.short	0x0070
        /*0014*/ 	.byte	0x00, 0xf0, 0x01, 0x14


	//----- nvinfo : EIATTR_SPARSE_MMA_MASK
	.align		4
.L_20:
        /*0018*/ 	.byte	0x03, 0x50
        /*001a*/ 	.short	0x0004


	//----- nvinfo : EIATTR_MAXREG_COUNT
	.align		4
        /*001c*/ 	.byte	0x03, 0x1b
        /*001e*/ 	.short	0x00a8


	//----- nvinfo : EIATTR_NUM_BARRIERS
	.align		4
        /*0020*/ 	.byte	0x02, 0x4c
        /*0022*/ 	.byte	0x01
	.zero		1


	//----- nvinfo : EIATTR_ANNOTATIONS
	.align		4
        /*0024*/ 	.byte	0x04, 0x55
        /*0026*/ 	.short	(.L_22 - .L_21)


	//   ....[0]....
.L_21:
        /*0028*/ 	.word	0x00000001
        /*002c*/ 	.byte	0x90, 0x0a, 0x00, 0x00, 0x01, 0x00, 0x00, 0x00, 0xa0, 0x0a, 0x00, 0x00, 0x01, 0x00, 0x00, 0x00
        /* <DEDUP_REMOVED lines=351> */
        /*162c*/ 	.byte	0xa0, 0x7c, 0x01, 0x00, 0x01, 0x00, 0x00, 0x00, 0xc0, 0x7c, 0x01, 0x00


	//----- nvinfo : EIATTR_MERCURY_ISA_VERSION
	.align		4
.L_22:
        /*1638*/ 	.byte	0x03, 0x5f
        /*163a*/ 	.short	0x0101


	//----- nvinfo : EIATTR_INT_WARP_WIDE_INSTR_OFFSETS
	.align		4
        /*163c*/ 	.byte	0x04, 0x31
        /*163e*/ 	.short	(.L_24 - .L_23)


	//   ....[0]....
.L_23:
        /*1640*/ 	.word	0x00000670


	//   ....[1]....
        /*1644*/ 	.word	0x00000680


	//   ....[2]....
        /*1648*/ 	.word	0x000007f0


	//----- nvinfo : EIATTR_COOP_GROUP_MASK_REGIDS
	.align		4
.L_24:
        /*164c*/ 	.byte	0x04, 0x29
        /*164e*/ 	.short	(.L_26 - .L_25)


	//   ....[0]....
.L_25:
        /*1650*/ 	.word	0xffffffff


	//   ....[1]....
        /*1654*/ 	.word	0xffffffff


	//   ....[2]....
        /*1658*/ 	.word	0xffffffff


	//   ....[3]....
        /*165c*/ 	.word	0xffffffff


	//   ....[4]....
        /*1660*/ 	.word	0xffffffff


	//   ....[5]....
        /*1664*/ 	.word	0xffffffff


	//----- nvinfo : EIATTR_COOP_GROUP_INSTR_OFFSETS
	.align		4
.L_26:
        /*1668*/ 	.byte	0x04, 0x28
        /*166a*/ 	.short	(.L_28 - .L_27)


	//   ....[0]....
.L_27:
        /*166c*/ 	.word	0x00000070


	//   ....[1]....
        /*1670*/ 	.word	0x00000080


	//   ....[2]....
        /*1674*/ 	.word	0x000001d0


	//   ....[3]....
        /*1678*/ 	.word	0x000004a0


	//   ....[4]....
        /*167c*/ 	.word	0x00000910


	//   ....[5]....
        /*1680*/ 	.word	0x00002050


	//----- nvinfo : EIATTR_REG_RECONFIG
	.align		4
.L_28:
        /*1684*/ 	.byte	0x01, 0x54
	.zero		2


	//----- nvinfo : EIATTR_MBARRIER_INSTR_OFFSETS
	.align		4
        /*1688*/ 	.byte	0x04, 0x39
        /*168a*/ 	.short	(.L_30 - .L_29)


	//   ....[0]....
.L_29:
        /*168c*/ 	.word	0x00000370
        /*1690*/ 	.word	0x000000ff
        /*1694*/ 	.word	0x00000000
        /*1698*/ 	.short	0x0100
        /*169a*/ 	.byte	0x07
	.zero		1


	//   ....[1]....
        /*169c*/ 	.word	0x00000380
        /*16a0*/ 	.word	0x000000ff
        /*16a4*/ 	.word	0x00000040
        /*16a8*/ 	.short	0x0100
        /*16aa*/ 	.byte	0x07
	.zero		1


	//   ....[2]....
        /*16ac*/ 	.word	0x00000390
        /*16b0*/ 	.word	0x000000ff
        /*16b4*/ 	.word	0x00000008
        /*16b8*/ 	.short	0x0100
        /*16ba*/ 	.byte	0x07
	.zero		1


	//   ....[3]....
        /*16bc*/ 	.word	0x000003a0
        /*16c0*/ 	.word	0x000000ff
        /*16c4*/ 	.word	0x00000048
        /*16c8*/ 	.short	0x0100
        /*16ca*/ 	.byte	0x07
	.zero		1


	//   ....[4]....
        /*16cc*/ 	.word	0x000003b0
        /*16d0*/ 	.word	0x000000ff
        /*16d4*/ 	.word	0x00000010
        /*16d8*/ 	.short	0x0100
        /*16da*/ 	.byte	0x07
	.zero		1


	//   ....[5]....
        /*16dc*/ 	.word	0x000003c0
        /*16e0*/ 	.word	0x000000ff
        /*16e4*/ 	.word	0x00000050
        /*16e8*/ 	.short	0x0100
        /*16ea*/ 	.byte	0x07
	.zero		1


	//   ....[6]....
        /*16ec*/ 	.word	0x000003d0
        /*16f0*/ 	.word	0x000000ff
        /*16f4*/ 	.word	0x00000018
        /*16f8*/ 	.short	0x0100
        /*16fa*/ 	.byte	0x07
	.zero		1


	//   ....[7]....
        /*16fc*/ 	.word	0x000003e0
        /*1700*/ 	.word	0x000000ff
        /*1704*/ 	.word	0x00000058
        /*1708*/ 	.short	0x0100
        /*170a*/ 	.byte	0x07
	.zero		1


	//   ....[8]....
        /*170c*/ 	.word	0x000003f0
        /*1710*/ 	.word	0x000000ff
        /*1714*/ 	.word	0x00000020
        /*1718*/ 	.short	0x0100
        /*171a*/ 	.byte	0x07
	.zero		1


	//   ....[9]....
        /*171c*/ 	.word	0x00000400
        /*1720*/ 	.word	0x000000ff
        /*1724*/ 	.word	0x00000060
        /*1728*/ 	.short	0x0100
        /*172a*/ 	.byte	0x07
	.zero		1


	//   ....[10]....
        /*172c*/ 	.word	0x00000410
        /*1730*/ 	.word	0x000000ff
        /*1734*/ 	.word	0x00000028
        /*1738*/ 	.short	0x0100
        /*173a*/ 	.byte	0x07
	.zero		1


	//   ....[11]....
        /*173c*/ 	.word	0x00000420
        /*1740*/ 	.word	0x000000ff
        /*1744*/ 	.word	0x00000068
        /*1748*/ 	.short	0x0100
        /*174a*/ 	.byte	0x07
	.zero		1


	//   ....[12]....
        /*174c*/ 	.word	0x00000430
        /*1750*/ 	.word	0x000000ff
        /*1754*/ 	.word	0x00000030
        /*1758*/ 	.short	0x0100
        /*175a*/ 	.byte	0x07
	.zero		1


	//   ....[13]....
        /*175c*/ 	.word	0x00000440
        /*1760*/ 	.word	0x000000ff
        /*1764*/ 	.word	0x00000070
        /*1768*/ 	.short	0x0100
        /*176a*/ 	.byte	0x07
	.zero		1


	//   ....[14]....
        /*176c*/ 	.word	0x00000450
        /*1770*/ 	.word	0x000000ff
        /*1774*/ 	.word	0x00000038
        /*1778*/ 	.short	0x0100
        /*177a*/ 	.byte	0x07
	.zero		1


	//   ....[15]....
        /*177c*/ 	.word	0x00000460
        /*1780*/ 	.word	0x000000ff
        /*1784*/ 	.word	0x00000078
        /*1788*/ 	.short	0x0100
        /*178a*/ 	.byte	0x07
	.zero		1


	//   ....[16]....
        /*178c*/ 	.word	0x00000840
        /*1790*/ 	.word	0x000000ff
        /*1794*/ 	.word	0x00000090
        /*1798*/ 	.short	0x0100
        /*179a*/ 	.byte	0x0b
	.zero		1


	//   ....[17]....
        /*179c*/ 	.word	0x00000880
        /*17a0*/ 	.word	0x000000ff
        /*17a4*/ 	.word	0x00000098
        /*17a8*/ 	.short	0x0100
        /*17aa*/ 	.byte	0x0b
	.zero		1


	//   ....[18]....
        /*17ac*/ 	.word	0x00002240
        /*17b0*/ 	.word	0x000000ff
        /*17b4*/ 	.word	0x00000000
        /*17b8*/ 	.short	0x010a
        /*17ba*/ 	.byte	0x0c
	.zero		1


	//   ....[19]....
        /*17bc*/ 	.word	0x00002280
        /*17c0*/ 	.word	0x000000ff
        /*17c4*/ 	.word	0x00000000
        /*17c8*/ 	.short	0x010a
        /*17ca*/ 	.byte	0x0c
	.zero		1


	//   ....[20]....
        /*17cc*/ 	.word	0x000034f0
        /*17d0*/ 	.word	0x00000003
        /*17d4*/ 	.word	0x00000000
        /*17d8*/ 	.short	0x0101
        /*17da*/ 	.byte	0x3f
	.zero		1


	//   ....[21]....
        /*17dc*/ 	.word	0x00017750
        /*17e0*/ 	.word	0x00000012
        /*17e4*/ 	.word	0x00000040
        /*17e8*/ 	.short	0x010a
        /*17ea*/ 	.byte	0x3f
	.zero		1


	//   ....[22]....
        /*17ec*/ 	.word	0x00017c00
        /*17f0*/ 	.word	0x00000002
        /*17f4*/ 	.word	0x00000098
        /*17f8*/ 	.short	0x0101
        /*17fa*/ 	.byte	0x3f
	.zero		1


	//   ....[23]....
        /*17fc*/ 	.word	0x00018370
        /*1800*/ 	.word	0x00000005
        /*1804*/ 	.word	0x00000000
        /*1808*/ 	.short	0x010a
        /*180a*/ 	.byte	0x3f
	.zero		1


	//   ....[24]....
        /*180c*/ 	.word	0x00018400
        /*1810*/ 	.word	0x00000007
        /*1814*/ 	.word	0x00000000
        /*1818*/ 	.short	0x010a
        /*181a*/ 	.byte	0x3f
	.zero		1


	//   ....[25]....
        /*181c*/ 	.word	0x00018490
        /*1820*/ 	.word	0x00000007
        /*1824*/ 	.word	0x00000000
        /*1828*/ 	.short	0x010a
        /*182a*/ 	.byte	0x3f
	.zero		1


	//   ....[26]....
        /*182c*/ 	.word	0x00018520
        /*1830*/ 	.word	0x00000007
        /*1834*/ 	.word	0x00000000
        /*1838*/ 	.short	0x010a
        /*183a*/ 	.byte	0x3f
	.zero		1


	//   ....[27]....
        /*183c*/ 	.word	0x000185b0
        /*1840*/ 	.word	0x00000007
        /*1844*/ 	.word	0x00000000
        /*1848*/ 	.short	0x010a
        /*184a*/ 	.byte	0x3f
	.zero		1


	//   ....[28]....
        /*184c*/ 	.word	0x00018640
        /*1850*/ 	.word	0x00000007
        /*1854*/ 	.word	0x00000000
        /*1858*/ 	.short	0x010a
        /*185a*/ 	.byte	0x3f
	.zero		1


	//   ....[29]....
        /*185c*/ 	.word	0x000186d0
        /*1860*/ 	.word	0x00000007
        /*1864*/ 	.word	0x00000000
        /*1868*/ 	.short	0x010a
        /*186a*/ 	.byte	0x3f
	.zero		1


	//   ....[30]....
        /*186c*/ 	.word	0x00018760
        /*1870*/ 	.word	0x00000003
        /*1874*/ 	.word	0x00000000
        /*1878*/ 	.short	0x010a
        /*187a*/ 	.byte	0x3f
	.zero		1


	//   ....[31]....
        /*187c*/ 	.word	0x000187d0
        /*1880*/ 	.word	0x00000004
        /*1884*/ 	.word	0x00000000
        /*1888*/ 	.short	0x010a
        /*188a*/ 	.byte	0x3f
	.zero		1


	//   ....[32]....
        /*188c*/ 	.word	0x000188a0
        /*1890*/ 	.word	0x00000012
        /*1894*/ 	.word	0x00000040
        /*1898*/ 	.short	0x010a
        /*189a*/ 	.byte	0x3f
	.zero		1


	//   ....[33]....
        /*189c*/ 	.word	0x00018970
        /*18a0*/ 	.word	0x00000005
        /*18a4*/ 	.word	0x00000000
        /*18a8*/ 	.short	0x010a
        /*18aa*/ 	.byte	0x3f
	.zero		1


	//   ....[34]....
        /*18ac*/ 	.word	0x000189c0
        /*18b0*/ 	.word	0x00000007
        /*18b4*/ 	.word	0x00000000
        /*18b8*/ 	.short	0x010a
        /*18ba*/ 	.byte	0x3f
	.zero		1


	//   ....[35]....
        /*18bc*/ 	.word	0x00018a10
        /*18c0*/ 	.word	0x00000007
        /*18c4*/ 	.word	0x00000000
        /*18c8*/ 	.short	0x010a
        /*18ca*/ 	.byte	0x3f
	.zero		1


	//   ....[36]....
        /*18cc*/ 	.word	0x00018a60
        /*18d0*/ 	.word	0x00000007
        /*18d4*/ 	.word	0x00000000
        /*18d8*/ 	.short	0x010a
        /*18da*/ 	.byte	0x3f
	.zero		1


	//   ....[37]....
        /*18dc*/ 	.word	0x00018ab0
        /*18e0*/ 	.word	0x00000007
        /*18e4*/ 	.word	0x00000000
        /*18e8*/ 	.short	0x010a
        /*18ea*/ 	.byte	0x3f
	.zero		1


	//   ....[38]....
        /*18ec*/ 	.word	0x00018b00
        /*18f0*/ 	.word	0x00000007
        /*18f4*/ 	.word	0x00000000
        /*18f8*/ 	.short	0x010a
        /*18fa*/ 	.byte	0x3f
	.zero		1


	//   ....[39]....
        /*18fc*/ 	.word	0x00018b50
        /*1900*/ 	.word	0x00000007
        /*1904*/ 	.word	0x00000000
        /*1908*/ 	.short	0x010a
        /*190a*/ 	.byte	0x3f
	.zero		1


	//----- nvinfo : EIATTR_NUM_MBARRIERS
	.align		4
.L_30:
        /*190c*/ 	.byte	0x03, 0x38
        /*190e*/ 	.short	0x0012


	//----- nvinfo : EIATTR_EXIT_INSTR_OFFSETS
	.align		4
        /*1910*/ 	.byte	0x04, 0x1c
        /*1912*/ 	.short	(.L_32 - .L_31)


	//   ....[0]....
.L_31:
        /*1914*/ 	.word	0x00000b30


	//   ....[1]....
        /*1918*/ 	.word	0x000013c0


	//   ....[2]....
        /*191c*/ 	.word	0x00016dc0


	//   ....[3]....
        /*1920*/ 	.word	0x000173c0


	//   ....[4]....
        /*1924*/ 	.word	0x000187b0


	//----- nvinfo : EIATTR_MAX_THREADS
	.align		4
.L_32:
        /*1928*/ 	.byte	0x04, 0x05
        /*192a*/ 	.short	(.L_34 - .L_33)
.L_33:
        /*192c*/ 	.word	0x00000180
        /*1930*/ 	.word	0x00000001
        /*1934*/ 	.word	0x00000001


	//----- nvinfo : EIATTR_CRS_STACK_SIZE
	.align		4
.L_34:
        /*1938*/ 	.byte	0x04, 0x1e
        /*193a*/ 	.short	(.L_36 - .L_35)
.L_35:
        /*193c*/ 	.word	0x00000000


	//----- nvinfo : EIATTR_CBANK_PARAM_SIZE
	.align		4
.L_36:
        /*1940*/ 	.byte	0x03, 0x19
        /*1942*/ 	.short	0x0570


	//----- nvinfo : EIATTR_PARAM_CBANK
	.align		4
        /*1944*/ 	.byte	0x04, 0x0a
        /*1946*/ 	.short	(.L_38 - .L_37)
	.align		4
.L_37:
        /*1948*/ 	.word	index@(.nv.constant0._ZN7cutlass13device_kernelINS_4gemm6kernel13GemmUniversalIN4cute5tupleIJiiiiEEENS1_10collective13CollectiveMmaINS1_40MainloopSm90TmaGmmaWarpSpecializedSparseILi8ENS5_IJNS4_1CILi2EEENSA_ILi1EEESC_EEENS1_35KernelTmaWarpSpecializedCooperativeEEENS5_IJNSA_ILi256EEESG_NSA_ILi64EEEEEEaNS5_IJNS4_6LayoutINS5_IJiNS5_IJSB_iEEEiEEENS5_IJlNS5_IJSC_SB_EEElEEEEENSJ_INS5_IJNS5_IJSH_iEEESP_iEEENS5_IJNS5_IJSH_NSA_ILi4096EEEEEENS5_IJSC_lEEElEEEEEEEEaNS5_IJlSC_lEEENS4_8TiledMMAINS4_8MMA_AtomIJNS4_4SM904GMMA6SPARSE28GMMA_64x256x64_S32S8S8_SS_TNILNS11_9SparseSelE0EEEEEENSJ_ISD_NS5_IJSC_NSA_ILi0EEES17_EEEEENS5_IJNS4_10UnderscoreES1A_S1A_EEEEENS4_13SM90_TMA_LOADENS4_14ComposedLayoutINS4_7SwizzleILi1ELi4ELi3EEENS4_25smem_sparse_ptr_flag_bitsILi2ELi8EEENSJ_INS5_IJNS5_IJSC_NSA_ILi8EEEEEENS5_IJSB_NSA_ILi32EEEEEEEEENS5_IJNS5_IJS17_SH_EEESM_EEEEEEEvNS4_8identityENS4_23SM90_TMA_LOAD_MULTICASTENS1E_INS1F_ILi2ELi4ELi3EEENS4_18smem_ptr_flag_bitsILi8EEENSJ_INS5_IJS1J_SH_EEENS5_IJSH_SC_EEEEEEEvS1S_EENS_8epilogue10collective6detail29Sm90TmaWarpSpecializedAdapterINS23_15DefaultEpilogueIiNS5_IJSC_llEEES27_NS22_6thread17LinearCombinationIiLi1EiiLNS28_9ScaleType4KindE0ELNS_15FloatRoundStyleE2EiEENS1_15EpilogueDefaultEEEEEvvEEEEvNT_6ParamsE)
        /*194c*/ 	.short	0x0210
        /*194e*/ 	.short	0x0570


	//----- nvinfo : EIATTR_SW_WAR
	.align		4
.L_38:
        /*1950*/ 	.byte	0x04, 0x36
        /*1952*/ 	.short	(.L_40 - .L_39)
.L_39:
        /*1954*/ 	.word	0x00000008
.L_40:


//--------------------- .nv.callgraph             --------------------------
	.section	.nv.callgraph,"",@"SHT_CUDA_CALLGRAPH"
	.align	4
	.sectionentsize	8
	.align		4
        /*0000*/ 	.word	0x00000000
	.align		4
        /*0004*/ 	.word	0xffffffff
	.align		4
        /*0008*/ 	.word	0x00000000
	.align		4
        /*000c*/ 	.word	0xfffffffe
	.align		4
        /*0010*/ 	.word	0x00000000
	.align		4
        /*0014*/ 	.word	0xfffffffd
	.align		4
        /*0018*/ 	.word	0x00000000
	.align		4
        /*001c*/ 	.word	0xfffffffc


//--------------------- .nv.constant4             --------------------------
	.section	.nv.constant4,"a",@progbits
	.align	8
	.align		8
.nv.constant4:
        /*0000*/ 	.dword	_ZN39_INTERNAL_8a26871c_4_k_cu_1893dbf7_27144cuda3std3__45__cpo5beginE
	.align		8
        /*0008*/ 	.dword	_ZN39_INTERNAL_8a26871c_4_k_cu_1893dbf7_27144cuda3std3__45__cpo3endE
	.align		8
        /*0010*/ 	.dword	_ZN39_INTERNAL_8a26871c_4_k_cu_1893dbf7_27144cuda3std3__45__cpo6cbeginE
	.align		8
        /*0018*/ 	.dword	_ZN39_INTERNAL_8a26871c_4_k_cu_1893dbf7_27144cuda3std3__45__cpo4cendE
	.align		8
        /*0020*/ 	.dword	_ZN39_INTERNAL_8a26871c_4_k_cu_1893dbf7_27144cuda3std3__441_GLOBAL__N__8a26871c_4_k_cu_1893dbf7_27146ignoreE
	.align		8
        /*0028*/ 	.dword	_ZN39_INTERNAL_8a26871c_4_k_cu_1893dbf7_27144cuda3std3__419piecewise_constructE
	.align		8
        /*0030*/ 	.dword	_ZN39_INTERNAL_8a26871c_4_k_cu_1893dbf7_27144cuda3std3__48in_placeE
	.align		8
        /*0038*/ 	.dword	_ZN39_INTERNAL_8a26871c_4_k_cu_1893dbf7_27144cuda3std6ranges3__45__cpo4swapE
	.align		8
        /*0040*/ 	.dword	_ZN39_INTERNAL_8a26871c_4_k_cu_1893dbf7_27144cuda3std6ranges3__45__cpo9iter_moveE
	.align		8
        /*0048*/ 	.dword	_ZN39_INTERNAL_8a26871c_4_k_cu_1893dbf7_27144cute7productE
	.align		8
        /*0050*/ 	.dword	_ZN39_INTERNAL_8a26871c_4_k_cu_1893dbf7_27144cute1_E


//--------------------- .text._ZN7cutlass13device_kernelINS_4gemm6kernel13GemmUniversalIN4cute5tupleIJiiiiEEENS1_10collective13CollectiveMmaINS1_40MainloopSm90TmaGmmaWarpSpecializedSparseILi8ENS5_IJNS4_1CILi2EEENSA_ILi1EEESC_EEENS1_35KernelTmaWarpSpecializedCooperativeEEENS5_IJNSA_ILi256EEESG_NSA_ILi64EEEEEEaNS5_IJNS4_6LayoutINS5_IJiNS5_IJSB_iEEEiEEENS5_IJlNS5_IJSC_SB_EEElEEEEENSJ_INS5_IJNS5_IJSH_iEEESP_iEEENS5_IJNS5_IJSH_NSA_ILi4096EEEEEENS5_IJSC_lEEElEEEEEEEEaNS5_IJlSC_lEEENS4_8TiledMMAINS4_8MMA_AtomIJNS4_4SM904GMMA6SPARSE28GMMA_64x256x64_S32S8S8_SS_TNILNS11_9SparseSelE0EEEEEENSJ_ISD_NS5_IJSC_NSA_ILi0EEES17_EEEEENS5_IJNS4_10UnderscoreES1A_S1A_EEEEENS4_13SM90_TMA_LOADENS4_14ComposedLayoutINS4_7SwizzleILi1ELi4ELi3EEENS4_25smem_sparse_ptr_flag_bitsILi2ELi8EEENSJ_INS5_IJNS5_IJSC_NSA_ILi8EEEEEENS5_IJSB_NSA_ILi32EEEEEEEEENS5_IJNS5_IJS17_SH_EEESM_EEEEEEEvNS4_8identityENS4_23SM90_TMA_LOAD_MULTICASTENS1E_INS1F_ILi2ELi4ELi3EEENS4_18smem_ptr_flag_bitsILi8EEENSJ_INS5_IJS1J_SH_EEENS5_IJSH_SC_EEEEEEEvS1S_EENS_8epilogue10collective6detail29Sm90TmaWarpSpecializedAdapterINS23_15DefaultEpilogueIiNS5_IJSC_llEEES27_NS22_6thread17LinearCombinationIiLi1EiiLNS28_9ScaleType4KindE0ELNS_15FloatRoundStyleE2EiEENS1_15EpilogueDefaultEEEEEvvEEEEvNT_6ParamsE --------------------------
	.section	.text._ZN7cutlass13device_kernelINS_4gemm6kernel13GemmUniversalIN4cute5tupleIJiiiiEEENS1_10collective13CollectiveMmaINS1_40MainloopSm90TmaGmmaWarpSpecializedSparseILi8ENS5_IJNS4_1CILi2EEENSA_ILi1EEESC_EEENS1_35KernelTmaWarpSpecializedCooperativeEEENS5_IJNSA_ILi256EEESG_NSA_ILi64EEEEEEaNS5_IJNS4_6LayoutINS5_IJiNS5_IJSB_iEEEiEEENS5_IJlNS5_IJSC_SB_EEElEEEEENSJ_INS5_IJNS5_IJSH_iEEESP_iEEENS5_IJNS5_IJSH_NSA_ILi4096EEEEEENS5_IJSC_lEEElEEEEEEEEaNS5_IJlSC_lEEENS4_8TiledMMAINS4_8MMA_AtomIJNS4_4SM904GMMA6SPARSE28GMMA_64x256x64_S32S8S8_SS_TNILNS11_9SparseSelE0EEEEEENSJ_ISD_NS5_IJSC_NSA_ILi0EEES17_EEEEENS5_IJNS4_10UnderscoreES1A_S1A_EEEEENS4_13SM90_TMA_LOADENS4_14ComposedLayoutINS4_7SwizzleILi1ELi4ELi3EEENS4_25smem_sparse_ptr_flag_bitsILi2ELi8EEENSJ_INS5_IJNS5_IJSC_NSA_ILi8EEEEEENS5_IJSB_NSA_ILi32EEEEEEEEENS5_IJNS5_IJS17_SH_EEESM_EEEEEEEvNS4_8identityENS4_23SM90_TMA_LOAD_MULTICASTENS1E_INS1F_ILi2ELi4ELi3EEENS4_18smem_ptr_flag_bitsILi8EEENSJ_INS5_IJS1J_SH_EEENS5_IJSH_SC_EEEEEEEvS1S_EENS_8epilogue10collective6detail29Sm90TmaWarpSpecializedAdapterINS23_15DefaultEpilogueIiNS5_IJSC_llEEES27_NS22_6thread17LinearCombinationIiLi1EiiLNS28_9ScaleType4KindE0ELNS_15FloatRoundStyleE2EiEENS1_15EpilogueDefaultEEEEEvvEEEEvNT_6ParamsE,"ax",@progbits
	.align	128
.text._ZN7cutlass13device_kernelINS_4gemm6kernel13GemmUniversalIN4cute5tupleIJiiiiEEENS1_10collective13CollectiveMmaINS1_40MainloopSm90TmaGmmaWarpSpecializedSparseILi8ENS5_IJNS4_1CILi2EEENSA_ILi1EEESC_EEENS1_35KernelTmaWarpSpecializedCooperativeEEENS5_IJNSA_ILi256EEESG_NSA_ILi64EEEEEEaNS5_IJNS4_6LayoutINS5_IJiNS5_IJSB_iEEEiEEENS5_IJlNS5_IJSC_SB_EEElEEEEENSJ_INS5_IJNS5_IJSH_iEEESP_iEEENS5_IJNS5_IJSH_NSA_ILi4096EEEEEENS5_IJSC_lEEElEEEEEEEEaNS5_IJlSC_lEEENS4_8TiledMMAINS4_8MMA_AtomIJNS4_4SM904GMMA6SPARSE28GMMA_64x256x64_S32S8S8_SS_TNILNS11_9SparseSelE0EEEEEENSJ_ISD_NS5_IJSC_NSA_ILi0EEES17_EEEEENS5_IJNS4_10UnderscoreES1A_S1A_EEEEENS4_13SM90_TMA_LOADENS4_14ComposedLayoutINS4_7SwizzleILi1ELi4ELi3EEENS4_25smem_sparse_ptr_flag_bitsILi2ELi8EEENSJ_INS5_IJNS5_IJSC_NSA_ILi8EEEEEENS5_IJSB_NSA_ILi32EEEEEEEEENS5_IJNS5_IJS17_SH_EEESM_EEEEEEEvNS4_8identityENS4_23SM90_TMA_LOAD_MULTICASTENS1E_INS1F_ILi2ELi4ELi3EEENS4_18smem_ptr_flag_bitsILi8EEENSJ_INS5_IJS1J_SH_EEENS5_IJSH_SC_EEEEEEEvS1S_EENS_8epilogue10collective6detail29Sm90TmaWarpSpecializedAdapterINS23_15DefaultEpilogueIiNS5_IJSC_llEEES27_NS22_6thread17LinearCombinationIiLi1EiiLNS28_9ScaleType4KindE0ELNS_15FloatRoundStyleE2EiEENS1_15EpilogueDefaultEEEEEvvEEEEvNT_6ParamsE:
        .type           _ZN7cutlass13device_kernelINS_4gemm6kernel13GemmUniversalIN4cute5tupleIJiiiiEEENS1_10collective13CollectiveMmaINS1_40MainloopSm90TmaGmmaWarpSpecializedSparseILi8ENS5_IJNS4_1CILi2EEENSA_ILi1EEESC_EEENS1_35KernelTmaWarpSpecializedCooperativeEEENS5_IJNSA_ILi256EEESG_NSA_ILi64EEEEEEaNS5_IJNS4_6LayoutINS5_IJiNS5_IJSB_iEEEiEEENS5_IJlNS5_IJSC_SB_EEElEEEEENSJ_INS5_IJNS5_IJSH_iEEESP_iEEENS5_IJNS5_IJSH_NSA_ILi4096EEEEEENS5_IJSC_lEEElEEEEEEEEaNS5_IJlSC_lEEENS4_8TiledMMAINS4_8MMA_AtomIJNS4_4SM904GMMA6SPARSE28GMMA_64x256x64_S32S8S8_SS_TNILNS11_9SparseSelE0EEEEEENSJ_ISD_NS5_IJSC_NSA_ILi0EEES17_EEEEENS5_IJNS4_10UnderscoreES1A_S1A_EEEEENS4_13SM90_TMA_LOADENS4_14ComposedLayoutINS4_7SwizzleILi1ELi4ELi3EEENS4_25smem_sparse_ptr_flag_bitsILi2ELi8EEENSJ_INS5_IJNS5_IJSC_NSA_ILi8EEEEEENS5_IJSB_NSA_ILi32EEEEEEEEENS5_IJNS5_IJS17_SH_EEESM_EEEEEEEvNS4_8identityENS4_23SM90_TMA_LOAD_MULTICASTENS1E_INS1F_ILi2ELi4ELi3EEENS4_18smem_ptr_flag_bitsILi8EEENSJ_INS5_IJS1J_SH_EEENS5_IJSH_SC_EEEEEEEvS1S_EENS_8epilogue10collective6detail29Sm90TmaWarpSpecializedAdapterINS23_15DefaultEpilogueIiNS5_IJSC_llEEES27_NS22_6thread17LinearCombinationIiLi1EiiLNS28_9ScaleType4KindE0ELNS_15FloatRoundStyleE2EiEENS1_15EpilogueDefaultEEEEEvvEEEEvNT_6ParamsE,@function
        .size           _ZN7cutlass13device_kernelINS_4gemm6kernel13GemmUniversalIN4cute5tupleIJiiiiEEENS1_10collective13CollectiveMmaINS1_40MainloopSm90TmaGmmaWarpSpecializedSparseILi8ENS5_IJNS4_1CILi2EEENSA_ILi1EEESC_EEENS1_35KernelTmaWarpSpecializedCooperativeEEENS5_IJNSA_ILi256EEESG_NSA_ILi64EEEEEEaNS5_IJNS4_6LayoutINS5_IJiNS5_IJSB_iEEEiEEENS5_IJlNS5_IJSC_SB_EEElEEEEENSJ_INS5_IJNS5_IJSH_iEEESP_iEEENS5_IJNS5_IJSH_NSA_ILi4096EEEEEENS5_IJSC_lEEElEEEEEEEEaNS5_IJlSC_lEEENS4_8TiledMMAINS4_8MMA_AtomIJNS4_4SM904GMMA6SPARSE28GMMA_64x256x64_S32S8S8_SS_TNILNS11_9SparseSelE0EEEEEENSJ_ISD_NS5_IJSC_NSA_ILi0EEES17_EEEEENS5_IJNS4_10UnderscoreES1A_S1A_EEEEENS4_13SM90_TMA_LOADENS4_14ComposedLayoutINS4_7SwizzleILi1ELi4ELi3EEENS4_25smem_sparse_ptr_flag_bitsILi2ELi8EEENSJ_INS5_IJNS5_IJSC_NSA_ILi8EEEEEENS5_IJSB_NSA_ILi32EEEEEEEEENS5_IJNS5_IJS17_SH_EEESM_EEEEEEEvNS4_8identityENS4_23SM90_TMA_LOAD_MULTICASTENS1E_INS1F_ILi2ELi4ELi3EEENS4_18smem_ptr_flag_bitsILi8EEENSJ_INS5_IJS1J_SH_EEENS5_IJSH_SC_EEEEEEEvS1S_EENS_8epilogue10collective6detail29Sm90TmaWarpSpecializedAdapterINS23_15DefaultEpilogueIiNS5_IJSC_llEEES27_NS22_6thread17LinearCombinationIiLi1EiiLNS28_9ScaleType4KindE0ELNS_15FloatRoundStyleE2EiEENS1_15EpilogueDefaultEEEEEvvEEEEvNT_6ParamsE,(.L_x_457 - _ZN7cutlass13device_kernelINS_4gemm6kernel13GemmUniversalIN4cute5tupleIJiiiiEEENS1_10collective13CollectiveMmaINS1_40MainloopSm90TmaGmmaWarpSpecializedSparseILi8ENS5_IJNS4_1CILi2EEENSA_ILi1EEESC_EEENS1_35KernelTmaWarpSpecializedCooperativeEEENS5_IJNSA_ILi256EEESG_NSA_ILi64EEEEEEaNS5_IJNS4_6LayoutINS5_IJiNS5_IJSB_iEEEiEEENS5_IJlNS5_IJSC_SB_EEElEEEEENSJ_INS5_IJNS5_IJSH_iEEESP_iEEENS5_IJNS5_IJSH_NSA_ILi4096EEEEEENS5_IJSC_lEEElEEEEEEEEaNS5_IJlSC_lEEENS4_8TiledMMAINS4_8MMA_AtomIJNS4_4SM904GMMA6SPARSE28GMMA_64x256x64_S32S8S8_SS_TNILNS11_9SparseSelE0EEEEEENSJ_ISD_NS5_IJSC_NSA_ILi0EEES17_EEEEENS5_IJNS4_10UnderscoreES1A_S1A_EEEEENS4_13SM90_TMA_LOADENS4_14ComposedLayoutINS4_7SwizzleILi1ELi4ELi3EEENS4_25smem_sparse_ptr_flag_bitsILi2ELi8EEENSJ_INS5_IJNS5_IJSC_NSA_ILi8EEEEEENS5_IJSB_NSA_ILi32EEEEEEEEENS5_IJNS5_IJS17_SH_EEESM_EEEEEEEvNS4_8identityENS4_23SM90_TMA_LOAD_MULTICASTENS1E_INS1F_ILi2ELi4ELi3EEENS4_18smem_ptr_flag_bitsILi8EEENSJ_INS5_IJS1J_SH_EEENS5_IJSH_SC_EEEEEEEvS1S_EENS_8epilogue10collective6detail29Sm90TmaWarpSpecializedAdapterINS23_15DefaultEpilogueIiNS5_IJSC_llEEES27_NS22_6thread17LinearCombinationIiLi1EiiLNS28_9ScaleType4KindE0ELNS_15FloatRoundStyleE2EiEENS1_15EpilogueDefaultEEEEEvvEEEEvNT_6ParamsE)
        .other          _ZN7cutlass13device_kernelINS_4gemm6kernel13GemmUniversalIN4cute5tupleIJiiiiEEENS1_10collective13CollectiveMmaINS1_40MainloopSm90TmaGmmaWarpSpecializedSparseILi8ENS5_IJNS4_1CILi2EEENSA_ILi1EEESC_EEENS1_35KernelTmaWarpSpecializedCooperativeEEENS5_IJNSA_ILi256EEESG_NSA_ILi64EEEEEEaNS5_IJNS4_6LayoutINS5_IJiNS5_IJSB_iEEEiEEENS5_IJlNS5_IJSC_SB_EEElEEEEENSJ_INS5_IJNS5_IJSH_iEEESP_iEEENS5_IJNS5_IJSH_NSA_ILi4096EEEEEENS5_IJSC_lEEElEEEEEEEEaNS5_IJlSC_lEEENS4_8TiledMMAINS4_8MMA_AtomIJNS4_4SM904GMMA6SPARSE28GMMA_64x256x64_S32S8S8_SS_TNILNS11_9SparseSelE0EEEEEENSJ_ISD_NS5_IJSC_NSA_ILi0EEES17_EEEEENS5_IJNS4_10UnderscoreES1A_S1A_EEEEENS4_13SM90_TMA_LOADENS4_14ComposedLayoutINS4_7SwizzleILi1ELi4ELi3EEENS4_25smem_sparse_ptr_flag_bitsILi2ELi8EEENSJ_INS5_IJNS5_IJSC_NSA_ILi8EEEEEENS5_IJSB_NSA_ILi32EEEEEEEEENS5_IJNS5_IJS17_SH_EEESM_EEEEEEEvNS4_8identityENS4_23SM90_TMA_LOAD_MULTICASTENS1E_INS1F_ILi2ELi4ELi3EEENS4_18smem_ptr_flag_bitsILi8EEENSJ_INS5_IJS1J_SH_EEENS5_IJSH_SC_EEEEEEEvS1S_EENS_8epilogue10collective6detail29Sm90TmaWarpSpecializedAdapterINS23_15DefaultEpilogueIiNS5_IJSC_llEEES27_NS22_6thread17LinearCombinationIiLi1EiiLNS28_9ScaleType4KindE0ELNS_15FloatRoundStyleE2EiEENS1_15EpilogueDefaultEEEEEvvEEEEvNT_6ParamsE,@"STO_CUDA_ENTRY STV_DEFAULT"
_ZN7cutlass13device_kernelINS_4gemm6kernel13GemmUniversalIN4cute5tupleIJiiiiEEENS1_10collective13CollectiveMmaINS1_40MainloopSm90TmaGmmaWarpSpecializedSparseILi8ENS5_IJNS4_1CILi2EEENSA_ILi1EEESC_EEENS1_35KernelTmaWarpSpecializedCooperativeEEENS5_IJNSA_ILi256EEESG_NSA_ILi64EEEEEEaNS5_IJNS4_6LayoutINS5_IJiNS5_IJSB_iEEEiEEENS5_IJlNS5_IJSC_SB_EEElEEEEENSJ_INS5_IJNS5_IJSH_iEEESP_iEEENS5_IJNS5_IJSH_NSA_ILi4096EEEEEENS5_IJSC_lEEElEEEEEEEEaNS5_IJlSC_lEEENS4_8TiledMMAINS4_8MMA_AtomIJNS4_4SM904GMMA6SPARSE28GMMA_64x256x64_S32S8S8_SS_TNILNS11_9SparseSelE0EEEEEENSJ_ISD_NS5_IJSC_NSA_ILi0EEES17_EEEEENS5_IJNS4_10UnderscoreES1A_S1A_EEEEENS4_13SM90_TMA_LOADENS4_14ComposedLayoutINS4_7SwizzleILi1ELi4ELi3EEENS4_25smem_sparse_ptr_flag_bitsILi2ELi8EEENSJ_INS5_IJNS5_IJSC_NSA_ILi8EEEEEENS5_IJSB_NSA_ILi32EEEEEEEEENS5_IJNS5_IJS17_SH_EEESM_EEEEEEEvNS4_8identityENS4_23SM90_TMA_LOAD_MULTICASTENS1E_INS1F_ILi2ELi4ELi3EEENS4_18smem_ptr_flag_bitsILi8EEENSJ_INS5_IJS1J_SH_EEENS5_IJSH_SC_EEEEEEEvS1S_EENS_8epilogue10collective6detail29Sm90TmaWarpSpecializedAdapterINS23_15DefaultEpilogueIiNS5_IJSC_llEEES27_NS22_6thread17LinearCombinationIiLi1EiiLNS28_9ScaleType4KindE0ELNS_15FloatRoundStyleE2EiEENS1_15EpilogueDefaultEEEEEvvEEEEvNT_6ParamsE:
[----:B------:R-:W0:Y:S02]  /*0000*/  LDC R1, c[0x0][0x28] ;  /* 0x00000a00ff017b82 */ /* 0x000e240000000800 */
[----:B0-----:R-:W-:Y:S01]  /*0010*/  VIADD R1, R1, 0xfffffba0 ;  /* 0xfffffba001017836 */ /* 0x001fe20000000000 */
[----:B------:R-:W0:Y:S01]  /*0020*/  S2R R4, SR_TID.X ;  /* 0x0000000000047919 */ /* 0x000e220000002100 */
[----:B------:R-:W-:Y:S01]  /*0030*/  ELECT P0, URZ, PT ;  /* 0x00000000003f782f */ /* 0x000fe20003800000 */
[----:B------:R-:W-:Y:S01]  /*0040*/  BSSY B0, `(.L_x_0) ;  /* 0x0000018000007945 */ /* 0x000fe20003800000 */
[--C-:B0-----:R-:W-:Y:S02]  /*0050*/  SHF.R.U32.HI R0, RZ, 0x5, R4.reuse ;  /* 0x00000005ff007819 */ /* 0x101fe40000011604 */
[----:B------:R-:W-:-:S03]  /*0060*/  SHF.R.U32.HI R2, RZ, 0x7, R4 ;  /* 0x00000007ff027819 */ /* 0x000fc60000011604 */
[----:B------:R-:W0:Y:S04]  /*0070*/  SHFL.IDX PT, R3, R0, RZ, 0x1f ;  /* 0x00001fff00037589 */ /* 0x000e2800000e0000 */
[----:B------:R-:W1:Y:S01]  /*0080*/  SHFL.IDX PT, R2, R2, RZ, 0x1f ;  /* 0x00001fff02027589 */ /* 0x000e6200000e0000 */
[----:B0-----:R-:W-:Y:S02]  /*0090*/  R2UR UR8, R3 ;  /* 0x00000000030872ca */ /* 0x001fe400000e0000 */
[----:B-1----:R-:W-:-:S11]  /*00a0*/  R2UR UR5, R2 ;  /* 0x00000000020572ca */ /* 0x002fd600000e0000 */
[----:B------:R-:W-:Y:S02]  /*00b0*/  USHF.R.S32.HI UR4, URZ, 0x1f, UR8 ;  /* 0x0000001f3f047899 */ /* 0x000fe40008011408 */
[----:B------:R-:W-:Y:S02]  /*00c0*/  ISETP.NE.OR P0, PT, RZ, UR8, !P0 ;  /* 0x00000008ff007c0c */ /* 0x000fe4000c705670 */
[----:B------:R-:W-:-:S04]  /*00d0*/  ULEA.HI UR4, UR4, UR8, URZ, 0x2 ;  /* 0x0000000804047291 */ /* 0x000fc8000f8f103f */
[----:B------:R-:W-:-:S04]  /*00e0*/  ULOP3.LUT UR4, UR4, 0xfffffffc, URZ, 0xc0, !UPT ;  /* 0xfffffffc04047892 */ /* 0x000fc8000f8ec03f */
[----:B------:R-:W-:-:S03]  /*00f0*/  UIADD3 UR8, UR8, -UR4, URZ ;  /* 0x8000000408087290 */ /* 0x000fc6000fffe03f */
[----:B------:R-:W-:Y:S09]  /*0100*/  @P0 BRA `(.L_x_1) ;  /* 0x00000000002c0947 */ /* 0x000ff20003800000 */
[----:B------:R-:W-:Y:S02]  /*0110*/  ULDC.64 UR6, c[0x0][0x198] ;  /* 0x0000660000067ab9 */ /* 0x000fe40000000a00 */
[----:B------:R-:W-:Y:S02]  /*0120*/  UIADD3 UR10, UP0, UR6, 0xf0, URZ ;  /* 0x000000f0060a7890 */ /* 0x000fe4000ff1e03f */
[----:B------:R-:W-:Y:S02]  /*0130*/  UIADD3 UR12, UP1, UR6, 0x1f0, URZ ;  /* 0x000001f0060c7890 */ /* 0x000fe4000ff3e03f */
[----:B------:R-:W-:Y:S02]  /*0140*/  UIADD3 UR6, UP2, UR6, 0x2f0, URZ ;  /* 0x000002f006067890 */ /* 0x000fe4000ff5e03f */
[----:B------:R-:W-:Y:S02]  /*0150*/  UIADD3.X UR11, URZ, UR7, URZ, UP0, !UPT ;  /* 0x000000073f0b7290 */ /* 0x000fe400087fe43f */
[----:B------:R-:W-:-:S02]  /*0160*/  UIADD3.X UR13, URZ, UR7, URZ, UP1, !UPT ;  /* 0x000000073f0d7290 */ /* 0x000fc40008ffe43f */
[----:B------:R-:W-:-:S05]  /*0170*/  UIADD3.X UR7, URZ, UR7, URZ, UP2, !UPT ;  /* 0x000000073f077290 */ /* 0x000fca00097fe43f */
[----:B------:R0:W-:Y:S02]  /*0180*/  UTMACCTL.PF [UR10] ;  /* 0x000000000a0079b9 */ /* 0x0001e40008040000 */
[----:B------:R0:W-:Y:S02]  /*0190*/  UTMACCTL.PF [UR12] ;  /* 0x000000000c0079b9 */ /* 0x0001e40008040000 */
[----:B------:R0:W-:Y:S02]  /*01a0*/  UTMACCTL.PF [UR6] ;  /* 0x00000000060079b9 */ /* 0x0001e40008040000 */
[----:B0-----:R-:W-:Y:S01]  /*01b0*/  NOP ;  /* 0x0000000000007918 */ /* 0x001fe20000000000 */
.L_x_1:
[----:B------:R-:W-:Y:S05]  /*01c0*/  BSYNC B0 ;  /* 0x0000000000007941 */ /* 0x000fea0003800000 */
.L_x_0:
[----:B------:R-:W0:Y:S01]  /*01d0*/  SHFL.IDX PT, R2, R0, RZ, 0x1f ;  /* 0x00001fff00027589 */ /* 0x000e2200000e0000 */
[----:B------:R-:W-:Y:S01]  /*01e0*/  UISETP.NE.AND UP0, UPT, UR8, 0x3, UPT ;  /* 0x000000030800788c */ /* 0x000fe2000bf05270 */
[----:B------:R-:W-:Y:S01]  /*01f0*/  ISETP.NE.AND P1, PT, RZ, UR5, PT ;  /* 0x00000005ff007c0c */ /* 0x000fe2000bf25270 */
[----:B------:R-:W-:Y:S02]  /*0200*/  UIADD3 UR17, UR5, -0x1, URZ ;  /* 0xffffffff05117890 */ /* 0x000fe4000fffe03f */
[----:B------:R-:W-:Y:S02]  /*0210*/  UISETP.EQ.OR UP0, UPT, UR8, URZ, !UP0 ;  /* 0x0000003f0800728c */ /* 0x000fe4000c702670 */
[----:B------:R-:W-:Y:S02]  /*0220*/  UISETP.GE.U32.AND UP1, UPT, UR17, 0x2, UPT ;  /* 0x000000021100788c */ /* 0x000fe4000bf26070 */
[----:B------:R-:W-:-:S04]  /*0230*/  UISETP.EQ.AND UP0, UPT, UR5, URZ, UP0 ;  /* 0x0000003f0500728c */ /* 0x000fc80008702270 */
[----:B------:R-:W-:-:S04]  /*0240*/  USEL UR6, URZ, 0x1, !UP0 ;  /* 0x000000013f067887 */ /* 0x000fc8000c000000 */
[----:B------:R-:W-:Y:S01]  /*0250*/  USEL UR6, UR6, 0x2, UP1 ;  /* 0x0000000206067887 */ /* 0x000fe20008800000 */
[----:B0-----:R-:W-:-:S13]  /*0260*/  ISETP.NE.AND P0, PT, R2, RZ, PT ;  /* 0x000000ff0200720c */ /* 0x001fda0003f05270 */
[----:B------:R-:W-:Y:S05]  /*0270*/  @P0 BRA `(.L_x_2) ;  /* 0x0000000000840947 */ /* 0x000fea0003800000 */
[----:B------:R-:W-:Y:S01]  /*0280*/  ELECT P0, URZ, PT ;  /* 0x00000000003f782f */ /* 0x000fe20003800000 */
[----:B------:R-:W-:-:S12]  /*0290*/  BSSY B0, `(.L_x_2) ;  /* 0x000001f000007945 */ /* 0x000fd80003800000 */
[----:B------:R-:W-:Y:S05]  /*02a0*/  @!P0 BRA `(.L_x_3) ;  /* 0x0000000000748947 */ /* 0x000fea0003800000 */
[----:B------:R-:W0:Y:S01]  /*02b0*/  S2UR UR7, SR_CgaCtaId ;  /* 0x00000000000779c3 */ /* 0x000e220000008800 */
[----:B------:R-:W-:Y:S01]  /*02c0*/  UMOV UR4, 0x400 ;  /* 0x0000040000047882 */ /* 0x000fe20000000000 */
[----:B------:R-:W-:Y:S01]  /*02d0*/  UMOV UR5, 0x1 ;  /* 0x0000000100057882 */ /* 0x000fe20000000000 */
[----:B------:R-:W-:Y:S02]  /*02e0*/  UMOV UR10, 0x4 ;  /* 0x00000004000a7882 */ /* 0x000fe40000000000 */
[----:B------:R-:W-:-:S04]  /*02f0*/  UIADD3 UR10, -UR10, 0x100000, URZ ;  /* 0x001000000a0a7890 */ /* 0x000fc8000fffe13f */
[----:B------:R-:W-:Y:S02]  /*0300*/  USHF.L.U32 UR11, UR10, 0xb, URZ ;  /* 0x0000000b0a0b7899 */ /* 0x000fe4000800063f */
[----:B------:R-:W-:Y:S02]  /*0310*/  USHF.L.U32 UR10, UR10, 0x1, URZ ;  /* 0x000000010a0a7899 */ /* 0x000fe4000800063f */
[----:B0-----:R-:W-:Y:S02]  /*0320*/  ULEA UR7, UR7, UR4, 0x18 ;  /* 0x0000000407077291 */ /* 0x001fe4000f8ec03f */
[----:B------:R-:W-:-:S04]  /*0330*/  UIADD3 UR4, -UR5, 0x100000, URZ ;  /* 0x0010000005047890 */ /* 0x000fc8000fffe13f */
[----:B------:R-:W-:Y:S02]  /*0340*/  USHF.L.U32 UR5, UR4, 0xb, URZ ;  /* 0x0000000b04057899 */ /* 0x000fe4000800063f */
[----:B------:R-:W-:Y:S01]  /*0350*/  USHF.L.U32 UR4, UR4, 0x1, URZ ;  /* 0x0000000104047899 */ /* 0x000fe2000800063f */
[----:B------:R-:W0:Y:S11]  /*0360*/  FENCE.VIEW.ASYNC.S ;  /* 0x00000000000073c6 */ /* 0x000e360000000000 */
[----:B0-----:R0:W1:Y:S01]  /*0370*/  SYNCS.EXCH.64 URZ, [UR7], UR4 ;  /* 0x00000004073f75b2 */ /* 0x0010620008000100 */
[----:B------:R0:W2:Y:S01]  /*0380*/  SYNCS.EXCH.64 URZ, [UR7+0x40], UR10 ;  /* 0x0000400a073f75b2 */ /* 0x0000a20008000100 */
[----:B------:R0:W3:Y:S01]  /*0390*/  SYNCS.EXCH.64 URZ, [UR7+0x8], UR4 ;  /* 0x00000804073f75b2 */ /* 0x0000e20008000100 */
[----:B------:R0:W4:Y:S01]  /*03a0*/  SYNCS.EXCH.64 URZ, [UR7+0x48], UR10 ;  /* 0x0000480a073f75b2 */ /* 0x0001220008000100 */
[----:B------:R0:W0:Y:S01]  /*03b0*/  SYNCS.EXCH.64 URZ, [UR7+0x10], UR4 ;  /* 0x00001004073f75b2 */ /* 0x0000220008000100 */
        /* <DEDUP_REMOVED lines=11> */
[----:B------:R-:W-:Y:S01]  /*0470*/  NOP ;  /* 0x0000000000007918 */ /* 0x000fe20000000000 */
.L_x_3:
[----:B0-----:R-:W-:Y:S05]  /*0480*/  BSYNC B0 ;  /* 0x0000000000007941 */ /* 0x001fea0003800000 */
.L_x_2:
[----:B------:R-:W0:Y:S01]  /*0490*/  S2UR UR14, SR_CTAID.X ;  /* 0x00000000000e79c3 */ /* 0x000e220000002500 */
[----:B------:R-:W5:Y:S01]  /*04a0*/  SHFL.IDX PT, R0, R0, RZ, 0x1f ;  /* 0x00001fff00007589 */ /* 0x000f6200000e0000 */
[----:B------:R-:W-:Y:S02]  /*04b0*/  SHF.R.S32.HI R3, RZ, 0x1f, R4 ;  /* 0x0000001fff037819 */ /* 0x000fe40000011404 */
[----:B------:R-:W-:Y:S02]  /*04c0*/  ELECT P0, URZ, PT ;  /* 0x00000000003f782f */ /* 0x000fe40003800000 */
[----:B------:R-:W-:Y:S01]  /*04d0*/  SHF.R.S32.HI R7, RZ, 0x1f, R2 ;  /* 0x0000001fff077819 */ /* 0x000fe20000011402 */
[----:B------:R-:W-:Y:S01]  /*04e0*/  ULDC UR4, c[0x0][0x150] ;  /* 0x0000540000047ab9 */ /* 0x000fe20000000800 */
[----:B------:R-:W-:Y:S01]  /*04f0*/  LEA.HI R3, R3, R4, RZ, 0x7 ;  /* 0x0000000403037211 */ /* 0x000fe200078f38ff */
[----:B------:R-:W-:Y:S01]  /*0500*/  ULDC UR7, c[0x0][0x144] ;  /* 0x0000510000077ab9 */ /* 0x000fe20000000800 */
[----:B------:R-:W1:Y:S01]  /*0510*/  S2UR UR9, SR_CTAID.Y ;  /* 0x00000000000979c3 */ /* 0x000e620000002600 */
[----:B------:R-:W-:Y:S01]  /*0520*/  LEA.HI R7, R7, R2, RZ, 0x2 ;  /* 0x0000000207077211 */ /* 0x000fe200078f10ff */
[----:B------:R-:W-:Y:S01]  /*0530*/  UMOV UR5, 0x20 ;  /* 0x0000002000057882 */ /* 0x000fe20000000000 */
[----:B------:R-:W-:Y:S01]  /*0540*/  LOP3.LUT R3, R3, 0xffffff80, RZ, 0xc0, !PT ;  /* 0xffffff8003037812 */ /* 0x000fe200078ec0ff */
[----:B------:R-:W-:Y:S01]  /*0550*/  NOP ;  /* 0x0000000000007918 */ /* 0x000fe20000000000 */
[----:B------:R-:W-:Y:S01]  /*0560*/  LOP3.LUT R7, R7, 0x3ffffffc, RZ, 0xc0, !PT ;  /* 0x3ffffffc07077812 */ /* 0x000fe200078ec0ff */
[----:B------:R-:W-:Y:S01]  /*0570*/  NOP ;  /* 0x0000000000007918 */ /* 0x000fe20000000000 */
[----:B------:R-:W-:-:S02]  /*0580*/  IMAD.MOV.U32 R164, RZ, RZ, 0x1 ;  /* 0x00000001ffa47424 */ /* 0x000fc400078e00ff */
[----:B------:R-:W-:Y:S02]  /*0590*/  IMAD.IADD R3, R4, 0x1, -R3 ;  /* 0x0000000104037824 */ /* 0x000fe400078e0a03 */
[----:B------:R-:W-:-:S03]  /*05a0*/  IMAD.IADD R2, R2, 0x1, -R7 ;  /* 0x0000000102027824 */ /* 0x000fc600078e0a07 */
[----:B------:R-:W-:Y:S02]  /*05b0*/  SHF.R.S32.HI R4, RZ, 0x1f, R3 ;  /* 0x0000001fff047819 */ /* 0x000fe40000011403 */
[----:B0-----:R-:W-:Y:S02]  /*05c0*/  I2FP.F32.U32 R5, UR14 ;  /* 0x0000000e00057c45 */ /* 0x001fe40008201000 */
[----:B-----5:R-:W-:Y:S02]  /*05d0*/  ISETP.NE.OR P0, PT, R0, RZ, !P0 ;  /* 0x000000ff0000720c */ /* 0x020fe40004705670 */
[----:B------:R-:W-:Y:S01]  /*05e0*/  LEA.HI R4, R4, R3, RZ, 0x3 ;  /* 0x0000000304047211 */ /* 0x000fe200078f18ff */
[----:B------:R-:W-:Y:S01]  /*05f0*/  FMUL R6, R5, UR4 ;  /* 0x0000000405067c20 */ /* 0x000fe20008400000 */
[----:B------:R-:W-:Y:S02]  /*0600*/  ULDC UR4, c[0x0][0x154] ;  /* 0x0000550000047ab9 */ /* 0x000fe40000000800 */
[----:B------:R-:W-:-:S02]  /*0610*/  SHF.R.S32.HI R0, RZ, 0x3, R4 ;  /* 0x00000003ff007819 */ /* 0x000fc40000011404 */
[----:B------:R-:W-:Y:S01]  /*0620*/  SHF.R.S32.HI R5, RZ, 0x1f, R4 ;  /* 0x0000001fff057819 */ /* 0x000fe20000011404 */
[----:B------:R-:W0:Y:S01]  /*0630*/  F2I.U32.TRUNC.NTZ R6, R6 ;  /* 0x0000000600067305 */ /* 0x000e22000020f000 */
[----:B-1----:R-:W-:Y:S01]  /*0640*/  I2FP.F32.U32 R8, UR9 ;  /* 0x0000000900087c45 */ /* 0x002fe20008201000 */
[----:B------:R-:W1:Y:S01]  /*0650*/  LDC R4, c[0x0][0x140] ;  /* 0x00005000ff047b82 */ /* 0x000e620000000800 */
[----:B------:R-:W-:Y:S01]  /*0660*/  LEA.HI R5, R5, R0, RZ, 0x2 ;  /* 0x0000000005057211 */ /* 0x000fe200078f10ff */
[----:B------:R-:W-:Y:S01]  /*0670*/  VOTEU.ALL UP0, P0 ;  /* 0x00000000003f7886 */ /* 0x000fe20000000000 */
[----:B------:R-:W-:Y:S01]  /*0680*/  VOTEU.ALL UP1, P0 ;  /* 0x00000000003f7886 */ /* 0x000fe20000020000 */
[----:B------:R-:W-:Y:S01]  /*0690*/  FMUL R8, R8, UR4 ;  /* 0x0000000408087c20 */ /* 0x000fe20008400000 */
[----:B------:R-:W-:Y:S02]  /*06a0*/  LOP3.LUT R5, R5, 0xfffffffc, RZ, 0xc0, !PT ;  /* 0xfffffffc05057812 */ /* 0x000fe400078ec0ff */
[----:B------:R-:W-:Y:S01]  /*06b0*/  @!UP0 UMOV UR11, 0x400 ;  /* 0x00000400000b8882 */ /* 0x000fe20000000000 */
[----:B------:R-:W5:Y:S02]  /*06c0*/  @!UP0 S2UR UR12, SR_CgaCtaId ;  /* 0x00000000000c89c3 */ /* 0x000f640000008800 */
[----:B------:R-:W-:Y:S01]  /*06d0*/  IMAD.IADD R5, R0, 0x1, -R5 ;  /* 0x0000000100057824 */ /* 0x000fe200078e0a05 */
[----:B------:R-:W2:Y:S01]  /*06e0*/  F2I.U32.TRUNC.NTZ R8, R8 ;  /* 0x0000000800087305 */ /* 0x000ea2000020f000 */
[----:B0-----:R-:W-:-:S02]  /*06f0*/  R2UR UR4, R6 ;  /* 0x00000000060472ca */ /* 0x001fc400000e0000 */
[----:B------:R-:W-:-:S04]  /*0700*/  IMAD R2, R2, 0x4, R5 ;  /* 0x0000000402027824 */ /* 0x000fc800078e0205 */
[C---:B------:R-:W-:Y:S01]  /*0710*/  IMAD.SHL.U32 R153, R2.reuse, 0x4, RZ ;  /* 0x0000000402997824 */ /* 0x040fe200078e00ff */
[----:B------:R-:W-:-:S04]  /*0720*/  LEA.HI R0, R2, R2, RZ, 0x1 ;  /* 0x0000000202007211 */ /* 0x000fc800078f08ff */
[----:B------:R-:W-:Y:S02]  /*0730*/  LOP3.LUT R5, R0, 0xfffffffe, RZ, 0xc0, !PT ;  /* 0xfffffffe00057812 */ /* 0x000fe400078ec0ff */
[C---:B------:R-:W-:Y:S01]  /*0740*/  LOP3.LUT R153, R2.reuse, 0xc, R153, 0x78, !PT ;  /* 0x0000000c02997812 */ /* 0x040fe200078e7899 */
[----:B------:R-:W-:Y:S01]  /*0750*/  UIADD3 UR4, -UR4, URZ, URZ ;  /* 0x0000003f04047290 */ /* 0x000fe2000fffe13f */
[----:B------:R-:W-:Y:S02]  /*0760*/  IADD3 R5, R2, -R5, RZ ;  /* 0x8000000502057210 */ /* 0x000fe40007ffe0ff */
[----:B--2---:R-:W-:Y:S01]  /*0770*/  R2UR UR10, R8 ;  /* 0x00000000080a72ca */ /* 0x004fe200000e0000 */
[----:B------:R-:W-:Y:S01]  /*0780*/  UIMAD UR7, UR7, UR4, UR14 ;  /* 0x00000004070772a4 */ /* 0x000fe2000f8e020e */
[----:B-1----:R-:W-:Y:S01]  /*0790*/  ISETP.EQ.U32.AND P4, PT, R4, 0x1, PT ;  /* 0x000000010400780c */ /* 0x002fe20003f82070 */
[----:B------:R-:W-:-:S04]  /*07a0*/  @!UP0 UIADD3 UR4, -UR5, 0x100000, URZ ;  /* 0x0010000005048890 */ /* 0x000fc8000fffe13f */
[----:B------:R-:W-:Y:S02]  /*07b0*/  @!UP0 USHF.L.U32 UR5, UR4, 0xb, URZ ;  /* 0x0000000b04058899 */ /* 0x000fe4000800063f */
[----:B------:R-:W-:Y:S02]  /*07c0*/  @!UP0 USHF.L.U32 UR4, UR4, 0x1, URZ ;  /* 0x0000000104048899 */ /* 0x000fe4000800063f */
[----:B-----5:R-:W-:Y:S01]  /*07d0*/  @!UP0 ULEA UR11, UR12, UR11, 0x18 ;  /* 0x0000000b0c0b8291 */ /* 0x020fe2000f8ec03f */
[----:B------:R-:W-:Y:S01]  /*07e0*/  ISETP.NE.AND P2, PT, R5, UR7, PT ;  /* 0x0000000705007c0c */ /* 0x000fe2000bf45270 */
[----:B------:R-:W-:Y:S01]  /*07f0*/  VOTEU.ALL UP0, P0 ;  /* 0x00000000003f7886 */ /* 0x000fe20000000000 */
[----:B------:R-:W-:Y:S01]  /*0800*/  LOP3.LUT P0, RZ, R3, 0x7, RZ, 0xc0, !PT ;  /* 0x0000000703ff7812 */ /* 0x000fe2000780c0ff */
[----:B------:R-:W-:-:S03]  /*0810*/  UIADD3 UR10, -UR10, URZ, URZ ;  /* 0x0000003f0a0a7290 */ /* 0x000fc6000fffe13f */
[C---:B------:R-:W-:Y:S01]  /*0820*/  ISETP.LT.U32.AND P0, PT, R153.reuse, 0x2, !P0 ;  /* 0x000000029900780c */ /* 0x040fe20004701070 */
[----:B------:R-:W0:Y:S04]  /*0830*/  FENCE.VIEW.ASYNC.S ;  /* 0x00000000000073c6 */ /* 0x000e280000000000 */
[----:B0-----:R-:W0:Y:S01]  /*0840*/  @!UP0 SYNCS.EXCH.64 URZ, [UR11+0x90], UR4 ;  /* 0x000090040b3f85b2 */ /* 0x001e220008000100 */
[----:B------:R-:W-:Y:S02]  /*0850*/  SEL R165, RZ, 0x1, !P0 ;  /* 0x00000001ffa57807 */ /* 0x000fe40004000000 */
[----:B------:R-:W-:-:S04]  /*0860*/  @P2 LEA.HI R0, R153, R153, RZ, 0x1 ;  /* 0x0000009999002211 */ /* 0x000fc800078f08ff */
[----:B------:R-:W-:Y:S01]  /*0870*/  @P2 SHF.R.S32.HI R0, RZ, 0x1, R0 ;  /* 0x00000001ff002819 */ /* 0x000fe20000011400 */
[----:B------:R1:W2:Y:S01]  /*0880*/  @!UP1 SYNCS.EXCH.64 URZ, [UR11+0x98], UR4 ;  /* 0x000098040b3f95b2 */ /* 0x0002a20008000100 */
[----:B------:R-:W-:Y:S01]  /*0890*/  NOP ;  /* 0x0000000000007918 */ /* 0x000fe20000000000 */
[----:B-1----:R-:W-:Y:S02]  /*08a0*/  ULDC UR11, c[0x0][0x148] ;  /* 0x00005200000b7ab9 */ /* 0x002fe40000000800 */
[----:B------:R-:W-:-:S06]  /*08b0*/  UIMAD UR4, UR11, UR10, UR9 ;  /* 0x0000000a0b0472a4 */ /* 0x000fcc000f8e0209 */
[----:B------:R-:W-:-:S04]  /*08c0*/  @P2 ISETP.NE.AND P3, PT, R0, UR4, PT ;  /* 0x0000000400002c0c */ /* 0x000fc8000bf65270 */
[----:B------:R-:W-:Y:S01]  /*08d0*/  @P2 SEL R164, RZ, 0x1, P3 ;  /* 0x00000001ffa42807 */ /* 0x000fe20001800000 */
[----:B------:R-:W-:Y:S08]  /*08e0*/  @!P4 BRA `(.L_x_4) ;  /* 0x000000000008c947 */ /* 0x000ff00003800000 */
[----:B0-234-:R-:W-:Y:S01]  /*08f0*/  UCGABAR_ARV ;  /* 0x00000000000079c7 */ /* 0x01dfe20008000000 */
[----:B------:R-:W-:Y:S05]  /*0900*/  BRA `(.L_x_5) ;  /* 0x0000000000047947 */ /* 0x000fea0003800000 */
.L_x_4:
[----:B0-234-:R-:W-:Y:S01]  /*0910*/  NOP ;  /* 0x0000000000007918 */ /* 0x01dfe20000000000 */
.L_x_5:
[----:B------:R-:W-:Y:S02]  /*0920*/  ULDC UR4, c[0x0][0x75c] ;  /* 0x0001d70000047ab9 */ /* 0x000fe40000000800 */
[----:B------:R-:W-:-:S06]  /*0930*/  UISETP.NE.AND UP2, UPT, UR4, 0x1, UPT ;  /* 0x000000010400788c */ /* 0x000fcc000bf45270 */
[----:B------:R-:W-:-:S05]  /*0940*/  PLOP3.LUT P2, PT, PT, PT, UP2, 0x80, 0x0 ;  /* 0x000000000000781c */ /* 0x000fca0003f4f028 */
[----:B------:R-:W-:Y:S01]  /*0950*/  @UP2 ULDC UR12, c[0x0][0x10] ;  /* 0x00000400000c2ab9 */ /* 0x000fe20000000800 */
[----:B------:R-:W-:Y:S01]  /*0960*/  @UP2 UMOV UR4, UR9 ;  /* 0x0000000900042c82 */ /* 0x000fe20008000000 */
[----:B------:R-:W-:Y:S01]  /*0970*/  @UP2 UMOV UR5, URZ ;  /* 0x0000003f00052c82 */ /* 0x000fe20008000000 */
[----:B------:R-:W-:Y:S01]  /*0980*/  @!UP2 ULDC UR15, c[0x0][0xc] ;  /* 0x00000300000faab9 */ /* 0x000fe20000000800 */
[----:B------:R-:W-:-:S03]  /*0990*/  @UP2 UIMAD.WIDE.U32 UR12, UR14, UR12, UR4 ;  /* 0x0000000c0e0c22a5 */ /* 0x000fc6000f8e0004 */
[----:B------:R-:W-:Y:S01]  /*09a0*/  @UP2 UMOV UR4, URZ ;  /* 0x0000003f00042c82 */ /* 0x000fe20008000000 */
[----:B------:R-:W-:Y:S01]  /*09b0*/  UMOV UR5, URZ ;  /* 0x0000003f00057c82 */ /* 0x000fe20008000000 */
[----:B------:R-:W-:Y:S01]  /*09c0*/  @UP2 UIADD3 UR16, UR13, UR4, URZ ;  /* 0x000000040d102290 */ /* 0x000fe2000fffe03f */
[----:B------:R-:W-:Y:S02]  /*09d0*/  IMAD.U32 R2, RZ, RZ, UR12 ;  /* 0x0000000cff027e24 */ /* 0x000fe4000f8e00ff */
[----:B------:R-:W-:Y:S01]  /*09e0*/  UMOV UR4, UR14 ;  /* 0x0000000e00047c82 */ /* 0x000fe20008000000 */
[----:B------:R-:W-:Y:S01]  /*09f0*/  IMAD.U32 R3, RZ, RZ, UR13 ;  /* 0x0000000dff037e24 */ /* 0x000fe2000f8e00ff */
[----:B------:R-:W-:Y:S01]  /*0a00*/  @!UP2 UIMAD.WIDE.U32 UR4, UR9, UR15, UR4 ;  /* 0x0000000f0904a2a5 */ /* 0x000fe2000f8e0004 */
[----:B------:R-:W-:Y:S01]  /*0a10*/  @P2 IMAD.MOV.U32 R7, RZ, RZ, R2 ;  /* 0x000000ffff072224 */ /* 0x000fe200078e0002 */
[----:B------:R-:W-:-:S04]  /*0a20*/  @P2 MOV R6, UR16 ;  /* 0x0000001000062c02 */ /* 0x000fc80008000f00 */
[----:B------:R-:W-:Y:S02]  /*0a30*/  IMAD.U32 R5, RZ, RZ, UR5 ;  /* 0x00000005ff057e24 */ /* 0x000fe4000f8e00ff */
[----:B------:R-:W-:Y:S02]  /*0a40*/  IMAD.U32 R2, RZ, RZ, UR4 ;  /* 0x00000004ff027e24 */ /* 0x000fe4000f8e00ff */
[----:B------:R-:W-:Y:S01]  /*0a50*/  IMAD.U32 R3, RZ, RZ, UR5 ;  /* 0x00000005ff037e24 */ /* 0x000fe2000f8e00ff */
[----:B------:R-:W-:Y:S01]  /*0a60*/  @!P2 MOV R6, R5 ;  /* 0x000000050006a202 */ /* 0x000fe20000000f00 */
[----:B------:R-:W-:Y:S02]  /*0a70*/  @!P2 IMAD.MOV.U32 R7, RZ, RZ, R2 ;  /* 0x000000ffff07a224 */ /* 0x000fe400078e0002 */
[----:B------:R-:W-:Y:S02]  /*0a80*/  IMAD.U32 R4, RZ, RZ, UR4 ;  /* 0x00000004ff047e24 */ /* 0x000fe4000f8e00ff */
[----:B------:R0:W-:Y:S04]  /*0a90*/  STL [R1+0x200], R6 ;  /* 0x0002000601007387 */ /* 0x0001e80000100800 */
[----:B------:R0:W-:Y:S01]  /*0aa0*/  STL [R1+0x204], R7 ;  /* 0x0002040701007387 */ /* 0x0001e20000100800 */
[----:B------:R-:W-:Y:S05]  /*0ab0*/  @!P4 BRA `(.L_x_6) ;  /* 0x00000000000cc947 */ /* 0x000fea0003800000 */
[----:B------:R-:W-:Y:S01]  /*0ac0*/  UCGABAR_WAIT ;  /* 0x0000000000007dc7 */ /* 0x000fe20008000000 */
[----:B------:R-:W-:Y:S01]  /*0ad0*/  CCTL.IVALL ;  /* 0x00000000ff00798f */ /* 0x000fe20002000000 */
[----:B------:R-:W-:Y:S05]  /*0ae0*/  BRA `(.L_x_7) ;  /* 0x0000000000047947 */ /* 0x000fea0003800000 */
.L_x_6:
[----:B------:R-:W-:Y:S06]  /*0af0*/  BAR.SYNC.DEFER_BLOCKING 0x0 ;  /* 0x0000000000007b1d */ /* 0x000fec0000010000 */
.L_x_7:
[----:B------:R-:W-:Y:S05]  /*0b00*/  @!P1 BRA `(.L_x_8) ;  /* 0x0000016000b09947 */ /* 0x000fea0003800000 */
[----:B------:R-:W-:-:S06]  /*0b10*/  UISETP.GT.U32.AND UP0, UPT, UR17, 0x1, UPT ;  /* 0x000000011100788c */ /* 0x000fcc000bf04070 */
[----:B------:R-:W-:-:S13]  /*0b20*/  PLOP3.LUT P0, PT, PT, PT, UP0, 0x80, 0x0 ;  /* 0x000000000000781c */ /* 0x000fda0003f0f008 */
[----:B------:R-:W-:Y:S05]  /*0b30*/  @P0 EXIT ;  /* 0x000000000000094d */ /* 0x000fea0003800000 */
[----:B------:R-:W-:Y:S01]  /*0b40*/  ULDC.64 UR4, c[0x0][0x750] ;  /* 0x0001d40000047ab9 */ /* 0x000fe20000000a00 */
[----:B------:R-:W-:Y:S01]  /*0b50*/  UMOV UR17, 0xffffffff ;  /* 0xffffffff00117882 */ /* 0x000fe20000000000 */
[----:B------:R-:W-:Y:S01]  /*0b60*/  ISETP.GE.U32.AND P0, PT, R7, UR4, PT ;  /* 0x0000000407007c0c */ /* 0x000fe2000bf06070 */
[----:B------:R-:W-:Y:S01]  /*0b70*/  UMOV UR16, 0xffffffff ;  /* 0xffffffff00107882 */ /* 0x000fe20000000000 */
[----:B------:R-:W-:Y:S01]  /*0b80*/  UMOV UR8, 0xffffffff ;  /* 0xffffffff00087882 */ /* 0x000fe20000000000 */
[----:B------:R-:W-:Y:S02]  /*0b90*/  PRMT R0, RZ, 0x7610, R0 ;  /* 0x00007610ff007816 */ /* 0x000fe40000000000 */
[----:B------:R-:W-:-:S13]  /*0ba0*/  ISETP.GE.U32.AND.EX P0, PT, R6, UR5, PT, P0 ;  /* 0x0000000506007c0c */ /* 0x000fda000bf06100 */
[----:B------:R-:W-:Y:S05]  /*0bb0*/  @P0 BRA `(.L_x_9) ;  /* 0x0000000400400947 */ /* 0x000fea0003800000 */
[----:B------:R-:W-:Y:S01]  /*0bc0*/  ULDC.64 UR18, c[0x0][0x728] ;  /* 0x0001ca0000127ab9 */ /* 0x000fe20000000a00 */
[C---:B------:R-:W-:Y:S01]  /*0bd0*/  R2UR UR20, R7.reuse ;  /* 0x00000000071472ca */ /* 0x040fe200000e0000 */
[----:B------:R-:W-:Y:S01]  /*0be0*/  ULDC UR17, c[0x0][0x730] ;  /* 0x0001cc0000117ab9 */ /* 0x000fe20000000800 */
[----:B------:R-:W-:Y:S02]  /*0bf0*/  ISETP.NE.U32.AND P0, PT, RZ, UR18, PT ;  /* 0x00000012ff007c0c */ /* 0x000fe4000bf05070 */
[----:B------:R-:W-:Y:S02]  /*0c00*/  R2UR UR4, R7 ;  /* 0x00000000070472ca */ /* 0x000fe400000e0000 */
[----:B------:R-:W-:Y:S02]  /*0c10*/  ISETP.NE.AND.EX P0, PT, RZ, UR19, PT, P0 ;  /* 0x00000013ff007c0c */ /* 0x000fe4000bf05300 */
[----:B------:R-:W-:-:S11]  /*0c20*/  R2UR UR5, R6 ;  /* 0x00000000060572ca */ /* 0x000fd600000e0000 */
[----:B------:R-:W-:Y:S05]  /*0c30*/  @!P0 BRA `(.L_x_10) ;  /* 0x0000000000308947 */ /* 0x000fea0003800000 */
[----:B------:R-:W-:Y:S01]  /*0c40*/  R2UR UR4, R7 ;  /* 0x00000000070472ca */ /* 0x000fe200000e0000 */
[----:B------:R-:W-:Y:S01]  /*0c50*/  ULDC UR8, c[0x0][0x734] ;  /* 0x0001cd0000087ab9 */ /* 0x000fe20000000800 */
[----:B------:R-:W-:-:S11]  /*0c60*/  R2UR UR16, R6 ;  /* 0x00000000061072ca */ /* 0x000fd600000e0000 */
[----:B------:R-:W-:-:S04]  /*0c70*/  UIADD3 UR8, UP0, UR4, UR8, URZ ;  /* 0x0000000804087290 */ /* 0x000fc8000ff1e03f */
[----:B------:R-:W-:-:S04]  /*0c80*/  UIADD3.X UR16, URZ, UR16, URZ, UP0, !UPT ;  /* 0x000000103f107290 */ /* 0x000fc800087fe43f */
[----:B------:R-:W-:-:S04]  /*0c90*/  UIMAD.WIDE.U32 UR4, UR16, UR18, URZ ;  /* 0x00000012100472a5 */ /* 0x000fc8000f8e003f */
[----:B------:R-:W-:Y:S02]  /*0ca0*/  UIMAD.WIDE.U32 UR12, UP0, UR8, UR19, UR4 ;  /* 0x00000013080c72a5 */ /* 0x000fe4000f800004 */
[----:B------:R-:W-:Y:S02]  /*0cb0*/  UIMAD.WIDE.U32 UR4, UR8, UR18, URZ ;  /* 0x00000012080472a5 */ /* 0x000fe4000f8e003f */
[----:B------:R-:W-:Y:S02]  /*0cc0*/  UIADD3.X UR15, URZ, URZ, URZ, UP0, !UPT ;  /* 0x0000003f3f0f7290 */ /* 0x000fe400087fe43f */
[----:B------:R-:W-:Y:S01]  /*0cd0*/  UIADD3 URZ, UP0, UR5, UR12, URZ ;  /* 0x0000000c053f7290 */ /* 0x000fe2000ff1e03f */
[----:B------:R-:W-:-:S03]  /*0ce0*/  UMOV UR14, UR13 ;  /* 0x0000000d000e7c82 */ /* 0x000fc60008000000 */
[----:B------:R-:W-:-:S12]  /*0cf0*/  UIMAD.WIDE.U32.X UR4, UR16, UR19, UR14, UP0 ;  /* 0x00000013100472a5 */ /* 0x000fd800080e040e */
.L_x_10:
[----:B------:R-:W-:Y:S01]  /*0d00*/  USHF.R.U64 UR8, UR4, UR17, UR5 ;  /* 0x0000001104087299 */ /* 0x000fe20008001205 */
[----:B------:R-:W-:Y:S01]  /*0d10*/  R2UR UR13, R6 ;  /* 0x00000000060d72ca */ /* 0x000fe200000e0000 */
[----:B------:R-:W-:Y:S02]  /*0d20*/  USHF.R.U32.HI UR4, URZ, UR17, UR5 ;  /* 0x000000113f047299 */ /* 0x000fe40008011605 */
[----:B------:R-:W-:Y:S01]  /*0d30*/  UIADD3 UR5, UP0, URZ, -UR8, URZ ;  /* 0x800000083f057290 */ /* 0x000fe2000ff1e03f */
[----:B------:R-:W-:Y:S01]  /*0d40*/  ULDC.64 UR14, c[0x0][0x720] ;  /* 0x0001c800000e7ab9 */ /* 0x000fe20000000a00 */
[----:B------:R-:W-:Y:S02]  /*0d50*/  UMOV UR12, UR20 ;  /* 0x00000014000c7c82 */ /* 0x000fe40008000000 */
[----:B------:R-:W-:Y:S01]  /*0d60*/  UIADD3.X UR4, URZ, ~UR4, URZ, UP0, !UPT ;  /* 0x800000043f047290 */ /* 0x000fe200087fe43f */
[----:B------:R-:W-:Y:S01]  /*0d70*/  ULDC UR16, c[0x0][0x718] ;  /* 0x0001c60000107ab9 */ /* 0x000fe20000000800 */
[----:B------:R-:W-:-:S02]  /*0d80*/  ULDC UR20, c[0x0][0x758] ;  /* 0x0001d60000147ab9 */ /* 0x000fc40000000800 */
[----:B------:R-:W-:Y:S02]  /*0d90*/  UIMAD UR4, UR4, UR14, URZ ;  /* 0x0000000e040472a4 */ /* 0x000fe4000f8e023f */
[----:B------:R-:W-:Y:S02]  /*0da0*/  UIMAD.WIDE.U32 UR12, UR5, UR14, UR12 ;  /* 0x0000000e050c72a5 */ /* 0x000fe4000f8e000c */
[----:B------:R-:W-:Y:S02]  /*0db0*/  UIMAD UR4, UR5, UR15, UR4 ;  /* 0x0000000f050472a4 */ /* 0x000fe4000f8e0204 */
[----:B------:R-:W-:Y:S02]  /*0dc0*/  UIMAD UR14, UR11, UR10, UR9 ;  /* 0x0000000a0b0e72a4 */ /* 0x000fe4000f8e0209 */
[----:B------:R-:W-:Y:S01]  /*0dd0*/  UIADD3 UR10, UR13, UR4, URZ ;  /* 0x000000040d0a7290 */ /* 0x000fe2000fffe03f */
[----:B------:R-:W-:Y:S02]  /*0de0*/  ULDC UR9, c[0x0][0x708] ;  /* 0x0001c20000097ab9 */ /* 0x000fe40000000800 */
[----:B------:R-:W-:Y:S01]  /*0df0*/  ULDC.64 UR4, c[0x0][0x740] ;  /* 0x0001d00000047ab9 */ /* 0x000fe20000000a00 */
[----:B------:R-:W-:Y:S01]  /*0e00*/  USHF.R.U64 UR18, UR12, UR16, UR10 ;  /* 0x000000100c127299 */ /* 0x000fe2000800120a */
[----:B------:R-:W-:Y:S01]  /*0e10*/  ISETP.NE.U32.AND P0, PT, RZ, UR4, PT ;  /* 0x00000004ff007c0c */ /* 0x000fe2000bf05070 */
[----:B------:R-:W-:Y:S01]  /*0e20*/  USHF.R.U32.HI UR10, URZ, UR16, UR10 ;  /* 0x000000103f0a7299 */ /* 0x000fe2000801160a */
[----:B------:R-:W-:-:S02]  /*0e30*/  UMOV UR11, 0xffffffff ;  /* 0xffffffff000b7882 */ /* 0x000fc40000000000 */
[----:B------:R-:W-:Y:S01]  /*0e40*/  ISETP.NE.AND.EX P0, PT, RZ, UR5, PT, P0 ;  /* 0x00000005ff007c0c */ /* 0x000fe2000bf05300 */
[----:B------:R-:W-:Y:S02]  /*0e50*/  USHF.R.U64 UR24, UR18, UR9, UR10 ;  /* 0x0000000912187299 */ /* 0x000fe4000800120a */
[----:B------:R-:W-:Y:S02]  /*0e60*/  USHF.R.U32.HI UR10, URZ, UR9, UR10 ;  /* 0x000000093f0a7299 */ /* 0x000fe4000801160a */
[----:B------:R-:W-:Y:S02]  /*0e70*/  USHF.L.U32 UR9, UR11, UR20, URZ ;  /* 0x000000140b097299 */ /* 0x000fe4000800063f */
[----:B------:R-:W-:Y:S01]  /*0e80*/  USHF.R.U64 UR25, UR24, UR20, UR10 ;  /* 0x0000001418197299 */ /* 0x000fe2000800120a */
[----:B------:R-:W-:Y:S01]  /*0e90*/  ULDC UR19, c[0x0][0x700] ;  /* 0x0001c00000137ab9 */ /* 0x000fe20000000800 */
[----:B------:R-:W-:Y:S02]  /*0ea0*/  USHF.R.U32.HI UR11, URZ, UR20, UR10 ;  /* 0x000000143f0b7299 */ /* 0x000fe4000801160a */
[----:B------:R-:W-:-:S02]  /*0eb0*/  UIADD3 UR17, UR19, -0x1, URZ ;  /* 0xffffffff13117890 */ /* 0x000fc4000fffe03f */
[----:B------:R-:W-:Y:S02]  /*0ec0*/  USEL UR7, UR7, UR14, !UP2 ;  /* 0x0000000e07077287 */ /* 0x000fe4000d000000 */
[----:B------:R-:W-:Y:S01]  /*0ed0*/  ULOP3.LUT UR9, URZ, UR9, URZ, 0x33, !UPT ;  /* 0x000000093f097292 */ /* 0x000fe2000f8e333f */
[----:B------:R-:W-:Y:S01]  /*0ee0*/  ULDC UR21, c[0x0][0x748] ;  /* 0x0001d20000157ab9 */ /* 0x000fe20000000800 */
[----:B------:R-:W-:Y:S01]  /*0ef0*/  ULDC UR22, c[0x0][0x738] ;  /* 0x0001ce0000167ab9 */ /* 0x000fe20000000800 */
[----:B------:R-:W-:Y:S01]  /*0f00*/  UMOV UR23, 0x1 ;  /* 0x0000000100177882 */ /* 0x000fe20000000000 */
[----:B------:R-:W-:Y:S01]  /*0f10*/  UMOV UR10, UR25 ;  /* 0x00000019000a7c82 */ /* 0x000fe20008000000 */
[----:B------:R-:W-:Y:S07]  /*0f20*/  @!P0 BRA `(.L_x_11) ;  /* 0x0000000000308947 */ /* 0x000fee0003800000 */
[----:B------:R-:W-:Y:S02]  /*0f30*/  ULDC UR14, c[0x0][0x74c] ;  /* 0x0001d300000e7ab9 */ /* 0x000fe40000000800 */
        /* <DEDUP_REMOVED lines=8> */
[----:B------:R-:W-:-:S07]  /*0fc0*/  UIMAD.WIDE.U32.X UR4, UR16, UR5, UR14, UP0 ;  /* 0x00000005100472a5 */ /* 0x000fce00080e040e */
[----:B------:R-:W-:Y:S01]  /*0fd0*/  UMOV UR10, UR4 ;  /* 0x00000004000a7c82 */ /* 0x000fe20008000000 */
[----:B------:R-:W-:-:S05]  /*0fe0*/  UMOV UR11, UR5 ;  /* 0x00000005000b7c82 */ /* 0x000fca0008000000 */
.L_x_11:
[----:B------:R-:W-:Y:S01]  /*0ff0*/  USHF.R.U64 UR5, UR10, UR21, UR11 ;  /* 0x000000150a057299 */ /* 0x000fe2000800120b */
[----:B------:R-:W-:Y:S01]  /*1000*/  IMAD.MOV.U32 R0, RZ, RZ, 0x1 ;  /* 0x00000001ff007424 */ /* 0x000fe200078e00ff */
[----:B------:R-:W-:Y:S02]  /*1010*/  USHF.L.U32 UR4, UR23, UR20, URZ ;  /* 0x0000001417047299 */ /* 0x000fe4000800063f */
[----:B------:R-:W-:Y:S02]  /*1020*/  ULOP3.LUT UR9, UR24, UR9, URZ, 0xc0, !UPT ;  /* 0x0000000918097292 */ /* 0x000fe4000f8ec03f */
[----:B------:R-:W-:Y:S02]  /*1030*/  UIADD3 UR10, -UR5, URZ, URZ ;  /* 0x0000003f050a7290 */ /* 0x000fe4000fffe13f */
[----:B------:R-:W-:Y:S02]  /*1040*/  UIMAD UR9, UR4, UR5, UR9 ;  /* 0x00000005040972a4 */ /* 0x000fe4000f8e0209 */
[----:B------:R-:W-:-:S02]  /*1050*/  ULOP3.LUT UR17, UR18, UR17, URZ, 0xc0, !UPT ;  /* 0x0000001112117292 */ /* 0x000fc4000f8ec03f */
[----:B------:R-:W-:Y:S01]  /*1060*/  UIMAD UR4, UR10, UR22, UR25 ;  /* 0x000000160a0472a4 */ /* 0x000fe2000f8e0219 */
[----:B------:R-:W-:Y:S02]  /*1070*/  ULDC UR5, c[0x0][0x710] ;  /* 0x0001c40000057ab9 */ /* 0x000fe40000000800 */
[----:B------:R-:W-:Y:S02]  /*1080*/  UIMAD UR7, UR9, UR5, UR7 ;  /* 0x00000005090772a4 */ /* 0x000fe4000f8e0207 */
[----:B------:R-:W-:-:S04]  /*1090*/  UIMAD UR4, UR4, UR19, UR17 ;  /* 0x00000013040472a4 */ /* 0x000fc8000f8e0211 */
[----:B------:R-:W-:Y:S02]  /*10a0*/  USEL UR16, UR4, UR7, !UP2 ;  /* 0x0000000704107287 */ /* 0x000fe4000d000000 */
[----:B------:R-:W-:-:S12]  /*10b0*/  USEL UR17, UR7, UR4, !UP2 ;  /* 0x0000000407117287 */ /* 0x000fd8000d000000 */
.L_x_9:
[----:B------:R-:W-:-:S08]  /*10c0*/  NOP ;  /* 0x0000000000007918 */ /* 0x000fd00000000000 */
[----:B------:R-:W1:Y:S02]  /*10d0*/  USETMAXREG.TRY_ALLOC.CTAPOOL UP0, 0xf0 ;  /* 0x000000f0000079c8 */ /* 0x000e640008000600 */
[----:B-1----:R-:W-:-:S13]  /*10e0*/  PLOP3.LUT P0, PT, PT, PT, UP0, 0x80, 0x0 ;  /* 0x000000000000781c */ /* 0x002fda0003f0f008 */
[----:B------:R-:W-:Y:S05]  /*10f0*/  @!P0 BRA `(.L_x_9) ;  /* 0xfffffffc00f08947 */ /* 0x000fea000383ffff */
[----:B------:R-:W-:Y:S01]  /*1100*/  ULDC.64 UR4, c[0x0][0x698] ;  /* 0x0001a60000047ab9 */ /* 0x000fe20000000a00 */
[----:B------:R-:W-:Y:S01]  /*1110*/  ULDC.64 UR18, c[0x0][0x208] ;  /* 0x0000820000127ab9 */ /* 0x000fe20000000a00 */
[----:B------:R-:W-:-:S04]  /*1120*/  ISETP.NE.U32.AND P0, PT, RZ, UR4, PT ;  /* 0x00000004ff007c0c */ /* 0x000fc8000bf05070 */
[----:B------:R-:W-:-:S13]  /*1130*/  ISETP.NE.AND.EX P0, PT, RZ, UR5, PT, P0 ;  /* 0x00000005ff007c0c */ /* 0x000fda000bf05300 */
[----:B------:R-:W-:Y:S05]  /*1140*/  @!P0 BRA `(.L_x_12) ;  /* 0x0000000000208947 */ /* 0x000fea0003800000 */
[----:B------:R-:W1:Y:S02]  /*1150*/  LDC.64 R2, c[0x0][0x698] ;  /* 0x0001a600ff027b82 */ /* 0x000e640000000a00 */
[----:B-1----:R-:W2:Y:S02]  /*1160*/  LDG.E.64 R2, desc[UR18][R2.64] ;  /* 0x0000001202027981 */ /* 0x002ea4000c1e1b00 */
[----:B--2---:R-:W-:-:S04]  /*1170*/  ISETP.NE.U32.AND P0, PT, R2, RZ, PT ;  /* 0x000000ff0200720c */ /* 0x004fc80003f05070 */
[----:B------:R-:W-:-:S13]  /*1180*/  ISETP.NE.AND.EX P0, PT, R3, RZ, PT, P0 ;  /* 0x000000ff0300720c */ /* 0x000fda0003f05300 */
[----:B------:R-:W-:Y:S05]  /*1190*/  @!P0 BRA `(.L_x_12) ;  /* 0x00000000000c8947 */ /* 0x000fea0003800000 */
[----:B------:R-:W2:Y:S02]  /*11a0*/  LD.E R2, desc[UR18][R2.64] ;  /* 0x0000001202027980 */ /* 0x000ea4000c101900 */
[----:B--2---:R-:W-:Y:S01]  /*11b0*/  R2UR UR22, R2 ;  /* 0x00000000021672ca */ /* 0x004fe200000e0000 */
[----:B------:R-:W-:-:S14]  /*11c0*/  BRA `(.L_x_13) ;  /* 0x0000000000247947 */ /* 0x000fdc0003800000 */
.L_x_12:
[----:B------:R-:W-:Y:S02]  /*11d0*/  ULDC.64 UR4, c[0x0][0x688] ;  /* 0x0001a20000047ab9 */ /* 0x000fe40000000a00 */
[----:B------:R-:W-:-:S04]  /*11e0*/  ISETP.NE.U32.AND P0, PT, RZ, UR4, PT ;  /* 0x00000004ff007c0c */ /* 0x000fc8000bf05070 */
[----:B------:R-:W-:-:S13]  /*11f0*/  ISETP.NE.AND.EX P0, PT, RZ, UR5, PT, P0 ;  /* 0x00000005ff007c0c */ /* 0x000fda000bf05300 */
[----:B------:R-:W-:Y:S05]  /*1200*/  @!P0 BRA `(.L_x_14) ;  /* 0x0000000000108947 */ /* 0x000fea0003800000 */
[----:B------:R-:W1:Y:S02]  /*1210*/  LDC.64 R2, c[0x0][0x688] ;  /* 0x0001a200ff027b82 */ /* 0x000e640000000a00 */
[----:B-1----:R-:W2:Y:S02]  /*1220*/  LDG.E R2, desc[UR18][R2.64] ;  /* 0x0000001202027981 */ /* 0x002ea4000c1e1900 */
[----:B--2---:R-:W-:Y:S01]  /*1230*/  R2UR UR22, R2 ;  /* 0x00000000021672ca */ /* 0x004fe200000e0000 */
[----:B------:R-:W-:-:S14]  /*1240*/  BRA `(.L_x_13) ;  /* 0x0000000000047947 */ /* 0x000fdc0003800000 */
.L_x_14:
[----:B------:R-:W-:-:S05]  /*1250*/  ULDC UR22, c[0x0][0x680] ;  /* 0x0001a00000167ab9 */ /* 0x000fca0000000800 */
.L_x_13:
[----:B------:R-:W-:Y:S02]  /*1260*/  ULDC.64 UR4, c[0x0][0x6a0] ;  /* 0x0001a80000047ab9 */ /* 0x000fe40000000a00 */
        /* <DEDUP_REMOVED lines=11> */
.L_x_15:
        /* <DEDUP_REMOVED lines=8> */
.L_x_17:
[----:B------:R-:W-:-:S05]  /*13a0*/  ULDC UR21, c[0x0][0x684] ;  /* 0x0001a10000157ab9 */ /* 0x000fca0000000800 */
.L_x_16:
[----:B------:R-:W-:-:S13]  /*13b0*/  LOP3.LUT P0, RZ, R0, 0xff, RZ, 0xc0, !PT ;  /* 0x000000ff00ff7812 */ /* 0x000fda000780c0ff */
[----:B------:R-:W-:Y:S05]  /*13c0*/  @!P0 EXIT ;  /* 0x000000000000894d */ /* 0x000fea0003800000 */
[----:B------:R-:W-:Y:S01]  /*13d0*/  ULDC UR4, c[0x0][0x28c] ;  /* 0x0000a30000047ab9 */ /* 0x000fe20000000800 */
[----:B------:R-:W-:Y:S02]  /*13e0*/  ULOP3.LUT UR20, UR6, 0x1, URZ, 0xfc, !UPT ;  /* 0x0000000106147892 */ /* 0x000fe4000f8efc3f */
[----:B------:R-:W-:-:S04]  /*13f0*/  UIADD3 UR4, UR4, 0x3f, URZ ;  /* 0x0000003f04047890 */ /* 0x000fc8000fffe03f */
[----:B------:R-:W-:-:S04]  /*1400*/  USHF.R.S32.HI UR5, URZ, 0x1f, UR4 ;  /* 0x0000001f3f057899 */ /* 0x000fc80008011404 */
[----:B------:R-:W-:-:S03]  /*1410*/  ULEA.HI UR5, UR5, UR4, URZ, 0x6 ;  /* 0x0000000405057291 */ /* 0x000fc6000f8f303f */
[----:B------:R-:W-:Y:S01]  /*1420*/  UMOV UR4, URZ ;  /* 0x0000003f00047c82 */ /* 0x000fe20008000000 */
[----:B------:R-:W-:-:S03]  /*1430*/  USHF.R.S32.HI UR7, URZ, 0x6, UR5 ;  /* 0x000000063f077899 */ /* 0x000fc60008011405 */
[----:B------:R-:W-:-:S09]  /*1440*/  UMOV UR5, URZ ;  /* 0x0000003f00057c82 */ /* 0x000fd20008000000 */
.L_x_414:
[----:B------:R-:W-:Y:S01]  /*1450*/  STL [R1], RZ ;  /* 0x000000ff01007387 */ /* 0x000fe20000100800 */
[----:B------:R-:W-:Y:S01]  /*1460*/  UISETP.LT.AND UP0, UPT, URZ, UR7, UPT ;  /* 0x000000073f00728c */ /* 0x000fe2000bf01270 */
[----:B------:R-:W-:Y:S02]  /*1470*/  CS2R R24, SRZ ;  /* 0x0000000000187805 */ /* 0x000fe4000001ff00 */
[----:B------:R-:W-:Y:S01]  /*1480*/  CS2R R26, SRZ ;  /* 0x00000000001a7805 */ /* 0x000fe2000001ff00 */
[----:B------:R-:W-:Y:S01]  /*1490*/  STL [R1+0x4], RZ ;  /* 0x000004ff01007387 */ /* 0x000fe20000100800 */
[----:B------:R-:W-:Y:S01]  /*14a0*/  USEL UR9, URZ, UR7, UP0 ;  /* 0x000000073f097287 */ /* 0x000fe20008000000 */
[----:B------:R-:W-:Y:S02]  /*14b0*/  CS2R R28, SRZ ;  /* 0x00000000001c7805 */ /* 0x000fe4000001ff00 */
[----:B------:R-:W-:Y:S01]  /*14c0*/  CS2R R30, SRZ ;  /* 0x00000000001e7805 */ /* 0x000fe2000001ff00 */
[----:B------:R-:W-:Y:S01]  /*14d0*/  STL [R1+0x8], RZ ;  /* 0x000008ff01007387 */ /* 0x000fe20000100800 */
[----:B------:R-:W-:Y:S01]  /*14e0*/  UIADD3 UR9, UR7, -UR9, URZ ;  /* 0x8000000907097290 */ /* 0x000fe2000fffe03f */
[----:B------:R-:W-:-:S02]  /*14f0*/  CS2R R32, SRZ ;  /* 0x0000000000207805 */ /* 0x000fc4000001ff00 */
[----:B------:R-:W-:Y:S01]  /*1500*/  CS2R R34, SRZ ;  /* 0x0000000000227805 */ /* 0x000fe2000001ff00 */
[----:B------:R-:W-:Y:S01]  /*1510*/  STL [R1+0xc], RZ ;  /* 0x00000cff01007387 */ /* 0x000fe20000100800 */
[----:B------:R-:W-:Y:S01]  /*1520*/  UISETP.GE.AND UP0, UPT, UR9, 0x1, UPT ;  /* 0x000000010900788c */ /* 0x000fe2000bf06270 */
[----:B------:R-:W-:Y:S02]  /*1530*/  CS2R R36, SRZ ;  /* 0x0000000000247805 */ /* 0x000fe4000001ff00 */
[----:B------:R-:W-:Y:S01]  /*1540*/  CS2R R38, SRZ ;  /* 0x0000000000267805 */ /* 0x000fe2000001ff00 */
[----:B------:R-:W-:Y:S01]  /*1550*/  STL [R1+0x10], RZ ;  /* 0x000010ff01007387 */ /* 0x000fe20000100800 */
[----:B------:R-:W-:Y:S02]  /*1560*/  CS2R R40, SRZ ;  /* 0x0000000000287805 */ /* 0x000fe4000001ff00 */
[----:B------:R-:W-:Y:S02]  /*1570*/  CS2R R42, SRZ ;  /* 0x00000000002a7805 */ /* 0x000fe4000001ff00 */
[----:B------:R-:W-:Y:S01]  /*1580*/  PLOP3.LUT P0, PT, PT, PT, UP0, 0x80, 0x0 ;  /* 0x000000000000781c */ /* 0x000fe20003f0f008 */
[----:B------:R-:W-:Y:S01]  /*1590*/  STL [R1+0x14], RZ ;  /* 0x000014ff01007387 */ /* 0x000fe20000100800 */
[----:B------:R-:W-:-:S02]  /*15a0*/  CS2R R44, SRZ ;  /* 0x00000000002c7805 */ /* 0x000fc4000001ff00 */
[----:B------:R-:W-:Y:S02]  /*15b0*/  CS2R R46, SRZ ;  /* 0x00000000002e7805 */ /* 0x000fe4000001ff00 */
[----:B------:R-:W-:Y:S01]  /*15c0*/  CS2R R48, SRZ ;  /* 0x0000000000307805 */ /* 0x000fe2000001ff00 */
[----:B------:R-:W-:Y:S01]  /*15d0*/  STL [R1+0x18], RZ ;  /* 0x000018ff01007387 */ /* 0x000fe20000100800 */
[----:B------:R-:W-:Y:S02]  /*15e0*/  CS2R R50, SRZ ;  /* 0x0000000000327805 */ /* 0x000fe4000001ff00 */
[----:B------:R-:W-:Y:S02]  /*15f0*/  CS2R R52, SRZ ;  /* 0x0000000000347805 */ /* 0x000fe4000001ff00 */
[----:B------:R-:W-:Y:S01]  /*1600*/  CS2R R54, SRZ ;  /* 0x0000000000367805 */ /* 0x000fe2000001ff00 */
        /* <DEDUP_REMOVED lines=64> */
[----:B------:R-:W-:Y:S04]  /*1a10*/  STL [R1+0x5c], RZ ;  /* 0x00005cff01007387 */ /* 0x000fe80000100800 */
        /* <DEDUP_REMOVED lines=53> */
[----:B------:R-:W-:Y:S01]  /*1d70*/  STL [R1+0x134], RZ ;  /* 0x000134ff01007387 */ /* 0x000fe20000100800 */
[----:B-1----:R-:W1:Y:S03]  /*1d80*/  S2R R0, SR_TID.X ;  /* 0x0000000000007919 */ /* 0x002e660000002100 */
        /* <DEDUP_REMOVED lines=8> */
[----:B-1----:R-:W-:-:S03]  /*1e10*/  LOP3.LUT R0, R0, 0x80, RZ, 0xc0, !PT ;  /* 0x0000008000007812 */ /* 0x002fc600078ec0ff */
[----:B------:R-:W-:Y:S01]  /*1e20*/  STL [R1+0x158], RZ ;  /* 0x000158ff01007387 */ /* 0x000fe20000100800 */
[----:B------:R-:W-:-:S03]  /*1e30*/  SHF.R.U32.HI R0, RZ, 0x7, R0 ;  /* 0x00000007ff007819 */ /* 0x000fc60000011600 */
        /* <DEDUP_REMOVED lines=33> */
[----:B------:R-:W1:Y:S04]  /*2050*/  SHFL.IDX PT, R0, R0, RZ, 0x1f ;  /* 0x00001fff00007589 */ /* 0x000e6800000e0000 */
[----:B------:R2:W-:Y:S04]  /*2060*/  STL [R1+0x1e0], RZ ;  /* 0x0001e0ff01007387 */ /* 0x0005e80000100800 */
[----:B------:R2:W-:Y:S04]  /*2070*/  STL [R1+0x1e4], RZ ;  /* 0x0001e4ff01007387 */ /* 0x0005e80000100800 */
[----:B------:R2:W-:Y:S04]  /*2080*/  STL [R1+0x1e8], RZ ;  /* 0x0001e8ff01007387 */ /* 0x0005e80000100800 */
[----:B------:R2:W-:Y:S04]  /*2090*/  STL [R1+0x1ec], RZ ;  /* 0x0001ecff01007387 */ /* 0x0005e80000100800 */
[----:B------:R2:W-:Y:S04]  /*20a0*/  STL [R1+0x1f0], RZ ;  /* 0x0001f0ff01007387 */ /* 0x0005e80000100800 */
[----:B------:R2:W-:Y:S01]  /*20b0*/  STL [R1+0x1f4], RZ ;  /* 0x0001f4ff01007387 */ /* 0x0005e20000100800 */
[----:B-1----:R-:W-:-:S03]  /*20c0*/  R2UR UR10, R0 ;  /* 0x00000000000a72ca */ /* 0x002fc600000e0000 */
[----:B------:R2:W-:Y:S04]  /*20d0*/  STL [R1+0x1f8], RZ ;  /* 0x0001f8ff01007387 */ /* 0x0005e80000100800 */
[----:B------:R2:W-:Y:S01]  /*20e0*/  STL [R1+0x1fc], RZ ;  /* 0x0001fcff01007387 */ /* 0x0005e20000100800 */
[----:B0--34-:R-:W-:Y:S07]  /*20f0*/  @!P0 BRA `(.L_x_18) ;  /* 0x0000001400408947 */ /* 0x019fee0003800000 */
[----:B------:R-:W1:Y:S01]  /*2100*/  S2UR UR13, SR_CgaCtaId ;  /* 0x00000000000d79c3 */ /* 0x000e620000008800 */
[----:B------:R-:W-:Y:S01]  /*2110*/  ULEA.HI UR11, UR10, UR10, URZ, 0x1 ;  /* 0x0000000a0a0b7291 */ /* 0x000fe2000f8f083f */
[----:B------:R-:W-:Y:S01]  /*2120*/  IMAD.U32 R2, RZ, RZ, UR5 ;  /* 0x00000005ff027e24 */ /* 0x000fe2000f8e00ff */
[----:B------:R-:W-:Y:S01]  /*2130*/  UMOV UR12, 0x400 ;  /* 0x00000400000c7882 */ /* 0x000fe20000000000 */
[----:B------:R-:W-:Y:S01]  /*2140*/  IMAD.U32 R0, RZ, RZ, UR4 ;  /* 0x00000004ff007e24 */ /* 0x000fe2000f8e00ff */
[----:B------:R-:W-:Y:S02]  /*2150*/  ULOP3.LUT UR11, UR11, 0x1ffffe, URZ, 0xc0, !UPT ;  /* 0x001ffffe0b0b7892 */ /* 0x000fe4000f8ec03f */
[----:B------:R-:W-:Y:S02]  /*2160*/  UPLOP3.LUT UP0, UPT, UPT, UPT, UPT, 0x40, 0x0 ;  /* 0x000000000000789c */ /* 0x000fe40003f0e870 */
[----:B------:R-:W-:-:S03]  /*2170*/  UIADD3 UR11, UR10, -UR11, URZ ;  /* 0x8000000b0a0b7290 */ /* 0x000fc6000fffe03f */
[----:B------:R-:W-:Y:S01]  /*2180*/  UMOV UR10, UR4 ;  /* 0x00000004000a7c82 */ /* 0x000fe20008000000 */
[----:B-1----:R-:W-:-:S04]  /*2190*/  ULEA UR23, UR13, UR12, 0x18 ;  /* 0x0000000c0d177291 */ /* 0x002fc8000f8ec03f */
[----:B------:R-:W-:-:S04]  /*21a0*/  ULEA UR11, UR11, UR23, 0xb ;  /* 0x000000170b0b7291 */ /* 0x000fc8000f8e583f */
[----:B------:R-:W-:-:S04]  /*21b0*/  UIADD3 UR11, UR11, 0x180, URZ ;  /* 0x000001800b0b7890 */ /* 0x000fc8000fffe03f */
[----:B------:R-:W-:-:S04]  /*21c0*/  USHF.R.U32.HI UR11, URZ, 0x4, UR11 ;  /* 0x000000043f0b7899 */ /* 0x000fc8000801160b */
[----:B------:R-:W-:-:S12]  /*21d0*/  ULOP3.LUT UR11, UR11, 0x3fff, URZ, 0xc0, !UPT ;  /* 0x00003fff0b0b7892 */ /* 0x000fd8000f8ec03f */
.L_x_25:
[----:B------:R-:W-:-:S06]  /*21e0*/  UISETP.NE.AND UP1, UPT, UR20, 0x3, UPT ;  /* 0x000000031400788c */ /* 0x000fcc000bf25270 */
[----:B------:R-:W-:-:S13]  /*21f0*/  PLOP3.LUT P1, PT, PT, PT, UP1, 0x80, 0x0 ;  /* 0x000000000000781c */ /* 0x000fda0003f2f018 */
[----:B------:R-:W-:Y:S05]  /*2200*/  @!P1 BRA `(.L_x_19) ;  /* 0x0000000000049947 */ /* 0x000fea0003800000 */
[----:B------:R-:W-:Y:S01]  /*2210*/  BPT.TRAP 0x1 ;  /* 0x000000040000795c */ /* 0x000fe20000300000 */
.L_x_19:
[----:B------:R-:W-:Y:S01]  /*2220*/  ULEA UR12, UR10, UR23, 0x3 ;  /* 0x000000170a0c7291 */ /* 0x000fe2000f8e183f */
[----:B------:R-:W-:-:S08]  /*2230*/  SHF.L.U32 R3, R2, 0x1f, RZ ;  /* 0x0000001f02037819 */ /* 0x000fd000000006ff */
[----:B------:R1:W3:Y:S01]  /*2240*/  SYNCS.PHASECHK.TRANS64.TRYWAIT P0, [UR12], R3 ;  /* 0x00000003ff0075a7 */ /* 0x0002e2000800014c */
[----:B------:R-:W-:Y:S05]  /*2250*/  @!P1 BRA `(.L_x_20) ;  /* 0x0000000000049947 */ /* 0x000fea0003800000 */
[----:B------:R-:W-:Y:S01]  /*2260*/  BPT.TRAP 0x1 ;  /* 0x000000040000795c */ /* 0x000fe20000300000 */
.L_x_20:
[----:B---3--:R-:W-:Y:S05]  /*2270*/  @P0 BRA `(.L_x_21) ;  /* 0x0000000000080947 */ /* 0x008fea0003800000 */
[----:B------:R-:W3:Y:S02]  /*2280*/  SYNCS.PHASECHK.TRANS64.TRYWAIT P0, [UR12], R3 ;  /* 0x00000003ff0075a7 */ /* 0x000ee4000800014c */
[----:B---3--:R-:W-:Y:S05]  /*2290*/  @!P0 BRA `(.L_x_22) ;  /* 0x0000016400488947 */ /* 0x008fea0003800000 */
.L_x_21:
[----:B------:R-:W-:Y:S04]  /*22a0*/  STL.64 [R1+0x458], R150 ;  /* 0x0004589601007387 */ /* 0x000fe80000100a00 */
        /* <DEDUP_REMOVED lines=62> */
[----:B------:R4:W-:Y:S04]  /*2690*/  STL.64 [R1+0x260], R24 ;  /* 0x0002601801007387 */ /* 0x0009e80000100a00 */
[----:B----4-:R-:W4:Y:S04]  /*26a0*/  LDL.LU.64 R24, [R1] ;  /* 0x0000000001187983 */ /* 0x010f280000300a00 */
[----:B------:R-:W4:Y:S04]  /*26b0*/  LDL.LU.64 R26, [R1+0x8] ;  /* 0x00000800011a7983 */ /* 0x000f280000300a00 */
        /* <DEDUP_REMOVED lines=61> */
[----:B------:R-:W4:Y:S01]  /*2a90*/  LDL.LU.64 R150, [R1+0x1f8] ;  /* 0x0001f80001967983 */ /* 0x000f220000300a00 */
[----:B------:R-:W1:Y:S02]  /*2aa0*/  S2R R5, SR_TID.X ;  /* 0x0000000000057919 */ /* 0x000e640000002100 */
[----:B-1-3--:R-:W-:-:S02]  /*2ab0*/  IMAD.SHL.U32 R3, R5, 0x20, RZ ;  /* 0x0000002005037824 */ /* 0x00afc400078e00ff */
[----:B------:R-:W-:-:S03]  /*2ac0*/  IMAD.SHL.U32 R4, R5, 0x200, RZ ;  /* 0x0000020005047824 */ /* 0x000fc600078e00ff */
[----:B------:R-:W-:-:S04]  /*2ad0*/  LOP3.LUT R3, R3, 0x1c00, RZ, 0xc0, !PT ;  /* 0x00001c0003037812 */ /* 0x000fc800078ec0ff */
[----:B------:R-:W-:Y:S02]  /*2ae0*/  LOP3.LUT R3, R3, 0x200, R4, 0xf8, !PT ;  /* 0x0000020003037812 */ /* 0x000fe400078ef804 */
[----:B------:R-:W-:-:S04]  /*2af0*/  SHF.L.U32 R4, R5, 0x4, RZ ;  /* 0x0000000405047819 */ /* 0x000fc800000006ff */
[----:B------:R-:W-:-:S04]  /*2b00*/  LOP3.LUT R3, R3, 0x1c0, R4, 0xf8, !PT ;  /* 0x000001c003037812 */ /* 0x000fc800078ef804 */
[----:B------:R-:W-:-:S04]  /*2b10*/  LOP3.LUT R3, R3, 0x20, R4, 0xf8, !PT ;  /* 0x0000002003037812 */ /* 0x000fc800078ef804 */
[----:B------:R-:W-:Y:S01]  /*2b20*/  SHF.R.U32.HI R4, RZ, 0x3, R3 ;  /* 0x00000003ff047819 */ /* 0x000fe20000011603 */
[----:B------:R-:W-:-:S04]  /*2b30*/  IMAD.U32 R3, RZ, RZ, UR10 ;  /* 0x0000000aff037e24 */ /* 0x000fc8000f8e00ff */
[----:B------:R-:W-:-:S05]  /*2b40*/  IMAD R3, R3, 0x800, R4 ;  /* 0x0000080003037824 */ /* 0x000fca00078e0204 */
[----:B------:R-:W4:Y:S01]  /*2b50*/  LDS R152, [R3+UR23+0x30180] ;  /* 0x0301801703987984 */ /* 0x000f220008000800 */
[----:B------:R-:W-:-:S04]  /*2b60*/  UIADD3 UR12, UR23, 0x10180, URZ ;  /* 0x00010180170c7890 */ /* 0x000fc8000fffe03f */
[----:B------:R-:W-:-:S04]  /*2b70*/  USHF.R.U32.HI UR12, URZ, 0x4, UR12 ;  /* 0x000000043f0c7899 */ /* 0x000fc8000801160c */
[----:B------:R-:W-:Y:S02]  /*2b80*/  ULOP3.LUT UR12, UR12, 0x3fff, URZ, 0xc0, !UPT ;  /* 0x00003fff0c0c7892 */ /* 0x000fe4000f8ec03f */
[----:B------:R-:W-:Y:S02]  /*2b90*/  ULOP3.LUT UR13, UR11, 0x10000, URZ, 0xfc, !UPT ;  /* 0x000100000b0d7892 */ /* 0x000fe4000f8efc3f */
[----:B------:R-:W-:Y:S02]  /*2ba0*/  ULOP3.LUT UR14, UR12, 0x10000, URZ, 0xfc, !UPT ;  /* 0x000100000c0e7892 */ /* 0x000fe4000f8efc3f */
[----:B------:R-:W-:Y:S02]  /*2bb0*/  ULEA UR12, UR10, UR13, 0x9 ;  /* 0x0000000d0a0c7291 */ /* 0x000fe4000f8e483f */
[----:B------:R-:W-:Y:S01]  /*2bc0*/  ULEA UR14, UR10, UR14, 0xa ;  /* 0x0000000e0a0e7291 */ /* 0x000fe2000f8e503f */
[----:B------:R-:W-:Y:S01]  /*2bd0*/  UMOV UR13, 0xc0000010 ;  /* 0xc0000010000d7882 */ /* 0x000fe20000000000 */
[----:B------:R-:W-:Y:S01]  /*2be0*/  UMOV UR15, 0x80000020 ;  /* 0x80000020000f7882 */ /* 0x000fe20000000000 */
[----:B----4-:R-:W-:-:S06]  /*2bf0*/  WARPGROUP.ARRIVE ;  /* 0x00000000000079c5 */ /* 0x010fcc0000000000 */
[----:B------:R-:W-:Y:S03]  /*2c00*/  IGMMA.SP.64x256x64.S8.S8 R24, gdesc[UR12], R24, UP0, R152, gsb0 ;  /* 0x068098000c1879f1 */ /* 0x000fe6000b841218 */
[----:B------:R-:W-:Y:S02]  /*2c10*/  WARPGROUP.DEPBAR.LE gsb0, 0x0 ;  /* 0x00008000000079c5 */ /* 0x000fe40000010000 */
[----:B------:R-:W-:Y:S04]  /*2c20*/  STL.64 [R1], R24 ;  /* 0x0000001801007387 */ /* 0x000fe80000100a00 */
        /* <DEDUP_REMOVED lines=63> */
[----:B------:R-:W3:Y:S04]  /*3020*/  LDS R152, [R3+UR23+0x30580] ;  /* 0x0305801703987984 */ /* 0x000ee80008000800 */
[----:B-1----:R-:W3:Y:S04]  /*3030*/  LDL.LU.64 R150, [R1+0x458] ;  /* 0x0004580001967983 */ /* 0x002ee80000300a00 */
[----:B------:R-:W3:Y:S04]  /*3040*/  LDL.LU.64 R148, [R1+0x450] ;  /* 0x0004500001947983 */ /* 0x000ee80000300a00 */
        /* <DEDUP_REMOVED lines=61> */
[----:B------:R-:W3:Y:S01]  /*3420*/  LDL.LU.64 R24, [R1+0x260] ;  /* 0x0002600001187983 */ /* 0x000ee20000300a00 */
[----:B------:R-:W-:Y:S01]  /*3430*/  UIADD3 UR12, UR12, 0x100, URZ ;  /* 0x000001000c0c7890 */ /* 0x000fe2000fffe03f */
[----:B------:R-:W-:Y:S01]  /*3440*/  UMOV UR13, 0xc0000010 ;  /* 0xc0000010000d7882 */ /* 0x000fe20000000000 */
[----:B---3--:R-:W-:-:S07]  /*3450*/  WARPGROUP.ARRIVE ;  /* 0x00000000000079c5 */ /* 0x008fce0000000000 */
[----:B------:R-:W-:Y:S03]  /*3460*/  IGMMA.SP.64x256x64.S8.S8 R24, gdesc[UR12], R24, UP0, R152, gsb0 ;  /* 0x068098000c1879f1 */ /* 0x000fe6000b841218 */
[----:B------:R-:W-:Y:S02]  /*3470*/  WARPGROUP.DEPBAR.LE gsb0, 0x0 ;  /* 0x00008000000079c5 */ /* 0x000fe40000010000 */
[----:B------:R-:W-:Y:S05]  /*3480*/  @!P1 BRA `(.L_x_23) ;  /* 0x0000000000049947 */ /* 0x000fea0003800000 */
[----:B------:R-:W-:Y:S01]  /*3490*/  BPT.TRAP 0x1 ;  /* 0x000000040000795c */ /* 0x000fe20000300000 */
.L_x_23:
[----:B------:R-:W-:Y:S01]  /*34a0*/  LOP3.LUT P0, RZ, R164, R165, RZ, 0xc0, !PT ;  /* 0x000000a5a4ff7212 */ /* 0x000fe2000780c0ff */
[----:B------:R-:W-:-:S12]  /*34b0*/  UISETP.GT.U32.AND UP0, UPT, UR6, 0x1, UPT ;  /* 0x000000010600788c */ /* 0x000fd8000bf04070 */
[----:B------:R-:W-:-:S05]  /*34c0*/  @P0 LEA R3, R0, UR23, 0x3 ;  /* 0x0000001700030c11 */ /* 0x000fca000f8e18ff */
[----:B------:R-:W-:-:S05]  /*34d0*/  @P0 VIADD R3, R3, 0x40 ;  /* 0x0000004003030836 */ /* 0x000fca0000000000 */
[----:B------:R-:W-:-:S04]  /*34e0*/  @P0 PRMT R3, R153, 0x654, R3 ;  /* 0x0000065499030816 */ /* 0x000fc80000000003 */
[----:B------:R1:W-:Y:S01]  /*34f0*/  @P0 SYNCS.ARRIVE.TRANS64.RED.A1T0 RZ, [R3+URZ], RZ ;  /* 0x000000ff03ff09a7 */ /* 0x0003e2000810043f */
[----:B------:R-:W-:-:S13]  /*3500*/  PLOP3.LUT P0, PT, PT, PT, UP0, 0x80, 0x0 ;  /* 0x000000000000781c */ /* 0x000fda0003f0f008 */
[----:B-1----:R-:W-:Y:S05]  /*3510*/  @P0 BRA `(.L_x_24) ;  /* 0x0000000000040947 */ /* 0x002fea0003800000 */
[----:B------:R-:W-:Y:S01]  /*3520*/  BPT.TRAP 0x1 ;  /* 0x000000040000795c */ /* 0x000fe20000300000 */
.L_x_24:
[----:B------:R-:W-:Y:S01]  /*3530*/  UISETP.GT.AND UP1, UPT, UR9, 0x1, UPT ;  /* 0x000000010900788c */ /* 0x000fe2000bf24270 */
[----:B------:R-:W-:Y:S01]  /*3540*/  VIADD R0, R0, 0x1 ;  /* 0x0000000100007836 */ /* 0x000fe20000000000 */
[----:B------:R-:W-:Y:S02]  /*3550*/  UIADD3 UR10, UR10, 0x1, URZ ;  /* 0x000000010a0a7890 */ /* 0x000fe4000fffe03f */
[----:B------:R-:W-:Y:S02]  /*3560*/  UIADD3 UR9, UR9, -0x1, URZ ;  /* 0xffffffff09097890 */ /* 0x000fe4000fffe03f */
[----:B------:R-:W-:Y:S01]  /*3570*/  PLOP3.LUT P1, PT, PT, PT, UP1, 0x80, 0x0 ;  /* 0x000000000000781c */ /* 0x000fe20003f2f018 */
[----:B------:R-:W-:Y:S01]  /*3580*/  UISETP.NE.AND UP0, UPT, UR10, 0x8, UPT ;  /* 0x000000080a00788c */ /* 0x000fe2000bf05270 */
[----:B------:R-:W-:-:S03]  /*3590*/  ISETP.NE.AND P0, PT, R0, 0x8, PT ;  /* 0x000000080000780c */ /* 0x000fc60003f05270 */
[----:B------:R-:W-:Y:S01]  /*35a0*/  USEL UR12, URZ, 0x1, UP0 ;  /* 0x000000013f0c7887 */ /* 0x000fe20008000000 */
[----:B------:R-:W-:Y:S01]  /*35b0*/  SEL R0, R0, RZ, P0 ;  /* 0x000000ff00007207 */ /* 0x000fe20000000000 */
[----:B------:R-:W-:Y:S02]  /*35c0*/  USEL UR10, UR10, URZ, UP0 ;  /* 0x0000003f0a0a7287 */ /* 0x000fe40008000000 */
[----:B------:R-:W-:Y:S02]  /*35d0*/  UPLOP3.LUT UP0, UPT, UPT, UPT, UPT, 0x80, 0x0 ;  /* 0x000000000000789c */ /* 0x000fe40003f0f070 */
[----:B------:R-:W-:Y:S02]  /*35e0*/  LOP3.LUT R2, R2, UR12, RZ, 0x3c, !PT ;  /* 0x0000000c02027c12 */ /* 0x000fe4000f8e3cff */
[----:B------:R-:W-:Y:S07]  /*35f0*/  @P1 BRA `(.L_x_25) ;  /* 0xffffffe800f81947 */ /* 0x000fee000383ffff */
.L_x_18:
[----:B------:R-:W1:Y:S01]  /*3600*/  S2R R5, SR_TID.X ;  /* 0x0000000000057919 */ /* 0x000e620000002100 */
[----:B------:R-:W-:Y:S02]  /*3610*/  USHF.L.U32 UR17, UR17, 0x8, URZ ;  /* 0x0000000811117899 */ /* 0x000fe4000800063f */
[----:B------:R-:W-:Y:S01]  /*3620*/  USHF.R.S32.HI UR12, URZ, 0x1f, UR8 ;  /* 0x0000001f3f0c7899 */ /* 0x000fe20008011408 */
[----:B------:R-:W3:Y:S01]  /*3630*/  S2R R4, SR_TID.X ;  /* 0x0000000000047919 */ /* 0x000ee20000002100 */
[----:B------:R-:W-:Y:S01]  /*3640*/  ULDC.64 UR10, c[0x0][0x6d0] ;  /* 0x0001b400000a7ab9 */ /* 0x000fe20000000a00 */
[----:B------:R-:W-:Y:S01]  /*3650*/  UIADD3 UR4, UR7, UR4, URZ ;  /* 0x0000000407047290 */ /* 0x000fe2000fffe03f */
[----:B------:R-:W-:Y:S01]  /*3660*/  MOV R14, UR10 ;  /* 0x0000000a000e7c02 */ /* 0x000fe20008000f00 */
[----:B------:R-:W-:Y:S01]  /*3670*/  UIMAD UR9, UR12, UR10, URZ ;  /* 0x0000000a0c0972a4 */ /* 0x000fe2000f8e023f */
[----:B------:R-:W-:Y:S02]  /*3680*/  ULDC UR13, c[0x0][0x288] ;  /* 0x0000a200000d7ab9 */ /* 0x000fe40000000800 */
[----:B------:R-:W-:Y:S01]  /*3690*/  ULDC UR10, c[0x0][0x284] ;  /* 0x0000a100000a7ab9 */ /* 0x000fe20000000800 */
[----:B------:R-:W-:-:S02]  /*36a0*/  UIMAD UR9, UR8, UR11, UR9 ;  /* 0x0000000b080972a4 */ /* 0x000fc4000f8e0209 */
[----:B------:R-:W-:Y:S02]  /*36b0*/  USHF.L.U32 UR11, UR16, 0x8, URZ ;  /* 0x00000008100b7899 */ /* 0x000fe4000800063f */
[----:B------:R-:W-:Y:S02]  /*36c0*/  UISETP.GT.U32.AND UP0, UPT, UR4, 0x7, UPT ;  /* 0x000000070400788c */ /* 0x000fe4000bf04070 */
[----:B------:R-:W-:Y:S02]  /*36d0*/  UISETP.GE.AND UP1, UPT, UR11, UR13, UPT ;  /* 0x0000000d0b00728c */ /* 0x000fe4000bf26270 */
[----:B------:R-:W-:Y:S02]  /*36e0*/  UISETP.LT.U32.AND UP0, UPT, UR7, 0x8, UP0 ;  /* 0x000000080700788c */ /* 0x000fe40008701070 */
[----:B------:R-:W-:-:S06]  /*36f0*/  UISETP.GE.OR UP1, UPT, UR17, UR10, UP1 ;  /* 0x0000000a1100728c */ /* 0x000fcc0008f26670 */
[----:B------:R-:W-:Y:S02]  /*3700*/  PLOP3.LUT P0, PT, PT, PT, UP1, 0x80, 0x0 ;  /* 0x000000000000781c */ /* 0x000fe40003f0f018 */
[----:B-1----:R-:W-:Y:S02]  /*3710*/  LOP3.LUT R3, R5, 0x60, RZ, 0xc0, !PT ;  /* 0x0000006005037812 */ /* 0x002fe400078ec0ff */
[----:B------:R-:W-:Y:S02]  /*3720*/  SHF.R.U32.HI R2, RZ, 0x2, R5 ;  /* 0x00000002ff027819 */ /* 0x000fe40000011605 */
[----:B------:R-:W-:Y:S02]  /*3730*/  SHF.R.U32.HI R3, RZ, 0x5, R3 ;  /* 0x00000005ff037819 */ /* 0x000fe40000011603 */
[----:B------:R-:W-:Y:S02]  /*3740*/  LOP3.LUT R2, R2, 0x7, RZ, 0xc0, !PT ;  /* 0x0000000702027812 */ /* 0x000fe400078ec0ff */
[----:B---3--:R-:W-:Y:S01]  /*3750*/  SHF.R.U32.HI R4, RZ, 0x7, R4 ;  /* 0x00000007ff047819 */ /* 0x008fe20000011604 */
[----:B------:R-:W-:-:S02]  /*3760*/  IMAD.SHL.U32 R0, R3, 0x10, RZ ;  /* 0x0000001003007824 */ /* 0x000fc400078e00ff */
[----:B------:R-:W-:-:S03]  /*3770*/  IMAD R3, R3, -0x10, -R2 ;  /* 0xfffffff003037824 */ /* 0x000fc600078e0a02 */
[----:B------:R-:W-:Y:S02]  /*3780*/  LOP3.LUT R0, R0, 0xfffffff0, R2, 0xe2, !PT ;  /* 0xfffffff000007812 */ /* 0x000fe400078ee202 */
[----:B------:R-:W-:-:S04]  /*3790*/  SHF.R.U32.HI R2, RZ, 0x1, R5 ;  /* 0x00000001ff027819 */ /* 0x000fc80000011605 */
[----:B------:R-:W-:Y:S02]  /*37a0*/  LOP3.LUT R2, R0, 0x40, R2, 0xf8, !PT ;  /* 0x0000004000027812 */ /* 0x000fe400078ef802 */
[----:B------:R-:W-:Y:S01]  /*37b0*/  LOP3.LUT R0, R4, 0x1, RZ, 0xc0, !PT ;  /* 0x0000000104007812 */ /* 0x000fe200078ec0ff */
[----:B------:R-:W-:Y:S01]  /*37c0*/  IMAD.U32 R4, RZ, RZ, UR10 ;  /* 0x0000000aff047e24 */ /* 0x000fe2000f8e00ff */
[----:B------:R-:W-:Y:S01]  /*37d0*/  LOP3.LUT R2, R2, UR17, RZ, 0xfc, !PT ;  /* 0x0000001102027c12 */ /* 0x000fe2000f8efcff */
[----:B------:R-:W-:Y:S02]  /*37e0*/  USEL UR10, URZ, 0x1, !UP0 ;  /* 0x000000013f0a7887 */ /* 0x000fe4000c000000 */
[----:B------:R-:W-:Y:S01]  /*37f0*/  IMAD R0, R0, -0x40, R3 ;  /* 0xffffffc000007824 */ /* 0x000fe200078e0203 */
[----:B------:R-:W-:-:S04]  /*3800*/  SHF.R.S32.HI R3, RZ, 0x1f, R2 ;  /* 0x0000001fff037819 */ /* 0x000fc80000011402 */
[----:B------:R-:W-:Y:S01]  /*3810*/  IADD3 R19, R4, -UR17, R0 ;  /* 0x8000001104137c10 */ /* 0x000fe2000fffe000 */
[----:B------:R-:W-:Y:S01]  /*3820*/  IMAD.WIDE.U32 R14, R14, UR8, R2 ;  /* 0x000000080e0e7c25 */ /* 0x000fe2000f8e0002 */
[----:B------:R-:W-:-:S03]  /*3830*/  LOP3.LUT R0, R5, 0x3, RZ, 0xc0, !PT ;  /* 0x0000000305007812 */ /* 0x000fc600078ec0ff */
[----:B------:R-:W-:Y:S01]  /*3840*/  VIADD R15, R15, UR9 ;  /* 0x000000090f0f7c36 */ /* 0x000fe20008000000 */
[----:B------:R-:W-:Y:S01]  /*3850*/  USHF.R.U32.HI UR9, URZ, 0x3, UR4 ;  /* 0x000000033f097899 */ /* 0x000fe20008011604 */
[----:B------:R1:W-:Y:S01]  /*3860*/  STL [R1+0x258], R19 ;  /* 0x0002581301007387 */ /* 0x0003e20000100800 */
[----:B------:R-:W-:Y:S01]  /*3870*/  IMAD.MOV.U32 R4, RZ, RZ, -0x2 ;  /* 0xfffffffeff047424 */ /* 0x000fe200078e00ff */
[----:B------:R-:W-:Y:S02]  /*3880*/  ULOP3.LUT UR4, UR4, 0x7, URZ, 0xc0, !UPT ;  /* 0x0000000704047892 */ /* 0x000fe4000f8ec03f */
[----:B------:R-:W-:Y:S01]  /*3890*/  ULOP3.LUT UR9, UR9, 0x1, URZ, 0xc0, !UPT ;  /* 0x0000000109097892 */ /* 0x000fe2000f8ec03f */
[----:B------:R-:W-:-:S03]  /*38a0*/  IMAD R0, R0, R4, UR13 ;  /* 0x0000000d00007e24 */ /* 0x000fc6000f8e0204 */
[----:B------:R-:W-:Y:S01]  /*38b0*/  UISETP.NE.U32.AND UP3, UPT, UR9, 0x1, UPT ;  /* 0x000000010900788c */ /* 0x000fe2000bf65070 */
[----:B------:R-:W-:-:S03]  /*38c0*/  VIADD R0, R0, -UR11 ;  /* 0x8000000b00007c36 */ /* 0x000fc60008000000 */
[----:B------:R-:W-:-:S04]  /*38d0*/  UISETP.GT.U32.AND UP3, UPT, UR7, 0x7, !UP3 ;  /* 0x000000070700788c */ /* 0x000fc8000df64070 */
[----:B------:R-:W-:-:S04]  /*38e0*/  USEL UR9, URZ, 0x1, !UP3 ;  /* 0x000000013f097887 */ /* 0x000fc8000d800000 */
[----:B------:R-:W-:Y:S01]  /*38f0*/  ULOP3.LUT UR5, UR9, UR5, UR10, 0x96, !UPT ;  /* 0x0000000509057292 */ /* 0x000fe2000f8e960a */
[----:B-1----:R-:W-:Y:S11]  /*3900*/  @P0 BRA `(.L_x_26) ;  /* 0x0000012c004c0947 */ /* 0x002ff60003800000 */
[----:B------:R-:W-:Y:S01]  /*3910*/  UIMAD.WIDE UR10, UR16, 0x100, URZ ;  /* 0x00000100100a78a5 */ /* 0x000fe2000f8e023f */
[----:B------:R-:W-:Y:S01]  /*3920*/  ISETP.NE.AND P0, PT, RZ, UR21, PT ;  /* 0x00000015ff007c0c */ /* 0x000fe2000bf05270 */
[----:B------:R-:W-:Y:S01]  /*3930*/  IMAD.SHL.U32 R4, R5, 0x2, RZ ;  /* 0x0000000205047824 */ /* 0x000fe200078e00ff */
[----:B------:R-:W-:Y:S01]  /*3940*/  ULDC.64 UR16, c[0x0][0x6c8] ;  /* 0x0001b20000107ab9 */ /* 0x000fe20000000a00 */
[----:B------:R-:W-:Y:S01]  /*3950*/  ISETP.GT.AND P2, PT, R19, RZ, PT ;  /* 0x000000ff1300720c */ /* 0x000fe20003f44270 */
[----:B------:R-:W-:Y:S01]  /*3960*/  UIMAD UR9, UR11, UR16, URZ ;  /* 0x000000100b0972a4 */ /* 0x000fe2000f8e023f */
[----:B------:R-:W-:Y:S01]  /*3970*/  MOV R8, UR10 ;  /* 0x0000000a00087c02 */ /* 0x000fe20008000f00 */
[----:B------:R-:W-:Y:S01]  /*3980*/  IMAD.U32 R18, RZ, RZ, UR17 ;  /* 0x00000011ff127e24 */ /* 0x000fe2000f8e00ff */
[----:B------:R-:W-:Y:S01]  /*3990*/  BSSY B0, `(.L_x_26) ;  /* 0x00012ca000007945 */ /* 0x000fe20003800000 */
[----:B------:R-:W-:Y:S02]  /*39a0*/  ISETP.GT.AND P1, PT, R0, RZ, P2 ;  /* 0x000000ff0000720c */ /* 0x000fe40001724270 */
[----:B------:R-:W-:-:S05]  /*39b0*/  LOP3.LUT R8, R8, 0x6, R4, 0xf8, !PT ;  /* 0x0000000608087812 */ /* 0x000fca00078ef804 */
[----:B------:R-:W-:-:S04]  /*39c0*/  IMAD.WIDE.U32 R14, R8, UR16, R14 ;  /* 0x00000010080e7c25 */ /* 0x000fc8000f8e000e */
[----:B------:R-:W-:-:S04]  /*39d0*/  IMAD R18, R8, R18, UR9 ;  /* 0x0000000908127e24 */ /* 0x000fc8000f8e0212 */
[----:B------:R-:W-:Y:S01]  /*39e0*/  IMAD.IADD R18, R15, 0x1, R18 ;  /* 0x000000010f127824 */ /* 0x000fe200078e0212 */
[----:B------:R-:W-:Y:S06]  /*39f0*/  @!P0 BRA `(.L_x_27) ;  /* 0x000000dc007c8947 */ /* 0x000fec0003800000 */
[----:B------:R-:W-:Y:S01]  /*3a00*/  ULDC.64 UR14, c[0x0][0x6b8] ;  /* 0x0001ae00000e7ab9 */ /* 0x000fe20000000a00 */
[----:B------:R-:W-:Y:S01]  /*3a10*/  ULDC.64 UR24, c[0x0][0x6b0] ;  /* 0x0001ac0000187ab9 */ /* 0x000fe20000000a00 */
[----:B------:R-:W-:Y:S02]  /*3a20*/  UIMAD UR9, UR12, UR14, URZ ;  /* 0x0000000e0c0972a4 */ /* 0x000fe4000f8e023f */
[----:B------:R-:W-:Y:S01]  /*3a30*/  IMAD.U32 R10, RZ, RZ, UR14 ;  /* 0x0000000eff0a7e24 */ /* 0x000fe2000f8e00ff */
[----:B------:R-:W-:Y:S01]  /*3a40*/  UIMAD UR10, UR11, UR24, URZ ;  /* 0x000000180b0a72a4 */ /* 0x000fe2000f8e023f */
[----:B------:R-:W3:Y:S01]  /*3a50*/  LDL.LU R20, [R1] ;  /* 0x0000000001147983 */ /* 0x000ee20000300800 */
[----:B------:R-:W-:Y:S02]  /*3a60*/  UIMAD UR9, UR8, UR15, UR9 ;  /* 0x0000000f080972a4 */ /* 0x000fe4000f8e0209 */
[----:B0-----:R-:W-:Y:S01]  /*3a70*/  IMAD.WIDE.U32 R6, R10, UR8, R2 ;  /* 0x000000080a067c25 */ /* 0x001fe2000f8e0002 */
[----:B------:R-:W-:Y:S01]  /*3a80*/  ULDC.64 UR26, c[0x0][0x6a8] ;  /* 0x0001aa00001a7ab9 */ /* 0x000fe20000000a00 */
[----:B------:R-:W-:Y:S01]  /*3a90*/  ULDC.64 UR12, c[0x0][0x6b0] ;  /* 0x0001ac00000c7ab9 */ /* 0x000fe20000000a00 */
[----:B------:R-:W4:Y:S01]  /*3aa0*/  LDL.LU R21, [R1+0x4] ;  /* 0x0000040001157983 */ /* 0x000f220000300800 */
[----:B------:R-:W-:Y:S01]  /*3ab0*/  IMAD.U32 R9, RZ, RZ, UR25 ;  /* 0x00000019ff097e24 */ /* 0x000fe2000f8e00ff */
[----:B------:R-:W-:Y:S01]  /*3ac0*/  MOV R4, R6 ;  /* 0x0000000600047202 */ /* 0x000fe20000000f00 */
[----:B------:R-:W-:-:S02]  /*3ad0*/  VIADD R5, R7, UR9 ;  /* 0x0000000907057c36 */ /* 0x000fc40008000000 */
[C---:B------:R-:W-:Y:S01]  /*3ae0*/  IMAD R9, R8.reuse, R9, UR10 ;  /* 0x0000000a08097e24 */ /* 0x040fe2000f8e0209 */
[----:B------:R-:W-:Y:S01]  /*3af0*/  ULDC.64 UR10, c[0x0][0x6c0] ;  /* 0x0001b000000a7ab9 */ /* 0x000fe20000000a00 */
[----:B------:R-:W-:-:S04]  /*3b00*/  IMAD.WIDE.U32 R12, R8, UR24, R4 ;  /* 0x00000018080c7c25 */ /* 0x000fc8000f8e0004 */
[----:B------:R-:W-:Y:S01]  /*3b10*/  IMAD.IADD R11, R13, 0x1, R9 ;  /* 0x000000010d0b7824 */ /* 0x000fe200078e0209 */
[----:B------:R-:W-:-:S04]  /*3b20*/  LEA R16, P0, R12, UR26, 0x2 ;  /* 0x0000001a0c107c11 */ /* 0x000fc8000f8010ff */
[----:B------:R-:W-:-:S05]  /*3b30*/  LEA.HI.X R17, R12, UR27, R11, 0x2, P0 ;  /* 0x0000001b0c117c11 */ /* 0x000fca00080f140b */
[----:B------:R0:W5:Y:S01]  /*3b40*/  @P1 LDG.E.LTC128B R11, desc[UR18][R16.64] ;  /* 0x00000012100b1981 */ /* 0x000162000c1e1920 */
[----:B------:R-:W-:-:S04]  /*3b50*/  LEA R12, P0, R14, UR10, 0x2 ;  /* 0x0000000a0e0c7c11 */ /* 0x000fc8000f8010ff */
[----:B------:R-:W-:Y:S01]  /*3b60*/  LEA.HI.X R13, R14, UR11, R18, 0x2, P0 ;  /* 0x0000000b0e0d7c11 */ /* 0x000fe200080f1412 */
[----:B0-----:R-:W-:-:S04]  /*3b70*/  IMAD.U32 R16, RZ, RZ, UR24 ;  /* 0x00000018ff107e24 */ /* 0x001fc8000f8e00ff */
[----:B------:R-:W-:-:S03]  /*3b80*/  IMAD.WIDE.U32 R16, R8, R16, UR12 ;  /* 0x0000000c08107e25 */ /* 0x000fc6000f8e0010 */
[----:B------:R-:W-:Y:S01]  /*3b90*/  IADD3 R15, P0, R6, R16, RZ ;  /* 0x00000010060f7210 */ /* 0x000fe20007f1e0ff */
[----:B-----5:R-:W-:-:S04]  /*3ba0*/  IMAD R14, R11, UR21, RZ ;  /* 0x000000150b0e7c24 */ /* 0x020fc8000f8e02ff */
[----:B---3--:R-:W-:Y:S02]  /*3bb0*/  IMAD R14, R20, UR22, R14 ;  /* 0x00000016140e7c24 */ /* 0x008fe4000f8e020e */
[----:B------:R-:W-:-:S03]  /*3bc0*/  IMAD.IADD R20, R9, 0x1, R17 ;  /* 0x0000000109147824 */ /* 0x000fc600078e0211 */
[----:B------:R0:W-:Y:S01]  /*3bd0*/  @P1 STG.E desc[UR18][R12.64], R14 ;  /* 0x0000000e0c001986 */ /* 0x0001e2000c101912 */
[----:B------:R-:W-:Y:S01]  /*3be0*/  ISETP.GT.AND P1, PT, R0, 0x1, P2 ;  /* 0x000000010000780c */ /* 0x000fe20001724270 */
[----:B------:R-:W-:Y:S01]  /*3bf0*/  IMAD.X R18, R20, 0x1, R5, P0 ;  /* 0x0000000114127824 */ /* 0x000fe200000e0605 */
[----:B0-----:R-:W-:-:S04]  /*3c00*/  LEA R14, P0, R15, UR26, 0x2 ;  /* 0x0000001a0f0e7c11 */ /* 0x001fc8000f8010ff */
[----:B------:R-:W-:-:S07]  /*3c10*/  LEA.HI.X R15, R15, UR27, R18, 0x2, P0 ;  /* 0x0000001b0f0f7c11 */ /* 0x000fce00080f1412 */
[----:B------:R0:W3:Y:S01]  /*3c20*/  @P1 LDG.E.LTC128B R11, desc[UR18][R14.64] ;  /* 0x000000120e0b1981 */ /* 0x0000e2000c1e1920 */
[----:B------:R-:W-:Y:S01]  /*3c30*/  USHF.L.U32 UR11, UR16, 0x2, URZ ;  /* 0x00000002100b7899 */ /* 0x000fe2000800063f */
[----:B------:R-:W-:Y:S01]  /*3c40*/  BSSY B1, `(.L_x_28) ;  /* 0x0000012000017945 */ /* 0x000fe20003800000 */
[----:B------:R-:W-:Y:S01]  /*3c50*/  USHF.L.U64.HI UR23, UR16, 0x2, UR17 ;  /* 0x0000000210177899 */ /* 0x000fe20008010211 */
[----:B0-----:R-:W-:-:S04]  /*3c60*/  IMAD.WIDE.U32 R14, R8, UR24, R2 ;  /* 0x00000018080e7c25 */ /* 0x001fc8000f8e0002 */
[----:B------:R-:W-:Y:S02]  /*3c70*/  IMAD.IADD R15, R9, 0x1, R15 ;  /* 0x00000001090f7824 */ /* 0x000fe400078e020f */
[----:B------:R-:W-:-:S05]  /*3c80*/  IMAD.WIDE.U32 R14, R10, UR8, R14 ;  /* 0x000000080a0e7c25 */ /* 0x000fca000f8e000e */
[----:B------:R-:W-:Y:S02]  /*3c90*/  IADD3 R15, R15, UR9, RZ ;  /* 0x000000090f0f7c10 */ /* 0x000fe4000fffe0ff */
[----:B------:R-:W-:-:S04]  /*3ca0*/  LEA R22, P0, R14, UR26, 0x2 ;  /* 0x0000001a0e167c11 */ /* 0x000fc8000f8010ff */
[----:B------:R-:W-:Y:S02]  /*3cb0*/  LEA.HI.X R23, R14, UR27, R15, 0x2, P0 ;  /* 0x0000001b0e177c11 */ /* 0x000fe400080f140f */
[----:B------:R-:W-:-:S03]  /*3cc0*/  ISETP.GT.AND P0, PT, R19, 0x8, PT ;  /* 0x000000081300780c */ /* 0x000fc60003f04270 */
[----:B------:R0:W-:Y:S01]  /*3cd0*/  STL.64 [R1+0x250], R22 ;  /* 0x0002501601007387 */ /* 0x0001e20000100a00 */
[----:B------:R-:W-:Y:S01]  /*3ce0*/  ISETP.GT.AND P4, PT, R0, RZ, P0 ;  /* 0x000000ff0000720c */ /* 0x000fe20000784270 */
[----:B---3--:R-:W-:-:S04]  /*3cf0*/  IMAD R14, R11, UR21, RZ ;  /* 0x000000150b0e7c24 */ /* 0x008fc8000f8e02ff */
[----:B----4-:R-:W-:Y:S01]  /*3d00*/  IMAD R18, R21, UR22, R14 ;  /* 0x0000001615127c24 */ /* 0x010fe2000f8e020e */
[----:B------:R-:W-:-:S04]  /*3d10*/  IADD3 R14, P3, R12, UR11, RZ ;  /* 0x0000000b0c0e7c10 */ /* 0x000fc8000ff7e0ff */
[----:B------:R-:W-:-:S05]  /*3d20*/  IADD3.X R15, R13, UR23, RZ, P3, !PT ;  /* 0x000000170d0f7c10 */ /* 0x000fca0009ffe4ff */
[----:B------:R0:W-:Y:S01]  /*3d30*/  @P1 STG.E desc[UR18][R14.64], R18 ;  /* 0x000000120e001986 */ /* 0x0001e2000c101912 */
[----:B------:R-:W-:Y:S05]  /*3d40*/  @!P4 BRA `(.L_x_29) ;  /* 0x000000000004c947 */ /* 0x000fea0003800000 */
[----:B------:R1:W5:Y:S02]  /*3d50*/  LDG.E.LTC128B R11, desc[UR18][R22.64+0x20] ;  /* 0x00002012160b7981 */ /* 0x000364000c1e1920 */
.L_x_29:
[----:B------:R-:W-:Y:S05]  /*3d60*/  BSYNC B1 ;  /* 0x0000000000017941 */ /* 0x000fea0003800000 */
.L_x_28:
[----:B0-----:R-:W3:Y:S01]  /*3d70*/  LDL.LU R18, [R1+0x8] ;  /* 0x0000080001127983 */ /* 0x001ee20000300800 */
[----:B-----5:R-:W-:Y:S01]  /*3d80*/  IMAD R17, R11, UR21, RZ ;  /* 0x000000150b117c24 */ /* 0x020fe2000f8e02ff */
[----:B------:R-:W-:Y:S01]  /*3d90*/  UIMAD UR10, UR25, 0x7, URZ ;  /* 0x00000007190a78a4 */ /* 0x000fe2000f8e023f */
[----:B------:R-:W-:Y:S02]  /*3da0*/  BSSY B1, `(.L_x_30) ;  /* 0x0000011000017945 */ /* 0x000fe40003800000 */
[----:B---3--:R-:W-:Y:S01]  /*3db0*/  IMAD R17, R18, UR22, R17 ;  /* 0x0000001612117c24 */ /* 0x008fe2000f8e0211 */
[----:B------:R-:W-:-:S04]  /*3dc0*/  IADD3 R18, P1, R2, R16, RZ ;  /* 0x0000001002127210 */ /* 0x000fc80007f3e0ff */
[----:B------:R0:W-:Y:S01]  /*3dd0*/  @P4 STG.E desc[UR18][R12.64+0x20], R17 ;  /* 0x000020110c004986 */ /* 0x0001e2000c101912 */
[----:B------:R-:W-:Y:S01]  /*3de0*/  IMAD.X R19, R3, 0x1, R20, P1 ;  /* 0x0000000103137824 */ /* 0x000fe200008e0614 */
[----:B------:R-:W-:Y:S01]  /*3df0*/  ISETP.GT.AND P4, PT, R0, 0x1, P0 ;  /* 0x000000010000780c */ /* 0x000fe20000784270 */
[----:B------:R-:W-:-:S03]  /*3e00*/  IMAD.WIDE.U32 R18, R10, UR8, R18 ;  /* 0x000000080a127c25 */ /* 0x000fc6000f8e0012 */
[----:B-1----:R-:W-:Y:S01]  /*3e10*/  LEA R22, P1, R18, UR26, 0x2 ;  /* 0x0000001a12167c11 */ /* 0x002fe2000f8210ff */
[----:B0-----:R-:W-:Y:S02]  /*3e20*/  VIADD R17, R19, UR9 ;  /* 0x0000000913117c36 */ /* 0x001fe40008000000 */
[----:B------:R-:W-:-:S03]  /*3e30*/  IMAD.MOV.U32 R19, RZ, RZ, R20 ;  /* 0x000000ffff137224 */ /* 0x000fc600078e0014 */
[----:B------:R-:W-:Y:S01]  /*3e40*/  LEA.HI.X R23, R18, UR27, R17, 0x2, P1 ;  /* 0x0000001b12177c11 */ /* 0x000fe200088f1411 */
[----:B------:R-:W-:Y:S02]  /*3e50*/  IMAD.MOV.U32 R18, RZ, RZ, R16 ;  /* 0x000000ffff127224 */ /* 0x000fe400078e0010 */
[----:B------:R-:W-:Y:S02]  /*3e60*/  IMAD.U32 R16, RZ, RZ, UR24 ;  /* 0x00000018ff107e24 */ /* 0x000fe4000f8e00ff */
[----:B------:R0:W-:Y:S02]  /*3e70*/  STL.64 [R1+0x248], R22 ;  /* 0x0002481601007387 */ /* 0x0001e40000100a00 */
[----:B------:R-:W-:Y:S01]  /*3e80*/  IMAD.WIDE.U32 R18, R16, 0x7, R18 ;  /* 0x0000000710127825 */ /* 0x000fe200078e0012 */
[----:B------:R-:W-:Y:S06]  /*3e90*/  @!P4 BRA `(.L_x_31) ;  /* 0x000000000004c947 */ /* 0x000fec0003800000 */
[----:B------:R1:W5:Y:S02]  /*3ea0*/  LDG.E.LTC128B R11, desc[UR18][R22.64+0x20] ;  /* 0x00002012160b7981 */ /* 0x000364000c1e1920 */
.L_x_31:
[----:B------:R-:W-:Y:S05]  /*3eb0*/  BSYNC B1 ;  /* 0x0000000000017941 */ /* 0x000fea0003800000 */
.L_x_30:
[----:B------:R-:W3:Y:S01]  /*3ec0*/  LDL.LU R17, [R1+0xc] ;  /* 0x00000c0001117983 */ /* 0x000ee20000300800 */
[----:B-----5:R-:W-:Y:S01]  /*3ed0*/  IMAD R16, R11, UR21, RZ ;  /* 0x000000150b107c24 */ /* 0x020fe2000f8e02ff */
[----:B------:R-:W-:Y:S02]  /*3ee0*/  IADD3 R19, R19, UR10, RZ ;  /* 0x0000000a13137c10 */ /* 0x000fe4000fffe0ff */
[----:B------:R-:W-:Y:S01]  /*3ef0*/  ISETP.GT.AND P1, PT, R0, 0x8, P2 ;  /* 0x000000080000780c */ /* 0x000fe20001724270 */
[----:B------:R-:W4:Y:S01]  /*3f00*/  LDL.LU R152, [R1+0x10] ;  /* 0x0000100001987983 */ /* 0x000f220000300800 */
[----:B------:R-:W-:-:S03]  /*3f10*/  UIMAD UR28, UR17, 0x1c, URZ ;  /* 0x0000001c111c78a4 */ /* 0x000fc6000f8e023f */
[----:B01----:R-:W2:Y:S01]  /*3f20*/  LDL.LU R23, [R1+0x14] ;  /* 0x0000140001177983 */ /* 0x003ea20000300800 */
[----:B---3--:R-:W-:Y:S01]  /*3f30*/  IMAD R21, R17, UR22, R16 ;  /* 0x0000001611157c24 */ /* 0x008fe2000f8e0210 */
[----:B------:R-:W-:-:S04]  /*3f40*/  IADD3 R17, P3, R6, R18, RZ ;  /* 0x0000001206117210 */ /* 0x000fc80007f7e0ff */
[----:B------:R0:W-:Y:S01]  /*3f50*/  @P4 STG.E desc[UR18][R14.64+0x20], R21 ;  /* 0x000020150e004986 */ /* 0x0001e2000c101912 */
[----:B------:R-:W-:Y:S01]  /*3f60*/  IMAD.X R20, R19, 0x1, R5, P3 ;  /* 0x0000000113147824 */ /* 0x000fe200018e0605 */
[----:B------:R-:W-:-:S04]  /*3f70*/  LEA R16, P3, R17, UR26, 0x2 ;  /* 0x0000001a11107c11 */ /* 0x000fc8000f8610ff */
[----:B------:R-:W-:-:S05]  /*3f80*/  LEA.HI.X R17, R17, UR27, R20, 0x2, P3 ;  /* 0x0000001b11117c11 */ /* 0x000fca00098f1414 */
[----:B------:R1:W3:Y:S01]  /*3f90*/  @P1 LDG.E.LTC128B R11, desc[UR18][R16.64] ;  /* 0x00000012100b1981 */ /* 0x0002e2000c1e1920 */
[----:B------:R-:W-:-:S04]  /*3fa0*/  IADD3 R18, P3, R18, UR24, RZ ;  /* 0x0000001812127c10 */ /* 0x000fc8000ff7e0ff */
[----:B------:R-:W-:Y:S02]  /*3fb0*/  IADD3.X R19, R19, UR25, RZ, P3, !PT ;  /* 0x0000001913137c10 */ /* 0x000fe40009ffe4ff */
[----:B-1----:R-:W-:-:S05]  /*3fc0*/  IADD3 R16, P3, R18, R6, RZ ;  /* 0x0000000612107210 */ /* 0x002fca0007f7e0ff */
[----:B------:R-:W-:Y:S01]  /*3fd0*/  IMAD.X R17, R19, 0x1, R5, P3 ;  /* 0x0000000113117824 */ /* 0x000fe200018e0605 */
[----:B------:R-:W-:-:S04]  /*3fe0*/  LEA R20, P3, R16, UR26, 0x2 ;  /* 0x0000001a10147c11 */ /* 0x000fc8000f8610ff */
[----:B0-----:R-:W-:Y:S01]  /*3ff0*/  LEA.HI.X R21, R16, UR27, R17, 0x2, P3 ;  /* 0x0000001b10157c11 */ /* 0x001fe200098f1411 */
[----:B------:R-:W-:Y:S01]  /*4000*/  IMAD.U32 R16, RZ, RZ, UR16 ;  /* 0x00000010ff107e24 */ /* 0x000fe2000f8e00ff */
[----:B------:R-:W-:-:S03]  /*4010*/  ISETP.GT.AND P3, PT, R0, 0x9, P2 ;  /* 0x000000090000780c */ /* 0x000fc60001764270 */
[----:B------:R-:W-:-:S04]  /*4020*/  IMAD.WIDE.U32 R16, R16, 0x1c, R14 ;  /* 0x0000001c10107825 */ /* 0x000fc800078e000e */
[----:B------:R-:W-:Y:S02]  /*4030*/  VIADD R17, R17, UR28 ;  /* 0x0000001c11117c36 */ /* 0x000fe40008000000 */
[----:B---3--:R-:W-:-:S04]  /*4040*/  IMAD R22, R11, UR21, RZ ;  /* 0x000000150b167c24 */ /* 0x008fc8000f8e02ff */
[----:B----4-:R-:W-:-:S05]  /*4050*/  IMAD R22, R152, UR22, R22 ;  /* 0x0000001698167c24 */ /* 0x010fca000f8e0216 */
[----:B------:R2:W-:Y:S04]  /*4060*/  @P1 STG.E desc[UR18][R16.64], R22 ;  /* 0x0000001610001986 */ /* 0x0005e8000c101912 */
[----:B------:R0:W3:Y:S01]  /*4070*/  @P3 LDG.E.LTC128B R11, desc[UR18][R20.64] ;  /* 0x00000012140b3981 */ /* 0x0000e2000c1e1920 */
[----:B------:R-:W-:Y:S01]  /*4080*/  UIMAD.WIDE.U32 UR12, UR24, 0x7, UR12 ;  /* 0x00000007180c78a5 */ /* 0x000fe2000f8e000c */
[----:B------:R-:W-:Y:S01]  /*4090*/  ISETP.GT.AND P4, PT, R0, 0x8, P0 ;  /* 0x000000080000780c */ /* 0x000fe20000784270 */
[----:B------:R-:W-:Y:S01]  /*40a0*/  USHF.L.U32 UR29, UR16, 0x5, URZ ;  /* 0x00000005101d7899 */ /* 0x000fe2000800063f */
[----:B------:R-:W-:Y:S01]  /*40b0*/  BSSY B1, `(.L_x_32) ;  /* 0x0000014000017945 */ /* 0x000fe20003800000 */
[----:B------:R-:W-:Y:S02]  /*40c0*/  UIADD3 UR15, UR10, UR13, URZ ;  /* 0x0000000d0a0f7290 */ /* 0x000fe4000fffe03f */
[----:B------:R-:W-:Y:S01]  /*40d0*/  USHF.L.U64.HI UR30, UR16, 0x5, UR17 ;  /* 0x00000005101e7899 */ /* 0x000fe20008010211 */
[----:B------:R-:W-:Y:S01]  /*40e0*/  UMOV UR14, UR12 ;  /* 0x0000000c000e7c82 */ /* 0x000fe20008000000 */
[----:B0-----:R-:W-:-:S04]  /*40f0*/  IMAD.U32 R20, RZ, RZ, UR24 ;  /* 0x00000018ff147e24 */ /* 0x001fc8000f8e00ff */
[----:B------:R-:W-:-:S03]  /*4100*/  IMAD.WIDE.U32 R20, R8, R20, UR14 ;  /* 0x0000000e08147e25 */ /* 0x000fc6000f8e0014 */
[----:B------:R-:W-:-:S04]  /*4110*/  IADD3 R20, P1, R2, R20, RZ ;  /* 0x0000001402147210 */ /* 0x000fc80007f3e0ff */
[----:B------:R-:W-:-:S03]  /*4120*/  IADD3.X R21, R3, R9, R21, P1, !PT ;  /* 0x0000000903157210 */ /* 0x000fc60000ffe415 */
[----:B------:R-:W-:-:S05]  /*4130*/  IMAD.WIDE.U32 R20, R10, UR8, R20 ;  /* 0x000000080a147c25 */ /* 0x000fca000f8e0014 */
[----:B------:R-:W-:Y:S02]  /*4140*/  IADD3 R21, R21, UR9, RZ ;  /* 0x0000000915157c10 */ /* 0x000fe4000fffe0ff */
[----:B------:R-:W-:-:S04]  /*4150*/  LEA R154, P1, R20, UR26, 0x2 ;  /* 0x0000001a149a7c11 */ /* 0x000fc8000f8210ff */
[----:B------:R-:W-:-:S05]  /*4160*/  LEA.HI.X R155, R20, UR27, R21, 0x2, P1 ;  /* 0x0000001b149b7c11 */ /* 0x000fca00088f1415 */
[----:B------:R0:W-:Y:S01]  /*4170*/  STL.64 [R1+0x240], R154 ;  /* 0x0002409a01007387 */ /* 0x0001e20000100a00 */
[----:B---3--:R-:W-:-:S04]  /*4180*/  IMAD R20, R11, UR21, RZ ;  /* 0x000000150b147c24 */ /* 0x008fc8000f8e02ff */
[----:B--2---:R-:W-:Y:S01]  /*4190*/  IMAD R22, R23, UR22, R20 ;  /* 0x0000001617167c24 */ /* 0x004fe2000f8e0214 */
[----:B------:R-:W-:-:S04]  /*41a0*/  IADD3 R20, P1, R14, UR29, RZ ;  /* 0x0000001d0e147c10 */ /* 0x000fc8000ff3e0ff */
[----:B------:R-:W-:-:S05]  /*41b0*/  IADD3.X R21, R15, UR30, RZ, P1, !PT ;  /* 0x0000001e0f157c10 */ /* 0x000fca0008ffe4ff */
[----:B------:R0:W-:Y:S01]  /*41c0*/  @P3 STG.E desc[UR18][R20.64], R22 ;  /* 0x0000001614003986 */ /* 0x0001e2000c101912 */
[----:B------:R-:W-:Y:S05]  /*41d0*/  @!P4 BRA `(.L_x_33) ;  /* 0x000000000004c947 */ /* 0x000fea0003800000 */
[----:B------:R1:W5:Y:S02]  /*41e0*/  LDG.E.LTC128B R11, desc[UR18][R154.64+0x20] ;  /* 0x000020129a0b7981 */ /* 0x000364000c1e1920 */
.L_x_33:
[----:B------:R-:W-:Y:S05]  /*41f0*/  BSYNC B1 ;  /* 0x0000000000017941 */ /* 0x000fea0003800000 */
.L_x_32:
[----:B------:R-:W2:Y:S01]  /*4200*/  LDL.LU R23, [R1+0x18] ;  /* 0x0000180001177983 */ /* 0x000ea20000300800 */
[----:B0----5:R-:W-:Y:S01]  /*4210*/  IMAD R22, R11, UR21, RZ ;  /* 0x000000150b167c24 */ /* 0x021fe2000f8e02ff */
[----:B------:R-:W-:Y:S01]  /*4220*/  UIADD3 UR12, UP0, UR12, UR24, URZ ;  /* 0x000000180c0c7290 */ /* 0x000fe2000ff1e03f */
[----:B------:R-:W-:Y:S03]  /*4230*/  BSSY B1, `(.L_x_34) ;  /* 0x0000010000017945 */ /* 0x000fe60003800000 */
[----:B------:R-:W-:Y:S01]  /*4240*/  UIADD3.X UR13, UR15, UR25, URZ, UP0, !UPT ;  /* 0x000000190f0d7290 */ /* 0x000fe200087fe43f */
[----:B--2---:R-:W-:-:S05]  /*4250*/  IMAD R22, R23, UR22, R22 ;  /* 0x0000001617167c24 */ /* 0x004fca000f8e0216 */
[----:B------:R0:W-:Y:S02]  /*4260*/  @P4 STG.E desc[UR18][R16.64+0x20], R22 ;  /* 0x0000201610004986 */ /* 0x0001e4000c101912 */
[----:B0-----:R-:W-:-:S04]  /*4270*/  IMAD.U32 R16, RZ, RZ, UR24 ;  /* 0x00000018ff107e24 */ /* 0x001fc8000f8e00ff */
[----:B------:R-:W-:-:S03]  /*4280*/  IMAD.WIDE.U32 R16, R8, R16, UR12 ;  /* 0x0000000c08107e25 */ /* 0x000fc6000f8e0010 */
[----:B------:R-:W-:-:S04]  /*4290*/  IADD3 R16, P1, R2, R16, RZ ;  /* 0x0000001002107210 */ /* 0x000fc80007f3e0ff */
[----:B------:R-:W-:-:S03]  /*42a0*/  IADD3.X R17, R3, R9, R17, P1, !PT ;  /* 0x0000000903117210 */ /* 0x000fc60000ffe411 */
[----:B------:R-:W-:-:S04]  /*42b0*/  IMAD.WIDE.U32 R16, R10, UR8, R16 ;  /* 0x000000080a107c25 */ /* 0x000fc8000f8e0010 */
[----:B------:R-:W-:Y:S01]  /*42c0*/  VIADD R17, R17, UR9 ;  /* 0x0000000911117c36 */ /* 0x000fe20008000000 */
[----:B-1----:R-:W-:-:S04]  /*42d0*/  LEA R154, P1, R16, UR26, 0x2 ;  /* 0x0000001a109a7c11 */ /* 0x002fc8000f8210ff */
[----:B------:R-:W-:Y:S02]  /*42e0*/  LEA.HI.X R155, R16, UR27, R17, 0x2, P1 ;  /* 0x0000001b109b7c11 */ /* 0x000fe400088f1411 */
[----:B------:R-:W-:-:S03]  /*42f0*/  ISETP.GT.AND P1, PT, R0, 0x9, P0 ;  /* 0x000000090000780c */ /* 0x000fc60000724270 */
[----:B------:R0:W-:Y:S10]  /*4300*/  STL.64 [R1+0x238], R154 ;  /* 0x0002389a01007387 */ /* 0x0001f40000100a00 */
[----:B------:R-:W-:Y:S05]  /*4310*/  @!P1 BRA `(.L_x_35) ;  /* 0x0000000000049947 */ /* 0x000fea0003800000 */
[----:B------:R1:W5:Y:S02]  /*4320*/  LDG.E.LTC128B R11, desc[UR18][R154.64+0x20] ;  /* 0x000020129a0b7981 */ /* 0x000364000c1e1920 */
.L_x_35:
[----:B------:R-:W-:Y:S05]  /*4330*/  BSYNC B1 ;  /* 0x0000000000017941 */ /* 0x000fea0003800000 */
.L_x_34:
[----:B------:R-:W2:Y:S01]  /*4340*/  LDL.LU R17, [R1+0x1c] ;  /* 0x00001c0001117983 */ /* 0x000ea20000300800 */
[----:B-----5:R-:W-:Y:S01]  /*4350*/  IMAD R16, R11, UR21, RZ ;  /* 0x000000150b107c24 */ /* 0x020fe2000f8e02ff */
[----:B------:R-:W-:Y:S02]  /*4360*/  ISETP.GT.AND P4, PT, R0, 0x10, P2 ;  /* 0x000000100000780c */ /* 0x000fe40001784270 */
[----:B------:R-:W3:Y:S01]  /*4370*/  LDL.LU R22, [R1+0x20] ;  /* 0x0000200001167983 */ /* 0x000ee20000300800 */
[----:B--2---:R-:W-:-:S05]  /*4380*/  IMAD R16, R17, UR22, R16 ;  /* 0x0000001611107c24 */ /* 0x004fca000f8e0210 */
[----:B------:R2:W-:Y:S02]  /*4390*/  @P1 STG.E desc[UR18][R20.64+0x20], R16 ;  /* 0x0000201014001986 */ /* 0x0005e4000c101912 */
[----:B--2---:R-:W-:-:S04]  /*43a0*/  IMAD.U32 R16, RZ, RZ, UR24 ;  /* 0x00000018ff107e24 */ /* 0x004fc8000f8e00ff */
[----:B------:R-:W-:-:S04]  /*43b0*/  IMAD.WIDE.U32 R16, R16, 0x7, R18 ;  /* 0x0000000710107825 */ /* 0x000fc800078e0012 */
[----:B------:R-:W-:Y:S01]  /*43c0*/  VIADD R20, R17, UR10 ;  /* 0x0000000a11147c36 */ /* 0x000fe20008000000 */
[----:B------:R-:W-:-:S05]  /*43d0*/  IADD3 R17, P1, R6, R16, RZ ;  /* 0x0000001006117210 */ /* 0x000fca0007f3e0ff */
[----:B------:R-:W-:Y:S01]  /*43e0*/  IMAD.X R19, R20, 0x1, R5, P1 ;  /* 0x0000000114137824 */ /* 0x000fe200008e0605 */
[----:B------:R-:W-:-:S04]  /*43f0*/  LEA R18, P1, R17, UR26, 0x2 ;  /* 0x0000001a11127c11 */ /* 0x000fc8000f8210ff */
[----:B------:R-:W-:-:S05]  /*4400*/  LEA.HI.X R19, R17, UR27, R19, 0x2, P1 ;  /* 0x0000001b11137c11 */ /* 0x000fca00088f1413 */
[----:B------:R-:W2:Y:S01]  /*4410*/  @P4 LDG.E.LTC128B R11, desc[UR18][R18.64] ;  /* 0x00000012120b4981 */ /* 0x000ea2000c1e1920 */
[----:B------:R-:W-:Y:S01]  /*4420*/  USHF.L.U32 UR31, UR16, 0x6, URZ ;  /* 0x00000006101f7899 */ /* 0x000fe2000800063f */
[----:B------:R-:W-:Y:S01]  /*4430*/  IADD3 R16, P3, R16, UR24, RZ ;  /* 0x0000001810107c10 */ /* 0x000fe2000ff7e0ff */
[----:B------:R-:W-:Y:S01]  /*4440*/  USHF.L.U64.HI UR32, UR16, 0x6, UR17 ;  /* 0x0000000610207899 */ /* 0x000fe20008010211 */
[----:B------:R-:W-:Y:S01]  /*4450*/  BSSY B1, `(.L_x_36) ;  /* 0x000000e000017945 */ /* 0x000fe20003800000 */
[----:B--2---:R-:W-:-:S04]  /*4460*/  IMAD R17, R11, UR21, RZ ;  /* 0x000000150b117c24 */ /* 0x004fc8000f8e02ff */
[----:B---3--:R-:W-:Y:S01]  /*4470*/  IMAD R17, R22, UR22, R17 ;  /* 0x0000001616117c24 */ /* 0x008fe2000f8e0211 */
[----:B------:R-:W-:-:S04]  /*4480*/  IADD3 R22, P1, R12, UR31, RZ ;  /* 0x0000001f0c167c10 */ /* 0x000fc8000ff3e0ff */
[----:B------:R-:W-:Y:S02]  /*4490*/  IADD3.X R23, R13, UR32, RZ, P1, !PT ;  /* 0x000000200d177c10 */ /* 0x000fe40008ffe4ff */
[----:B------:R-:W-:-:S03]  /*44a0*/  ISETP.GT.AND P1, PT, R0, 0x11, P2 ;  /* 0x000000110000780c */ /* 0x000fc60001724270 */
[----:B------:R2:W-:Y:S02]  /*44b0*/  @P4 STG.E desc[UR18][R22.64], R17 ;  /* 0x0000001116004986 */ /* 0x0005e4000c101912 */
[----:B--2---:R-:W-:Y:S02]  /*44c0*/  IADD3.X R17, R20, UR25, RZ, P3, !PT ;  /* 0x0000001914117c10 */ /* 0x004fe40009ffe4ff */
[----:B------:R-:W-:-:S04]  /*44d0*/  IADD3 R19, P3, R16, R6, RZ ;  /* 0x0000000610137210 */ /* 0x000fc80007f7e0ff */
[----:B------:R-:W-:Y:S02]  /*44e0*/  IADD3.X R20, R17, R5, RZ, P3, !PT ;  /* 0x0000000511147210 */ /* 0x000fe40001ffe4ff */
[----:B------:R-:W-:-:S04]  /*44f0*/  LEA R18, P3, R19, UR26, 0x2 ;  /* 0x0000001a13127c11 */ /* 0x000fc8000f8610ff */
[----:B------:R-:W-:Y:S01]  /*4500*/  LEA.HI.X R19, R19, UR27, R20, 0x2, P3 ;  /* 0x0000001b13137c11 */ /* 0x000fe200098f1414 */
[----:B------:R-:W-:Y:S08]  /*4510*/  @!P1 BRA `(.L_x_37) ;  /* 0x0000000000049947 */ /* 0x000ff00003800000 */
[----:B------:R2:W5:Y:S02]  /*4520*/  LDG.E.LTC128B R11, desc[UR18][R18.64] ;  /* 0x00000012120b7981 */ /* 0x000564000c1e1920 */
.L_x_37:
[----:B------:R-:W-:Y:S05]  /*4530*/  BSYNC B1 ;  /* 0x0000000000017941 */ /* 0x000fea0003800000 */
.L_x_36:
[----:B------:R-:W3:Y:S01]  /*4540*/  LDL.LU R20, [R1+0x24] ;  /* 0x0000240001147983 */ /* 0x000ee20000300800 */
[----:B------:R-:W-:Y:S02]  /*4550*/  UIMAD.WIDE.U32 UR14, UR24, 0x7, UR14 ;  /* 0x00000007180e78a5 */ /* 0x000fe4000f8e000e */
[----:B--2---:R-:W-:Y:S01]  /*4560*/  IMAD.U32 R18, RZ, RZ, UR24 ;  /* 0x00000018ff127e24 */ /* 0x004fe2000f8e00ff */
[----:B------:R-:W-:Y:S01]  /*4570*/  ISETP.GT.AND P4, PT, R0, 0x10, P0 ;  /* 0x000000100000780c */ /* 0x000fe20000784270 */
[----:B------:R-:W-:Y:S01]  /*4580*/  BSSY B1, `(.L_x_38) ;  /* 0x0000012000017945 */ /* 0x000fe20003800000 */
[----:B------:R-:W-:-:S04]  /*4590*/  UIADD3 UR14, UP0, UR14, UR24, URZ ;  /* 0x000000180e0e7290 */ /* 0x000fc8000ff1e03f */
[----:B------:R-:W-:-:S06]  /*45a0*/  UIADD3.X UR15, UR25, UR10, UR15, UP0, !UPT ;  /* 0x0000000a190f7290 */ /* 0x000fcc00087fe40f */
[----:B------:R-:W-:-:S03]  /*45b0*/  IMAD.WIDE.U32 R18, R8, R18, UR14 ;  /* 0x0000000e08127e25 */ /* 0x000fc6000f8e0012 */
[----:B------:R-:W-:-:S04]  /*45c0*/  IADD3 R18, P3, R2, R18, RZ ;  /* 0x0000001202127210 */ /* 0x000fc80007f7e0ff */
[----:B------:R-:W-:-:S03]  /*45d0*/  IADD3.X R19, R3, R9, R19, P3, !PT ;  /* 0x0000000903137210 */ /* 0x000fc60001ffe413 */
[----:B------:R-:W-:-:S04]  /*45e0*/  IMAD.WIDE.U32 R18, R10, UR8, R18 ;  /* 0x000000080a127c25 */ /* 0x000fc8000f8e0012 */
[----:B------:R-:W-:Y:S01]  /*45f0*/  VIADD R19, R19, UR9 ;  /* 0x0000000913137c36 */ /* 0x000fe20008000000 */
[----:B01----:R-:W-:-:S04]  /*4600*/  LEA R154, P3, R18, UR26, 0x2 ;  /* 0x0000001a129a7c11 */ /* 0x003fc8000f8610ff */
[----:B------:R-:W-:Y:S01]  /*4610*/  LEA.HI.X R155, R18, UR27, R19, 0x2, P3 ;  /* 0x0000001b129b7c11 */ /* 0x000fe200098f1413 */
[----:B-----5:R-:W-:-:S04]  /*4620*/  IMAD R18, R11, UR21, RZ ;  /* 0x000000150b127c24 */ /* 0x020fc8000f8e02ff */
[----:B------:R0:W-:Y:S01]  /*4630*/  STL.64 [R1+0x230], R154 ;  /* 0x0002309a01007387 */ /* 0x0001e20000100a00 */
[----:B---3--:R-:W-:Y:S01]  /*4640*/  IMAD R18, R20, UR22, R18 ;  /* 0x0000001614127c24 */ /* 0x008fe2000f8e0212 */
[----:B------:R-:W-:-:S04]  /*4650*/  IADD3 R20, P3, R14, UR31, RZ ;  /* 0x0000001f0e147c10 */ /* 0x000fc8000ff7e0ff */
[----:B------:R-:W-:-:S05]  /*4660*/  IADD3.X R21, R15, UR32, RZ, P3, !PT ;  /* 0x000000200f157c10 */ /* 0x000fca0009ffe4ff */
[----:B------:R0:W-:Y:S01]  /*4670*/  @P1 STG.E desc[UR18][R20.64], R18 ;  /* 0x0000001214001986 */ /* 0x0001e2000c101912 */
[----:B------:R-:W-:Y:S05]  /*4680*/  @!P4 BRA `(.L_x_39) ;  /* 0x000000000004c947 */ /* 0x000fea0003800000 */
[----:B------:R1:W5:Y:S02]  /*4690*/  LDG.E.LTC128B R11, desc[UR18][R154.64+0x20] ;  /* 0x000020129a0b7981 */ /* 0x000364000c1e1920 */
.L_x_39:
[----:B------:R-:W-:Y:S05]  /*46a0*/  BSYNC B1 ;  /* 0x0000000000017941 */ /* 0x000fea0003800000 */
.L_x_38:
[----:B------:R-:W2:Y:S01]  /*46b0*/  LDL.LU R19, [R1+0x28] ;  /* 0x0000280001137983 */ /* 0x000ea20000300800 */
[----:B0----5:R-:W-:Y:S01]  /*46c0*/  IMAD R18, R11, UR21, RZ ;  /* 0x000000150b127c24 */ /* 0x021fe2000f8e02ff */
[----:B------:R-:W-:Y:S01]  /*46d0*/  UIMAD.WIDE.U32 UR12, UR24, 0x7, UR12 ;  /* 0x00000007180c78a5 */ /* 0x000fe2000f8e000c */
[----:B------:R-:W-:Y:S03]  /*46e0*/  BSSY B1, `(.L_x_40) ;  /* 0x0000011000017945 */ /* 0x000fe60003800000 */
[----:B------:R-:W-:-:S04]  /*46f0*/  UIADD3 UR12, UP0, UR12, UR24, URZ ;  /* 0x000000180c0c7290 */ /* 0x000fc8000ff1e03f */
[----:B------:R-:W-:Y:S01]  /*4700*/  UIADD3.X UR13, UR25, UR10, UR13, UP0, !UPT ;  /* 0x0000000a190d7290 */ /* 0x000fe200087fe40d */
        /* <DEDUP_REMOVED lines=14> */
.L_x_41:
[----:B------:R-:W-:Y:S05]  /*47f0*/  BSYNC B1 ;  /* 0x0000000000017941 */ /* 0x000fea0003800000 */
.L_x_40:
[----:B------:R-:W2:Y:S01]  /*4800*/  LDL.LU R19, [R1+0x2c] ;  /* 0x00002c0001137983 */ /* 0x000ea20000300800 */
[----:B-----5:R-:W-:Y:S01]  /*4810*/  IMAD R18, R11, UR21, RZ ;  /* 0x000000150b127c24 */ /* 0x020fe2000f8e02ff */
[----:B------:R-:W-:Y:S02]  /*4820*/  ISETP.GT.AND P4, PT, R0, 0x18, P2 ;  /* 0x000000180000780c */ /* 0x000fe40001784270 */
[----:B------:R-:W3:Y:S01]  /*4830*/  LDL.LU R22, [R1+0x30] ;  /* 0x0000300001167983 */ /* 0x000ee20000300800 */
[----:B--2---:R-:W-:-:S05]  /*4840*/  IMAD R18, R19, UR22, R18 ;  /* 0x0000001613127c24 */ /* 0x004fca000f8e0212 */
[----:B------:R2:W-:Y:S02]  /*4850*/  @P1 STG.E desc[UR18][R20.64+0x20], R18 ;  /* 0x0000201214001986 */ /* 0x0005e4000c101912 */
[----:B--2---:R-:W-:-:S04]  /*4860*/  IMAD.U32 R18, RZ, RZ, UR24 ;  /* 0x00000018ff127e24 */ /* 0x004fc8000f8e00ff */
[----:B------:R-:W-:-:S05]  /*4870*/  IMAD.WIDE.U32 R16, R18, 0x7, R16 ;  /* 0x0000000712107825 */ /* 0x000fca00078e0010 */
[----:B------:R-:W-:Y:S02]  /*4880*/  IADD3 R21, R17, UR10, RZ ;  /* 0x0000000a11157c10 */ /* 0x000fe4000fffe0ff */
[----:B------:R-:W-:-:S05]  /*4890*/  IADD3 R17, P1, R6, R16, RZ ;  /* 0x0000001006117210 */ /* 0x000fca0007f3e0ff */
[----:B------:R-:W-:Y:S01]  /*48a0*/  IMAD.X R19, R21, 0x1, R5, P1 ;  /* 0x0000000115137824 */ /* 0x000fe200008e0605 */
[----:B------:R-:W-:-:S04]  /*48b0*/  LEA R18, P1, R17, UR26, 0x2 ;  /* 0x0000001a11127c11 */ /* 0x000fc8000f8210ff */
[----:B------:R-:W-:-:S05]  /*48c0*/  LEA.HI.X R19, R17, UR27, R19, 0x2, P1 ;  /* 0x0000001b11137c11 */ /* 0x000fca00088f1413 */
[----:B------:R2:W4:Y:S01]  /*48d0*/  @P4 LDG.E.LTC128B R11, desc[UR18][R18.64] ;  /* 0x00000012120b4981 */ /* 0x000522000c1e1920 */
[----:B------:R-:W-:Y:S01]  /*48e0*/  UIMAD UR31, UR17, 0x60, URZ ;  /* 0x00000060111f78a4 */ /* 0x000fe2000f8e023f */
[----:B------:R-:W-:Y:S01]  /*48f0*/  IADD3 R20, P3, R16, UR24, RZ ;  /* 0x0000001810147c10 */ /* 0x000fe2000ff7e0ff */
[----:B------:R-:W-:Y:S01]  /*4900*/  BSSY B1, `(.L_x_42) ;  /* 0x000000f000017945 */ /* 0x000fe20003800000 */
[----:B------:R-:W-:Y:S02]  /*4910*/  ISETP.GT.AND P1, PT, R0, 0x19, P2 ;  /* 0x000000190000780c */ /* 0x000fe40001724270 */
[----:B------:R-:W-:Y:S02]  /*4920*/  IADD3.X R21, R21, UR25, RZ, P3, !PT ;  /* 0x0000001915157c10 */ /* 0x000fe40009ffe4ff */
[----:B------:R-:W-:Y:S01]  /*4930*/  IADD3 R17, P3, R20, R6, RZ ;  /* 0x0000000614117210 */ /* 0x000fe20007f7e0ff */
[----:B--2---:R-:W-:-:S04]  /*4940*/  IMAD.U32 R18, RZ, RZ, UR16 ;  /* 0x00000010ff127e24 */ /* 0x004fc8000f8e00ff */
[----:B------:R-:W-:-:S04]  /*4950*/  IMAD.WIDE.U32 R18, R18, 0x60, R12 ;  /* 0x0000006012127825 */ /* 0x000fc800078e000c */
[----:B------:R-:W-:Y:S02]  /*4960*/  VIADD R19, R19, UR31 ;  /* 0x0000001f13137c36 */ /* 0x000fe40008000000 */
[----:B----4-:R-:W-:-:S04]  /*4970*/  IMAD R16, R11, UR21, RZ ;  /* 0x000000150b107c24 */ /* 0x010fc8000f8e02ff */
[----:B---3--:R-:W-:Y:S02]  /*4980*/  IMAD R16, R22, UR22, R16 ;  /* 0x0000001616107c24 */ /* 0x008fe4000f8e0210 */
[----:B------:R-:W-:-:S03]  /*4990*/  IMAD.X R22, R21, 0x1, R5, P3 ;  /* 0x0000000115167824 */ /* 0x000fc600018e0605 */
[----:B------:R2:W-:Y:S02]  /*49a0*/  @P4 STG.E desc[UR18][R18.64], R16 ;  /* 0x0000001012004986 */ /* 0x0005e4000c101912 */
[----:B--2---:R-:W-:-:S04]  /*49b0*/  LEA R16, P3, R17, UR26, 0x2 ;  /* 0x0000001a11107c11 */ /* 0x004fc8000f8610ff */
[----:B------:R-:W-:Y:S01]  /*49c0*/  LEA.HI.X R17, R17, UR27, R22, 0x2, P3 ;  /* 0x0000001b11117c11 */ /* 0x000fe200098f1416 */
[----:B------:R-:W-:Y:S08]  /*49d0*/  @!P1 BRA `(.L_x_43) ;  /* 0x0000000000049947 */ /* 0x000ff00003800000 */
[----:B------:R2:W5:Y:S02]  /*49e0*/  LDG.E.LTC128B R11, desc[UR18][R16.64] ;  /* 0x00000012100b7981 */ /* 0x000564000c1e1920 */
.L_x_43:
[----:B------:R-:W-:Y:S05]  /*49f0*/  BSYNC B1 ;  /* 0x0000000000017941 */ /* 0x000fea0003800000 */
.L_x_42:
[----:B------:R-:W3:Y:S01]  /*4a00*/  LDL.LU R22, [R1+0x34] ;  /* 0x0000340001167983 */ /* 0x000ee20000300800 */
[----:B------:R-:W-:Y:S02]  /*4a10*/  UIMAD.WIDE.U32 UR14, UR24, 0x7, UR14 ;  /* 0x00000007180e78a5 */ /* 0x000fe4000f8e000e */
[----:B--2---:R-:W-:Y:S01]  /*4a20*/  IMAD.U32 R16, RZ, RZ, UR24 ;  /* 0x00000018ff107e24 */ /* 0x004fe2000f8e00ff */
[----:B------:R-:W-:Y:S01]  /*4a30*/  BSSY B1, `(.L_x_44) ;  /* 0x0000014000017945 */ /* 0x000fe20003800000 */
[----:B------:R-:W-:-:S04]  /*4a40*/  UIADD3 UR14, UP0, UR14, UR24, URZ ;  /* 0x000000180e0e7290 */ /* 0x000fc8000ff1e03f */
[----:B------:R-:W-:-:S06]  /*4a50*/  UIADD3.X UR15, UR25, UR10, UR15, UP0, !UPT ;  /* 0x0000000a190f7290 */ /* 0x000fcc00087fe40f */
[----:B------:R-:W-:-:S03]  /*4a60*/  IMAD.WIDE.U32 R16, R8, R16, UR14 ;  /* 0x0000000e08107e25 */ /* 0x000fc6000f8e0010 */
[----:B------:R-:W-:-:S04]  /*4a70*/  IADD3 R16, P3, R2, R16, RZ ;  /* 0x0000001002107210 */ /* 0x000fc80007f7e0ff */
[----:B------:R-:W-:-:S03]  /*4a80*/  IADD3.X R17, R3, R9, R17, P3, !PT ;  /* 0x0000000903117210 */ /* 0x000fc60001ffe411 */
[----:B------:R-:W-:-:S05]  /*4a90*/  IMAD.WIDE.U32 R16, R10, UR8, R16 ;  /* 0x000000080a107c25 */ /* 0x000fca000f8e0010 */
[----:B------:R-:W-:Y:S02]  /*4aa0*/  IADD3 R17, R17, UR9, RZ ;  /* 0x0000000911117c10 */ /* 0x000fe4000fffe0ff */
[----:B01----:R-:W-:-:S04]  /*4ab0*/  LEA R154, P3, R16, UR26, 0x2 ;  /* 0x0000001a109a7c11 */ /* 0x003fc8000f8610ff */
[----:B------:R-:W-:Y:S01]  /*4ac0*/  LEA.HI.X R155, R16, UR27, R17, 0x2, P3 ;  /* 0x0000001b109b7c11 */ /* 0x000fe200098f1411 */
[----:B-----5:R-:W-:Y:S01]  /*4ad0*/  IMAD R16, R11, UR21, RZ ;  /* 0x000000150b107c24 */ /* 0x020fe2000f8e02ff */
[----:B------:R-:W-:Y:S01]  /*4ae0*/  ISETP.GT.AND P3, PT, R0, 0x18, P0 ;  /* 0x000000180000780c */ /* 0x000fe20000764270 */
[----:B------:R-:W-:Y:S02]  /*4af0*/  IMAD.U32 R17, RZ, RZ, UR16 ;  /* 0x00000010ff117e24 */ /* 0x000fe4000f8e00ff */
[----:B------:R0:W-:Y:S01]  /*4b00*/  STL.64 [R1+0x220], R154 ;  /* 0x0002209a01007387 */ /* 0x0001e20000100a00 */
[----:B---3--:R-:W-:Y:S02]  /*4b10*/  IMAD R22, R22, UR22, R16 ;  /* 0x0000001616167c24 */ /* 0x008fe4000f8e0210 */
[----:B------:R-:W-:-:S04]  /*4b20*/  IMAD.WIDE.U32 R16, R17, 0x60, R14 ;  /* 0x0000006011107825 */ /* 0x000fc800078e000e */
[----:B------:R-:W-:-:S05]  /*4b30*/  VIADD R17, R17, UR31 ;  /* 0x0000001f11117c36 */ /* 0x000fca0008000000 */
[----:B------:R0:W-:Y:S01]  /*4b40*/  @P1 STG.E desc[UR18][R16.64], R22 ;  /* 0x0000001610001986 */ /* 0x0001e2000c101912 */
[----:B------:R-:W-:Y:S05]  /*4b50*/  @!P3 BRA `(.L_x_45) ;  /* 0x000000000004b947 */ /* 0x000fea0003800000 */
[----:B------:R1:W5:Y:S02]  /*4b60*/  LDG.E.LTC128B R11, desc[UR18][R154.64+0x20] ;  /* 0x000020129a0b7981 */ /* 0x000364000c1e1920 */
.L_x_45:
[----:B------:R-:W-:Y:S05]  /*4b70*/  BSYNC B1 ;  /* 0x0000000000017941 */ /* 0x000fea0003800000 */
.L_x_44:
        /* <DEDUP_REMOVED lines=20> */
.L_x_47:
[----:B------:R-:W-:Y:S05]  /*4cc0*/  BSYNC B1 ;  /* 0x0000000000017941 */ /* 0x000fea0003800000 */
.L_x_46:
        /* <DEDUP_REMOVED lines=25> */
[----:B------:R-:W-:-:S05]  /*4e60*/  IADD3 R19, P3, R16, R6, RZ ;  /* 0x0000000610137210 */ /* 0x000fca0007f7e0ff */
[----:B------:R-:W-:Y:S01]  /*4e70*/  IMAD.X R20, R17, 0x1, R5, P3 ;  /* 0x0000000111147824 */ /* 0x000fe200018e0605 */
[----:B------:R-:W-:-:S04]  /*4e80*/  LEA R18, P3, R19, UR26, 0x2 ;  /* 0x0000001a13127c11 */ /* 0x000fc8000f8610ff */
[----:B------:R-:W-:Y:S01]  /*4e90*/  LEA.HI.X R19, R19, UR27, R20, 0x2, P3 ;  /* 0x0000001b13137c11 */ /* 0x000fe200098f1414 */
[----:B------:R-:W-:Y:S08]  /*4ea0*/  @!P1 BRA `(.L_x_49) ;  /* 0x0000000000049947 */ /* 0x000ff00003800000 */
[----:B------:R2:W5:Y:S02]  /*4eb0*/  LDG.E.LTC128B R11, desc[UR18][R18.64] ;  /* 0x00000012120b7981 */ /* 0x000564000c1e1920 */
.L_x_49:
[----:B------:R-:W-:Y:S05]  /*4ec0*/  BSYNC B1 ;  /* 0x0000000000017941 */ /* 0x000fea0003800000 */
.L_x_48:
        /* <DEDUP_REMOVED lines=22> */
.L_x_51:
[----:B------:R-:W-:Y:S05]  /*5030*/  BSYNC B1 ;  /* 0x0000000000017941 */ /* 0x000fea0003800000 */
.L_x_50:
        /* <DEDUP_REMOVED lines=12> */
[----:B------:R-:W-:-:S05]  /*5100*/  IMAD.WIDE.U32 R18, R10, UR8, R18 ;  /* 0x000000080a127c25 */ /* 0x000fca000f8e0012 */
[----:B------:R-:W-:Y:S02]  /*5110*/  IADD3 R19, R19, UR9, RZ ;  /* 0x0000000913137c10 */ /* 0x000fe4000fffe0ff */
[----:B-1----:R-:W-:-:S04]  /*5120*/  LEA R154, P1, R18, UR26, 0x2 ;  /* 0x0000001a129a7c11 */ /* 0x002fc8000f8210ff */
[----:B------:R-:W-:Y:S02]  /*5130*/  LEA.HI.X R155, R18, UR27, R19, 0x2, P1 ;  /* 0x0000001b129b7c11 */ /* 0x000fe400088f1413 */
[----:B------:R-:W-:-:S03]  /*5140*/  ISETP.GT.AND P1, PT, R0, 0x21, P0 ;  /* 0x000000210000780c */ /* 0x000fc60000724270 */
[----:B------:R0:W-:Y:S10]  /*5150*/  STL.64 [R1+0x208], R154 ;  /* 0x0002089a01007387 */ /* 0x0001f40000100a00 */
[----:B------:R-:W-:Y:S05]  /*5160*/  @!P1 BRA `(.L_x_53) ;  /* 0x0000000000049947 */ /* 0x000fea0003800000 */
[----:B------:R1:W5:Y:S02]  /*5170*/  LDG.E.LTC128B R11, desc[UR18][R154.64+0x20] ;  /* 0x000020129a0b7981 */ /* 0x000364000c1e1920 */
.L_x_53:
[----:B------:R-:W-:Y:S05]  /*5180*/  BSYNC B1 ;  /* 0x0000000000017941 */ /* 0x000fea0003800000 */
.L_x_52:
        /* <DEDUP_REMOVED lines=24> */
[----:B---3--:R-:W-:Y:S01]  /*5310*/  IMAD R16, R22, UR22, R16 ;  /* 0x0000001616107c24 */ /* 0x008fe2000f8e0210 */
[----:B------:R-:W-:-:S04]  /*5320*/  IADD3.X R22, R21, R5, RZ, P3, !PT ;  /* 0x0000000515167210 */ /* 0x000fc80001ffe4ff */
[----:B------:R2:W-:Y:S02]  /*5330*/  @P4 STG.E desc[UR18][R18.64], R16 ;  /* 0x0000001012004986 */ /* 0x0005e4000c101912 */
[----:B--2---:R-:W-:-:S04]  /*5340*/  LEA R16, P3, R17, UR26, 0x2 ;  /* 0x0000001a11107c11 */ /* 0x004fc8000f8610ff */
[----:B------:R-:W-:Y:S01]  /*5350*/  LEA.HI.X R17, R17, UR27, R22, 0x2, P3 ;  /* 0x0000001b11117c11 */ /* 0x000fe200098f1416 */
[----:B------:R-:W-:Y:S08]  /*5360*/  @!P1 BRA `(.L_x_55) ;  /* 0x0000000000049947 */ /* 0x000ff00003800000 */
[----:B------:R2:W5:Y:S02]  /*5370*/  LDG.E.LTC128B R11, desc[UR18][R16.64] ;  /* 0x00000012100b7981 */ /* 0x000564000c1e1920 */
.L_x_55:
[----:B------:R-:W-:Y:S05]  /*5380*/  BSYNC B1 ;  /* 0x0000000000017941 */ /* 0x000fea0003800000 */
.L_x_54:
        /* <DEDUP_REMOVED lines=23> */
.L_x_57:
[----:B------:R-:W-:Y:S05]  /*5500*/  BSYNC B1 ;  /* 0x0000000000017941 */ /* 0x000fea0003800000 */
.L_x_56:
        /* <DEDUP_REMOVED lines=20> */
.L_x_59:
[----:B------:R-:W-:Y:S05]  /*5650*/  BSYNC B1 ;  /* 0x0000000000017941 */ /* 0x000fea0003800000 */
.L_x_58:
        /* <DEDUP_REMOVED lines=14> */
[----:B------:R-:W-:Y:S01]  /*5740*/  IMAD.U32 R18, RZ, RZ, UR16 ;  /* 0x00000010ff127e24 */ /* 0x000fe2000f8e00ff */
[----:B------:R-:W-:Y:S01]  /*5750*/  UIMAD UR31, UR17, 0xc0, URZ ;  /* 0x000000c0111f78a4 */ /* 0x000fe2000f8e023f */
[----:B------:R-:W-:Y:S01]  /*5760*/  ISETP.GT.AND P1, PT, R0, 0x31, P2 ;  /* 0x000000310000780c */ /* 0x000fe20001724270 */
[----:B------:R-:W-:Y:S01]  /*5770*/  BSSY B1, `(.L_x_60) ;  /* 0x000000e000017945 */ /* 0x000fe20003800000 */
[----:B------:R-:W-:Y:S01]  /*5780*/  IADD3 R20, P3, R20, UR24, RZ ;  /* 0x0000001814147c10 */ /* 0x000fe2000ff7e0ff */
[----:B------:R-:W-:-:S03]  /*5790*/  IMAD.WIDE.U32 R18, R18, 0xc0, R12 ;  /* 0x000000c012127825 */ /* 0x000fc600078e000c */
[----:B------:R-:W-:Y:S01]  /*57a0*/  IADD3.X R21, R21, UR25, RZ, P3, !PT ;  /* 0x0000001915157c10 */ /* 0x000fe20009ffe4ff */
[----:B------:R-:W-:Y:S01]  /*57b0*/  VIADD R19, R19, UR31 ;  /* 0x0000001f13137c36 */ /* 0x000fe20008000000 */
[----:B--2---:R-:W-:Y:S01]  /*57c0*/  IADD3 R17, P3, R20, R6, RZ ;  /* 0x0000000614117210 */ /* 0x004fe20007f7e0ff */
        /* <DEDUP_REMOVED lines=8> */
.L_x_61:
[----:B------:R-:W-:Y:S05]  /*5850*/  BSYNC B1 ;  /* 0x0000000000017941 */ /* 0x000fea0003800000 */
.L_x_60:
        /* <DEDUP_REMOVED lines=23> */
.L_x_63:
[----:B------:R-:W-:Y:S05]  /*59d0*/  BSYNC B1 ;  /* 0x0000000000017941 */ /* 0x000fea0003800000 */
.L_x_62:
        /* <DEDUP_REMOVED lines=20> */
.L_x_65:
[----:B------:R-:W-:Y:S05]  /*5b20*/  BSYNC B1 ;  /* 0x0000000000017941 */ /* 0x000fea0003800000 */
.L_x_64:
        /* <DEDUP_REMOVED lines=31> */
.L_x_67:
[----:B------:R-:W-:Y:S05]  /*5d20*/  BSYNC B1 ;  /* 0x0000000000017941 */ /* 0x000fea0003800000 */
.L_x_66:
        /* <DEDUP_REMOVED lines=23> */
.L_x_69:
[----:B------:R-:W-:Y:S05]  /*5ea0*/  BSYNC B1 ;  /* 0x0000000000017941 */ /* 0x000fea0003800000 */
.L_x_68:
        /* <DEDUP_REMOVED lines=20> */
.L_x_71:
[----:B------:R-:W-:Y:S05]  /*5ff0*/  BSYNC B1 ;  /* 0x0000000000017941 */ /* 0x000fea0003800000 */
.L_x_70:
        /* <DEDUP_REMOVED lines=31> */
.L_x_73:
[----:B------:R-:W-:Y:S05]  /*61f0*/  BSYNC B1 ;  /* 0x0000000000017941 */ /* 0x000fea0003800000 */
.L_x_72:
        /* <DEDUP_REMOVED lines=22> */
.L_x_75:
[----:B------:R-:W-:Y:S05]  /*6360*/  BSYNC B1 ;  /* 0x0000000000017941 */ /* 0x000fea0003800000 */
.L_x_74:
        /* <DEDUP_REMOVED lines=20> */
.L_x_77:
[----:B------:R-:W-:Y:S05]  /*64b0*/  BSYNC B1 ;  /* 0x0000000000017941 */ /* 0x000fea0003800000 */
.L_x_76:
        /* <DEDUP_REMOVED lines=19> */
[----:B------:R-:W-:Y:S02]  /*65f0*/  IADD3 R17, P3, R20, R6, RZ ;  /* 0x0000000614117210 */ /* 0x000fe40007f7e0ff */
[----:B--2---:R-:W-:-:S05]  /*6600*/  MOV R18, UR16 ;  /* 0x0000001000127c02 */ /* 0x004fca0008000f00 */
        /* <DEDUP_REMOVED lines=10> */
.L_x_79:
[----:B------:R-:W-:Y:S05]  /*66b0*/  BSYNC B1 ;  /* 0x0000000000017941 */ /* 0x000fea0003800000 */
.L_x_78:
        /* <DEDUP_REMOVED lines=18> */
[----:B------:R-:W-:-:S05]  /*67e0*/  IMAD.WIDE.U32 R16, R17, 0x120, R14 ;  /* 0x0000012011107825 */ /* 0x000fca00078e000e */
[----:B------:R-:W-:-:S05]  /*67f0*/  IADD3 R17, R17, UR31, RZ ;  /* 0x0000001f11117c10 */ /* 0x000fca000fffe0ff */
[----:B------:R0:W-:Y:S01]  /*6800*/  @P1 STG.E desc[UR18][R16.64], R22 ;  /* 0x0000001610001986 */ /* 0x0001e2000c101912 */
[----:B------:R-:W-:Y:S05]  /*6810*/  @!P3 BRA `(.L_x_81) ;  /* 0x000000000004b947 */ /* 0x000fea0003800000 */
[----:B------:R1:W5:Y:S02]  /*6820*/  LDG.E.LTC128B R11, desc[UR18][R154.64+0x20] ;  /* 0x000020129a0b7981 */ /* 0x000364000c1e1920 */
.L_x_81:
[----:B------:R-:W-:Y:S05]  /*6830*/  BSYNC B1 ;  /* 0x0000000000017941 */ /* 0x000fea0003800000 */
.L_x_80:
        /* <DEDUP_REMOVED lines=17> */
[----:B------:R0:W-:Y:S10]  /*6950*/  STL.64 [R1], R154 ;  /* 0x0000009a01007387 */ /* 0x0001f40000100a00 */
[----:B------:R-:W-:Y:S05]  /*6960*/  @!P1 BRA `(.L_x_83) ;  /* 0x0000000000049947 */ /* 0x000fea0003800000 */
[----:B------:R1:W5:Y:S02]  /*6970*/  LDG.E.LTC128B R11, desc[UR18][R154.64+0x20] ;  /* 0x000020129a0b7981 */ /* 0x000364000c1e1920 */
.L_x_83:
[----:B------:R-:W-:Y:S05]  /*6980*/  BSYNC B1 ;  /* 0x0000000000017941 */ /* 0x000fea0003800000 */
.L_x_82:
        /* <DEDUP_REMOVED lines=14> */
[----:B------:R-:W-:Y:S01]  /*6a70*/  MOV R18, UR16 ;  /* 0x0000001000127c02 */ /* 0x000fe20008000f00 */
[----:B------:R-:W-:Y:S01]  /*6a80*/  UIMAD UR31, UR17, 0x140, URZ ;  /* 0x00000140111f78a4 */ /* 0x000fe2000f8e023f */
[----:B------:R-:W-:Y:S01]  /*6a90*/  IADD3 R20, P3, R20, UR24, RZ ;  /* 0x0000001814147c10 */ /* 0x000fe2000ff7e0ff */
[----:B------:R-:W-:Y:S01]  /*6aa0*/  BSSY B1, `(.L_x_84) ;  /* 0x000000e000017945 */ /* 0x000fe20003800000 */
[----:B------:R-:W-:Y:S01]  /*6ab0*/  ISETP.GT.AND P1, PT, R0, 0x51, P2 ;  /* 0x000000510000780c */ /* 0x000fe20001724270 */
[----:B------:R-:W-:Y:S01]  /*6ac0*/  IMAD.WIDE.U32 R18, R18, 0x140, R12 ;  /* 0x0000014012127825 */ /* 0x000fe200078e000c */
[----:B------:R-:W-:-:S03]  /*6ad0*/  IADD3.X R21, R21, UR25, RZ, P3, !PT ;  /* 0x0000001915157c10 */ /* 0x000fc60009ffe4ff */
[----:B------:R-:W-:Y:S01]  /*6ae0*/  VIADD R19, R19, UR31 ;  /* 0x0000001f13137c36 */ /* 0x000fe20008000000 */
[----:B--2---:R-:W-:Y:S01]  /*6af0*/  IADD3 R17, P3, R20, R6, RZ ;  /* 0x0000000614117210 */ /* 0x004fe20007f7e0ff */
        /* <DEDUP_REMOVED lines=8> */
.L_x_85:
[----:B------:R-:W-:Y:S05]  /*6b80*/  BSYNC B1 ;  /* 0x0000000000017941 */ /* 0x000fea0003800000 */
.L_x_84:
        /* <DEDUP_REMOVED lines=11> */
[----:B------:R-:W-:-:S04]  /*6c40*/  LEA R236, P3, R16, UR26, 0x2 ;  /* 0x0000001a10ec7c11 */ /* 0x000fc8000f8610ff */
[----:B------:R-:W-:Y:S01]  /*6c50*/  LEA.HI.X R237, R16, UR27, R17, 0x2, P3 ;  /* 0x0000001b10ed7c11 */ /* 0x000fe200098f1411 */
[----:B-----5:R-:W-:Y:S01]  /*6c60*/  IMAD R16, R11, UR21, RZ ;  /* 0x000000150b107c24 */ /* 0x020fe2000f8e02ff */
[----:B------:R-:W-:Y:S01]  /*6c70*/  ISETP.GT.AND P3, PT, R0, 0x50, P0 ;  /* 0x000000500000780c */ /* 0x000fe20000764270 */
[----:B------:R-:W-:Y:S02]  /*6c80*/  IMAD.U32 R17, RZ, RZ, UR16 ;  /* 0x00000010ff117e24 */ /* 0x000fe4000f8e00ff */
[----:B---3--:R-:W-:Y:S02]  /*6c90*/  IMAD R22, R22, UR22, R16 ;  /* 0x0000001616167c24 */ /* 0x008fe4000f8e0210 */
[----:B------:R-:W-:-:S05]  /*6ca0*/  IMAD.WIDE.U32 R16, R17, 0x140, R14 ;  /* 0x0000014011107825 */ /* 0x000fca00078e000e */
[----:B------:R-:W-:-:S05]  /*6cb0*/  IADD3 R17, R17, UR31, RZ ;  /* 0x0000001f11117c10 */ /* 0x000fca000fffe0ff */
[----:B------:R2:W-:Y:S01]  /*6cc0*/  @P1 STG.E desc[UR18][R16.64], R22 ;  /* 0x0000001610001986 */ /* 0x0005e2000c101912 */
[----:B------:R-:W-:Y:S05]  /*6cd0*/  @!P3 BRA `(.L_x_87) ;  /* 0x000000000004b947 */ /* 0x000fea0003800000 */
[----:B------:R3:W5:Y:S02]  /*6ce0*/  LDG.E.LTC128B R11, desc[UR18][R236.64+0x20] ;  /* 0x00002012ec0b7981 */ /* 0x000764000c1e1920 */
.L_x_87:
[----:B------:R-:W-:Y:S05]  /*6cf0*/  BSYNC B1 ;  /* 0x0000000000017941 */ /* 0x000fea0003800000 */
.L_x_86:
[----:B------:R-:W4:Y:S01]  /*6d00*/  LDL.LU R23, [R1+0xa8] ;  /* 0x0000a80001177983 */ /* 0x000f220000300800 */
[----:B--2--5:R-:W-:Y:S01]  /*6d10*/  IMAD R22, R11, UR21, RZ ;  /* 0x000000150b167c24 */ /* 0x024fe2000f8e02ff */
[----:B------:R-:W-:Y:S01]  /*6d20*/  UIMAD.WIDE.U32 UR12, UR24, 0x7, UR12 ;  /* 0x00000007180c78a5 */ /* 0x000fe2000f8e000c */
[----:B------:R-:W-:Y:S03]  /*6d30*/  BSSY B1, `(.L_x_88) ;  /* 0x0000010000017945 */ /* 0x000fe60003800000 */
[----:B------:R-:W-:-:S04]  /*6d40*/  UIADD3 UR12, UP0, UR12, UR24, URZ ;  /* 0x000000180c0c7290 */ /* 0x000fc8000ff1e03f */
[----:B------:R-:W-:Y:S01]  /*6d50*/  UIADD3.X UR13, UR25, UR10, UR13, UP0, !UPT ;  /* 0x0000000a190d7290 */ /* 0x000fe200087fe40d */
[----:B----4-:R-:W-:-:S05]  /*6d60*/  IMAD R22, R23, UR22, R22 ;  /* 0x0000001617167c24 */ /* 0x010fca000f8e0216 */
[----:B------:R2:W-:Y:S02]  /*6d70*/  @P3 STG.E desc[UR18][R18.64+0x20], R22 ;  /* 0x0000201612003986 */ /* 0x0005e4000c101912 */
[----:B--2---:R-:W-:-:S04]  /*6d80*/  IMAD.U32 R18, RZ, RZ, UR24 ;  /* 0x00000018ff127e24 */ /* 0x004fc8000f8e00ff */
[----:B------:R-:W-:-:S03]  /*6d90*/  IMAD.WIDE.U32 R18, R8, R18, UR12 ;  /* 0x0000000c08127e25 */ /* 0x000fc6000f8e0012 */
[----:B------:R-:W-:-:S04]  /*6da0*/  IADD3 R18, P1, R2, R18, RZ ;  /* 0x0000001202127210 */ /* 0x000fc80007f3e0ff */
[----:B------:R-:W-:-:S03]  /*6db0*/  IADD3.X R19, R3, R9, R19, P1, !PT ;  /* 0x0000000903137210 */ /* 0x000fc60000ffe413 */
[----:B------:R-:W-:-:S04]  /*6dc0*/  IMAD.WIDE.U32 R18, R10, UR8, R18 ;  /* 0x000000080a127c25 */ /* 0x000fc8000f8e0012 */
[----:B------:R-:W-:Y:S01]  /*6dd0*/  VIADD R19, R19, UR9 ;  /* 0x0000000913137c36 */ /* 0x000fe20008000000 */
[----:B------:R-:W-:-:S04]  /*6de0*/  LEA R234, P1, R18, UR26, 0x2 ;  /* 0x0000001a12ea7c11 */ /* 0x000fc8000f8210ff */
[----:B------:R-:W-:Y:S02]  /*6df0*/  LEA.HI.X R235, R18, UR27, R19, 0x2, P1 ;  /* 0x0000001b12eb7c11 */ /* 0x000fe400088f1413 */
[----:B------:R-:W-:-:S13]  /*6e00*/  ISETP.GT.AND P1, PT, R0, 0x51, P0 ;  /* 0x000000510000780c */ /* 0x000fda0000724270 */
[----:B------:R-:W-:Y:S05]  /*6e10*/  @!P1 BRA `(.L_x_89) ;  /* 0x0000000000049947 */ /* 0x000fea0003800000 */
[----:B------:R2:W5:Y:S02]  /*6e20*/  LDG.E.LTC128B R11, desc[UR18][R234.64+0x20] ;  /* 0x00002012ea0b7981 */ /* 0x000564000c1e1920 */
.L_x_89:
[----:B------:R-:W-:Y:S05]  /*6e30*/  BSYNC B1 ;  /* 0x0000000000017941 */ /* 0x000fea0003800000 */
.L_x_88:
[----:B------:R-:W4:Y:S01]  /*6e40*/  LDL.LU R19, [R1+0xac] ;  /* 0x0000ac0001137983 */ /* 0x000f220000300800 */
[----:B-----5:R-:W-:Y:S01]  /*6e50*/  IMAD R18, R11, UR21, RZ ;  /* 0x000000150b127c24 */ /* 0x020fe2000f8e02ff */
[----:B------:R-:W-:Y:S02]  /*6e60*/  ISETP.GT.AND P4, PT, R0, 0x58, P2 ;  /* 0x000000580000780c */ /* 0x000fe40001784270 */
[----:B------:R-:W3:Y:S01]  /*6e70*/  LDL.LU R22, [R1+0xb0] ;  /* 0x0000b00001167983 */ /* 0x000ee20000300800 */
[----:B----4-:R-:W-:-:S05]  /*6e80*/  IMAD R18, R19, UR22, R18 ;  /* 0x0000001613127c24 */ /* 0x010fca000f8e0212 */
[----:B------:R4:W-:Y:S02]  /*6e90*/  @P1 STG.E desc[UR18][R16.64+0x20], R18 ;  /* 0x0000201210001986 */ /* 0x0009e4000c101912 */
[----:B----4-:R-:W-:-:S04]  /*6ea0*/  IMAD.U32 R16, RZ, RZ, UR24 ;  /* 0x00000018ff107e24 */ /* 0x010fc8000f8e00ff */
[----:B------:R-:W-:-:S04]  /*6eb0*/  IMAD.WIDE.U32 R20, R16, 0x7, R20 ;  /* 0x0000000710147825 */ /* 0x000fc800078e0014 */
[----:B------:R-:W-:Y:S01]  /*6ec0*/  VIADD R18, R21, UR10 ;  /* 0x0000000a15127c36 */ /* 0x000fe20008000000 */
[----:B------:R-:W-:-:S05]  /*6ed0*/  IADD3 R17, P1, R6, R20, RZ ;  /* 0x0000001406117210 */ /* 0x000fca0007f3e0ff */
[----:B------:R-:W-:Y:S01]  /*6ee0*/  IMAD.X R19, R18, 0x1, R5, P1 ;  /* 0x0000000112137824 */ /* 0x000fe200008e0605 */
[----:B------:R-:W-:-:S04]  /*6ef0*/  LEA R16, P1, R17, UR26, 0x2 ;  /* 0x0000001a11107c11 */ /* 0x000fc8000f8210ff */
[----:B------:R-:W-:-:S05]  /*6f00*/  LEA.HI.X R17, R17, UR27, R19, 0x2, P1 ;  /* 0x0000001b11117c11 */ /* 0x000fca00088f1413 */
[----:B------:R4:W2:Y:S01]  /*6f10*/  @P4 LDG.E.LTC128B R11, desc[UR18][R16.64] ;  /* 0x00000012100b4981 */ /* 0x0008a2000c1e1920 */
[----:B------:R-:W-:Y:S01]  /*6f20*/  UIMAD UR31, UR17, 0x160, URZ ;  /* 0x00000160111f78a4 */ /* 0x000fe2000f8e023f */
[----:B------:R-:W-:Y:S01]  /*6f30*/  IADD3 R20, P3, R20, UR24, RZ ;  /* 0x0000001814147c10 */ /* 0x000fe2000ff7e0ff */
[----:B------:R-:W-:Y:S01]  /*6f40*/  BSSY B1, `(.L_x_90) ;  /* 0x000000f000017945 */ /* 0x000fe20003800000 */
[----:B------:R-:W-:Y:S02]  /*6f50*/  ISETP.GT.AND P1, PT, R0, 0x59, P2 ;  /* 0x000000590000780c */ /* 0x000fe40001724270 */
[----:B------:R-:W-:Y:S02]  /*6f60*/  IADD3.X R21, R18, UR25, RZ, P3, !PT ;  /* 0x0000001912157c10 */ /* 0x000fe40009ffe4ff */
[----:B----4-:R-:W-:-:S05]  /*6f70*/  MOV R16, UR16 ;  /* 0x0000001000107c02 */ /* 0x010fca0008000f00 */
[----:B------:R-:W-:-:S04]  /*6f80*/  IMAD.WIDE.U32 R16, R16, 0x160, R12 ;  /* 0x0000016010107825 */ /* 0x000fc800078e000c */
[----:B------:R-:W-:Y:S02]  /*6f90*/  VIADD R17, R17, UR31 ;  /* 0x0000001f11117c36 */ /* 0x000fe40008000000 */
[----:B--2---:R-:W-:-:S04]  /*6fa0*/  IMAD R19, R11, UR21, RZ ;  /* 0x000000150b137c24 */ /* 0x004fc8000f8e02ff */
[----:B---3--:R-:W-:-:S05]  /*6fb0*/  IMAD R19, R22, UR22, R19 ;  /* 0x0000001616137c24 */ /* 0x008fca000f8e0213 */
[----:B------:R2:W-:Y:S02]  /*6fc0*/  @P4 STG.E desc[UR18][R16.64], R19 ;  /* 0x0000001310004986 */ /* 0x0005e4000c101912 */
[----:B--2---:R-:W-:-:S05]  /*6fd0*/  IADD3 R19, P3, R20, R6, RZ ;  /* 0x0000000614137210 */ /* 0x004fca0007f7e0ff */
[----:B------:R-:W-:Y:S01]  /*6fe0*/  IMAD.X R22, R21, 0x1, R5, P3 ;  /* 0x0000000115167824 */ /* 0x000fe200018e0605 */
[----:B------:R-:W-:-:S04]  /*6ff0*/  LEA R18, P3, R19, UR26, 0x2 ;  /* 0x0000001a13127c11 */ /* 0x000fc8000f8610ff */
[----:B------:R-:W-:Y:S01]  /*7000*/  LEA.HI.X R19, R19, UR27, R22, 0x2, P3 ;  /* 0x0000001b13137c11 */ /* 0x000fe200098f1416 */
[----:B------:R-:W-:Y:S08]  /*7010*/  @!P1 BRA `(.L_x_91) ;  /* 0x0000000000049947 */ /* 0x000ff00003800000 */
[----:B------:R2:W5:Y:S02]  /*7020*/  LDG.E.LTC128B R11, desc[UR18][R18.64] ;  /* 0x00000012120b7981 */ /* 0x000564000c1e1920 */
.L_x_91:
[----:B------:R-:W-:Y:S05]  /*7030*/  BSYNC B1 ;  /* 0x0000000000017941 */ /* 0x000fea0003800000 */
.L_x_90:
        /* <DEDUP_REMOVED lines=22> */
.L_x_93:
[----:B------:R-:W-:Y:S05]  /*71a0*/  BSYNC B1 ;  /* 0x0000000000017941 */ /* 0x000fea0003800000 */
.L_x_92:
        /* <DEDUP_REMOVED lines=19> */
.L_x_95:
[----:B------:R-:W-:Y:S05]  /*72e0*/  BSYNC B1 ;  /* 0x0000000000017941 */ /* 0x000fea0003800000 */
.L_x_94:
        /* <DEDUP_REMOVED lines=19> */
[----:B------:R-:W-:Y:S02]  /*7420*/  IADD3 R21, P3, R16, R6, RZ ;  /* 0x0000000610157210 */ /* 0x000fe40007f7e0ff */
[----:B----4-:R-:W-:-:S05]  /*7430*/  MOV R18, UR16 ;  /* 0x0000001000127c02 */ /* 0x010fca0008000f00 */
[----:B------:R-:W-:-:S04]  /*7440*/  IMAD.WIDE.U32 R18, R18, 0x180, R12 ;  /* 0x0000018012127825 */ /* 0x000fc800078e000c */
[----:B------:R-:W-:Y:S02]  /*7450*/  VIADD R19, R19, UR31 ;  /* 0x0000001f13137c36 */ /* 0x000fe40008000000 */
[----:B--2---:R-:W-:-:S04]  /*7460*/  IMAD R20, R11, UR21, RZ ;  /* 0x000000150b147c24 */ /* 0x004fc8000f8e02ff */
[----:B---3--:R-:W-:Y:S02]  /*7470*/  IMAD R20, R22, UR22, R20 ;  /* 0x0000001616147c24 */ /* 0x008fe4000f8e0214 */
[----:B------:R-:W-:-:S03]  /*7480*/  IMAD.X R22, R17, 0x1, R5, P3 ;  /* 0x0000000111167824 */ /* 0x000fc600018e0605 */
[----:B------:R2:W-:Y:S02]  /*7490*/  @P4 STG.E desc[UR18][R18.64], R20 ;  /* 0x0000001412004986 */ /* 0x0005e4000c101912 */
[----:B--2---:R-:W-:-:S04]  /*74a0*/  LEA R20, P3, R21, UR26, 0x2 ;  /* 0x0000001a15147c11 */ /* 0x004fc8000f8610ff */
[----:B------:R-:W-:Y:S01]  /*74b0*/  LEA.HI.X R21, R21, UR27, R22, 0x2, P3 ;  /* 0x0000001b15157c11 */ /* 0x000fe200098f1416 */
[----:B------:R-:W-:Y:S08]  /*74c0*/  @!P1 BRA `(.L_x_97) ;  /* 0x0000000000049947 */ /* 0x000ff00003800000 */
[----:B------:R2:W5:Y:S02]  /*74d0*/  LDG.E.LTC128B R11, desc[UR18][R20.64] ;  /* 0x00000012140b7981 */ /* 0x000564000c1e1920 */
.L_x_97:
[----:B------:R-:W-:Y:S05]  /*74e0*/  BSYNC B1 ;  /* 0x0000000000017941 */ /* 0x000fea0003800000 */
.L_x_96:
[----:B------:R-:W3:Y:S01]  /*74f0*/  LDL.LU R23, [R1+0xc4] ;  /* 0x0000c40001177983 */ /* 0x000ee20000300800 */
[----:B------:R-:W-:Y:S02]  /*7500*/  UIMAD.WIDE.U32 UR14, UR24, 0x7, UR14 ;  /* 0x00000007180e78a5 */ /* 0x000fe4000f8e000e */
[----:B--2---:R-:W-:Y:S01]  /*7510*/  IMAD.U32 R20, RZ, RZ, UR24 ;  /* 0x00000018ff147e24 */ /* 0x004fe2000f8e00ff */
[----:B------:R-:W-:Y:S01]  /*7520*/  BSSY B1, `(.L_x_98) ;  /* 0x0000013000017945 */ /* 0x000fe20003800000 */
[----:B-----5:R-:W-:Y:S01]  /*7530*/  IMAD R22, R11, UR21, RZ ;  /* 0x000000150b167c24 */ /* 0x020fe2000f8e02ff */
        /* <DEDUP_REMOVED lines=9> */
[----:B------:R-:W-:Y:S01]  /*75d0*/  IMAD.U32 R20, RZ, RZ, UR16 ;  /* 0x00000010ff147e24 */ /* 0x000fe2000f8e00ff */
[----:B------:R-:W-:-:S03]  /*75e0*/  ISETP.GT.AND P3, PT, R0, 0x60, P0 ;  /* 0x000000600000780c */ /* 0x000fc60000764270 */
[----:B------:R-:W-:-:S05]  /*75f0*/  IMAD.WIDE.U32 R20, R20, 0x180, R14 ;  /* 0x0000018014147825 */ /* 0x000fca00078e000e */
[----:B------:R-:W-:Y:S01]  /*7600*/  IADD3 R21, R21, UR31, RZ ;  /* 0x0000001f15157c10 */ /* 0x000fe2000fffe0ff */
[----:B---3--:R-:W-:-:S05]  /*7610*/  IMAD R22, R23, UR22, R22 ;  /* 0x0000001617167c24 */ /* 0x008fca000f8e0216 */
[----:B------:R2:W-:Y:S01]  /*7620*/  @P1 STG.E desc[UR18][R20.64], R22 ;  /* 0x0000001614001986 */ /* 0x0005e2000c101912 */
[----:B------:R-:W-:Y:S05]  /*7630*/  @!P3 BRA `(.L_x_99) ;  /* 0x000000000004b947 */ /* 0x000fea0003800000 */
[----:B------:R3:W5:Y:S02]  /*7640*/  LDG.E.LTC128B R11, desc[UR18][R228.64+0x20] ;  /* 0x00002012e40b7981 */ /* 0x000764000c1e1920 */
.L_x_99:
[----:B------:R-:W-:Y:S05]  /*7650*/  BSYNC B1 ;  /* 0x0000000000017941 */ /* 0x000fea0003800000 */
.L_x_98:
        /* <DEDUP_REMOVED lines=19> */
.L_x_101:
[----:B------:R-:W-:Y:S05]  /*7790*/  BSYNC B1 ;  /* 0x0000000000017941 */ /* 0x000fea0003800000 */
.L_x_100:
        /* <DEDUP_REMOVED lines=31> */
.L_x_103:
[----:B------:R-:W-:Y:S05]  /*7990*/  BSYNC B1 ;  /* 0x0000000000017941 */ /* 0x000fea0003800000 */
.L_x_102:
[----:B01----:R-:W3:Y:S01]  /*79a0*/  LDL.LU R154, [R1+0xd4] ;  /* 0x0000d400019a7983 */ /* 0x003ee20000300800 */
        /* <DEDUP_REMOVED lines=21> */
.L_x_105:
[----:B------:R-:W-:Y:S05]  /*7b00*/  BSYNC B1 ;  /* 0x0000000000017941 */ /* 0x000fea0003800000 */
.L_x_104:
        /* <DEDUP_REMOVED lines=19> */
.L_x_107:
[----:B------:R-:W-:Y:S05]  /*7c40*/  BSYNC B1 ;  /* 0x0000000000017941 */ /* 0x000fea0003800000 */
.L_x_106:
        /* <DEDUP_REMOVED lines=19> */
[----:B--2---:R-:W-:-:S05]  /*7d80*/  MOV R22, UR16 ;  /* 0x0000001000167c02 */ /* 0x004fca0008000f00 */
[----:B------:R-:W-:-:S04]  /*7d90*/  IMAD.WIDE.U32 R22, R22, 0x1c0, R12 ;  /* 0x000001c016167825 */ /* 0x000fc800078e000c */
[----:B------:R-:W-:Y:S02]  /*7da0*/  VIADD R23, R23, UR31 ;  /* 0x0000001f17177c36 */ /* 0x000fe40008000000 */
[----:B----4-:R-:W-:-:S04]  /*7db0*/  IMAD R152, R11, UR21, RZ ;  /* 0x000000150b987c24 */ /* 0x010fc8000f8e02ff */
        /* <DEDUP_REMOVED lines=8> */
.L_x_109:
[----:B------:R-:W-:Y:S05]  /*7e40*/  BSYNC B1 ;  /* 0x0000000000017941 */ /* 0x000fea0003800000 */
.L_x_108:
        /* <DEDUP_REMOVED lines=14> */
[----:B------:R-:W-:Y:S01]  /*7f30*/  ISETP.GT.AND P3, PT, R0, 0x70, P0 ;  /* 0x000000700000780c */ /* 0x000fe20000764270 */
[----:B-----5:R-:W-:Y:S02]  /*7f40*/  IMAD R152, R11, UR21, RZ ;  /* 0x000000150b987c24 */ /* 0x020fe4000f8e02ff */
[----:B------:R-:W-:-:S05]  /*7f50*/  IMAD.WIDE.U32 R156, R156, 0x1c0, R14 ;  /* 0x000001c09c9c7825 */ /* 0x000fca00078e000e */
[----:B------:R-:W-:Y:S01]  /*7f60*/  IADD3 R157, R157, UR31, RZ ;  /* 0x0000001f9d9d7c10 */ /* 0x000fe2000fffe0ff */
[----:B---3--:R-:W-:-:S05]  /*7f70*/  IMAD R152, R158, UR22, R152 ;  /* 0x000000169e987c24 */ /* 0x008fca000f8e0298 */
[----:B------:R2:W-:Y:S01]  /*7f80*/  @P1 STG.E desc[UR18][R156.64], R152 ;  /* 0x000000989c001986 */ /* 0x0005e2000c101912 */
[----:B------:R-:W-:Y:S05]  /*7f90*/  @!P3 BRA `(.L_x_111) ;  /* 0x000000000004b947 */ /* 0x000fea0003800000 */
[----:B------:R3:W5:Y:S02]  /*7fa0*/  LDG.E.LTC128B R11, desc[UR18][R154.64+0x20] ;  /* 0x000020129a0b7981 */ /* 0x000764000c1e1920 */
.L_x_111:
[----:B------:R-:W-:Y:S05]  /*7fb0*/  BSYNC B1 ;  /* 0x0000000000017941 */ /* 0x000fea0003800000 */
.L_x_110:
        /* <DEDUP_REMOVED lines=19> */
.L_x_113:
[----:B------:R-:W-:Y:S05]  /*80f0*/  BSYNC B1 ;  /* 0x0000000000017941 */ /* 0x000fea0003800000 */
.L_x_112:
        /* <DEDUP_REMOVED lines=31> */
.L_x_115:
[----:B------:R-:W-:Y:S05]  /*82f0*/  BSYNC B1 ;  /* 0x0000000000017941 */ /* 0x000fea0003800000 */
.L_x_114:
        /* <DEDUP_REMOVED lines=22> */
.L_x_117:
[----:B------:R-:W-:Y:S05]  /*8460*/  BSYNC B1 ;  /* 0x0000000000017941 */ /* 0x000fea0003800000 */
.L_x_116:
        /* <DEDUP_REMOVED lines=19> */
.L_x_119:
[----:B------:R-:W-:Y:S05]  /*85a0*/  BSYNC B1 ;  /* 0x0000000000017941 */ /* 0x000fea0003800000 */
.L_x_118:
        /* <DEDUP_REMOVED lines=14> */
[----:B------:R-:W-:Y:S01]  /*8690*/  USHF.L.U32 UR31, UR16, 0x9, URZ ;  /* 0x00000009101f7899 */ /* 0x000fe2000800063f */
[----:B------:R-:W-:Y:S01]  /*86a0*/  IADD3 R160, P3, R160, UR24, RZ ;  /* 0x00000018a0a07c10 */ /* 0x000fe2000ff7e0ff */
[----:B------:R-:W-:Y:S01]  /*86b0*/  USHF.L.U64.HI UR32, UR16, 0x9, UR17 ;  /* 0x0000000910207899 */ /* 0x000fe20008010211 */
[----:B------:R-:W-:Y:S03]  /*86c0*/  BSSY B1, `(.L_x_120) ;  /* 0x000000e000017945 */ /* 0x000fe60003800000 */
[----:B----4-:R-:W-:-:S04]  /*86d0*/  IADD3 R16, P1, R12, UR31, RZ ;  /* 0x0000001f0c107c10 */ /* 0x010fc8000ff3e0ff */
[----:B------:R-:W-:Y:S02]  /*86e0*/  IADD3.X R17, R13, UR32, RZ, P1, !PT ;  /* 0x000000200d117c10 */ /* 0x000fe40008ffe4ff */
[----:B------:R-:W-:Y:S01]  /*86f0*/  ISETP.GT.AND P1, PT, R0, 0x81, P2 ;  /* 0x000000810000780c */ /* 0x000fe20001724270 */
[----:B--2---:R-:W-:-:S04]  /*8700*/  IMAD R161, R11, UR21, RZ ;  /* 0x000000150ba17c24 */ /* 0x004fc8000f8e02ff */
[----:B---3--:R-:W-:-:S05]  /*8710*/  IMAD R161, R162, UR22, R161 ;  /* 0x00000016a2a17c24 */ /* 0x008fca000f8e02a1 */
        /* <DEDUP_REMOVED lines=8> */
.L_x_121:
[----:B------:R-:W-:Y:S05]  /*87a0*/  BSYNC B1 ;  /* 0x0000000000017941 */ /* 0x000fea0003800000 */
.L_x_120:
        /* <DEDUP_REMOVED lines=15> */
[----:B------:R-:W-:-:S04]  /*88a0*/  IADD3 R166, P3, R14, UR31, RZ ;  /* 0x0000001f0ea67c10 */ /* 0x000fc8000ff7e0ff */
[----:B------:R-:W-:Y:S01]  /*88b0*/  IADD3.X R167, R15, UR32, RZ, P3, !PT ;  /* 0x000000200fa77c10 */ /* 0x000fe20009ffe4ff */
[----:B---3--:R-:W-:-:S05]  /*88c0*/  IMAD R152, R168, UR22, R152 ;  /* 0x00000016a8987c24 */ /* 0x008fca000f8e0298 */
[----:B------:R2:W-:Y:S01]  /*88d0*/  @P1 STG.E desc[UR18][R166.64], R152 ;  /* 0x00000098a6001986 */ /* 0x0005e2000c101912 */
[----:B------:R-:W-:Y:S05]  /*88e0*/  @!P4 BRA `(.L_x_123) ;  /* 0x000000000004c947 */ /* 0x000fea0003800000 */
[----:B------:R3:W5:Y:S02]  /*88f0*/  LDG.E.LTC128B R11, desc[UR18][R162.64+0x20] ;  /* 0x00002012a20b7981 */ /* 0x000764000c1e1920 */
.L_x_123:
[----:B------:R-:W-:Y:S05]  /*8900*/  BSYNC B1 ;  /* 0x0000000000017941 */ /* 0x000fea0003800000 */
.L_x_122:
        /* <DEDUP_REMOVED lines=19> */
.L_x_125:
[----:B------:R-:W-:Y:S05]  /*8a40*/  BSYNC B1 ;  /* 0x0000000000017941 */ /* 0x000fea0003800000 */
.L_x_124:
[----:B------:R-:W4:Y:S01]  /*8a50*/  LDL.LU R169, [R1+0x10c] ;  /* 0x00010c0001a97983 */ /* 0x000f220000300800 */
[----:B-----5:R-:W-:Y:S01]  /*8a60*/  IMAD R152, R11, UR21, RZ ;  /* 0x000000150b987c24 */ /* 0x020fe2000f8e02ff */
[----:B------:R-:W-:Y:S02]  /*8a70*/  ISETP.GT.AND P4, PT, R0, 0x88, P2 ;  /* 0x000000880000780c */ /* 0x000fe40001784270 */
[----:B------:R-:W3:Y:S01]  /*8a80*/  LDL.LU R168, [R1+0x110] ;  /* 0x0001100001a87983 */ /* 0x000ee20000300800 */
[----:B----4-:R-:W-:-:S05]  /*8a90*/  IMAD R152, R169, UR22, R152 ;  /* 0x00000016a9987c24 */ /* 0x010fca000f8e0298 */
[----:B------:R4:W-:Y:S02]  /*8aa0*/  @P1 STG.E desc[UR18][R166.64+0x20], R152 ;  /* 0x00002098a6001986 */ /* 0x0009e4000c101912 */
[----:B----4-:R-:W-:-:S05]  /*8ab0*/  MOV R152, UR24 ;  /* 0x0000001800987c02 */ /* 0x010fca0008000f00 */
        /* <DEDUP_REMOVED lines=8> */
[----:B------:R-:W-:Y:S01]  /*8b40*/  ISETP.GT.AND P1, PT, R0, 0x89, P2 ;  /* 0x000000890000780c */ /* 0x000fe20001724270 */
[----:B------:R-:W-:Y:S01]  /*8b50*/  BSSY B1, `(.L_x_126) ;  /* 0x000000f000017945 */ /* 0x000fe20003800000 */
[----:B------:R-:W-:Y:S01]  /*8b60*/  IADD3 R160, P3, R160, UR24, RZ ;  /* 0x00000018a0a07c10 */ /* 0x000fe2000ff7e0ff */
[----:B----4-:R-:W-:-:S04]  /*8b70*/  IMAD.U32 R166, RZ, RZ, UR16 ;  /* 0x00000010ffa67e24 */ /* 0x010fc8000f8e00ff */
[----:B------:R-:W-:-:S04]  /*8b80*/  IMAD.WIDE.U32 R166, R166, 0x220, R12 ;  /* 0x00000220a6a67825 */ /* 0x000fc800078e000c */
[----:B------:R-:W-:Y:S02]  /*8b90*/  VIADD R167, R167, UR31 ;  /* 0x0000001fa7a77c36 */ /* 0x000fe40008000000 */
        /* <DEDUP_REMOVED lines=10> */
.L_x_127:
[----:B------:R-:W-:Y:S05]  /*8c40*/  BSYNC B1 ;  /* 0x0000000000017941 */ /* 0x000fea0003800000 */
.L_x_126:
        /* <DEDUP_REMOVED lines=16> */
[----:B------:R-:W-:-:S04]  /*8d50*/  IMAD.WIDE.U32 R170, R170, 0x220, R14 ;  /* 0x00000220aaaa7825 */ /* 0x000fc800078e000e */
[----:B------:R-:W-:Y:S02]  /*8d60*/  VIADD R171, R171, UR31 ;  /* 0x0000001fabab7c36 */ /* 0x000fe40008000000 */
[----:B---3--:R-:W-:-:S05]  /*8d70*/  IMAD R152, R172, UR22, R152 ;  /* 0x00000016ac987c24 */ /* 0x008fca000f8e0298 */
[----:B------:R2:W-:Y:S01]  /*8d80*/  @P1 STG.E desc[UR18][R170.64], R152 ;  /* 0x00000098aa001986 */ /* 0x0005e2000c101912 */
[----:B------:R-:W-:Y:S05]  /*8d90*/  @!P3 BRA `(.L_x_129) ;  /* 0x000000000004b947 */ /* 0x000fea0003800000 */
[----:B------:R3:W5:Y:S02]  /*8da0*/  LDG.E.LTC128B R11, desc[UR18][R168.64+0x20] ;  /* 0x00002012a80b7981 */ /* 0x000764000c1e1920 */
.L_x_129:
[----:B------:R-:W-:Y:S05]  /*8db0*/  BSYNC B1 ;  /* 0x0000000000017941 */ /* 0x000fea0003800000 */
.L_x_128:
        /* <DEDUP_REMOVED lines=8> */
[----:B--2---:R-:W-:-:S05]  /*8e40*/  MOV R166, UR24 ;  /* 0x0000001800a67c02 */ /* 0x004fca0008000f00 */
        /* <DEDUP_REMOVED lines=10> */
.L_x_131:
[----:B------:R-:W-:Y:S05]  /*8ef0*/  BSYNC B1 ;  /* 0x0000000000017941 */ /* 0x000fea0003800000 */
.L_x_130:
        /* <DEDUP_REMOVED lines=18> */
[----:B----4-:R-:W-:-:S05]  /*9020*/  MOV R170, UR16 ;  /* 0x0000001000aa7c02 */ /* 0x010fca0008000f00 */
[----:B------:R-:W-:-:S04]  /*9030*/  IMAD.WIDE.U32 R170, R170, 0x240, R12 ;  /* 0x00000240aaaa7825 */ /* 0x000fc800078e000c */
[----:B------:R-:W-:Y:S02]  /*9040*/  VIADD R171, R171, UR31 ;  /* 0x0000001fabab7c36 */ /* 0x000fe40008000000 */
[----:B--2---:R-:W-:-:S04]  /*9050*/  IMAD R161, R11, UR21, RZ ;  /* 0x000000150ba17c24 */ /* 0x004fc8000f8e02ff */
[----:B---3--:R-:W-:-:S05]  /*9060*/  IMAD R161, R172, UR22, R161 ;  /* 0x00000016aca17c24 */ /* 0x008fca000f8e02a1 */
        /* <DEDUP_REMOVED lines=8> */
.L_x_133:
[----:B------:R-:W-:Y:S05]  /*90f0*/  BSYNC B1 ;  /* 0x0000000000017941 */ /* 0x000fea0003800000 */
.L_x_132:
        /* <DEDUP_REMOVED lines=14> */
[----:B------:R-:W-:Y:S02]  /*91e0*/  MOV R174, UR16 ;  /* 0x0000001000ae7c02 */ /* 0x000fe40008000f00 */
[----:B------:R-:W-:-:S03]  /*91f0*/  ISETP.GT.AND P3, PT, R0, 0x90, P0 ;  /* 0x000000900000780c */ /* 0x000fc60000764270 */
[----:B------:R-:W-:-:S04]  /*9200*/  IMAD.WIDE.U32 R174, R174, 0x240, R14 ;  /* 0x00000240aeae7825 */ /* 0x000fc800078e000e */
[----:B------:R-:W-:Y:S02]  /*9210*/  VIADD R175, R175, UR31 ;  /* 0x0000001fafaf7c36 */ /* 0x000fe40008000000 */
[----:B---3--:R-:W-:-:S05]  /*9220*/  IMAD R152, R176, UR22, R152 ;  /* 0x00000016b0987c24 */ /* 0x008fca000f8e0298 */
[----:B------:R2:W-:Y:S01]  /*9230*/  @P1 STG.E desc[UR18][R174.64], R152 ;  /* 0x00000098ae001986 */ /* 0x0005e2000c101912 */
[----:B------:R-:W-:Y:S05]  /*9240*/  @!P3 BRA `(.L_x_135) ;  /* 0x000000000004b947 */ /* 0x000fea0003800000 */
[----:B------:R3:W5:Y:S02]  /*9250*/  LDG.E.LTC128B R11, desc[UR18][R172.64+0x20] ;  /* 0x00002012ac0b7981 */ /* 0x000764000c1e1920 */
.L_x_135:
[----:B------:R-:W-:Y:S05]  /*9260*/  BSYNC B1 ;  /* 0x0000000000017941 */ /* 0x000fea0003800000 */
.L_x_134:
        /* <DEDUP_REMOVED lines=19> */
.L_x_137:
[----:B------:R-:W-:Y:S05]  /*93a0*/  BSYNC B1 ;  /* 0x0000000000017941 */ /* 0x000fea0003800000 */
.L_x_136:
[----:B------:R-:W4:Y:S01]  /*93b0*/  LDL.LU R177, [R1+0x12c] ;  /* 0x00012c0001b17983 */ /* 0x000f220000300800 */
[----:B-----5:R-:W-:Y:S01]  /*93c0*/  IMAD R152, R11, UR21, RZ ;  /* 0x000000150b987c24 */ /* 0x020fe2000f8e02ff */
[----:B------:R-:W-:Y:S02]  /*93d0*/  ISETP.GT.AND P4, PT, R0, 0x98, P2 ;  /* 0x000000980000780c */ /* 0x000fe40001784270 */
[----:B------:R-:W3:Y:S01]  /*93e0*/  LDL.LU R176, [R1+0x130] ;  /* 0x0001300001b07983 */ /* 0x000ee20000300800 */
[----:B----4-:R-:W-:-:S05]  /*93f0*/  IMAD R152, R177, UR22, R152 ;  /* 0x00000016b1987c24 */ /* 0x010fca000f8e0298 */
[----:B------:R4:W-:Y:S02]  /*9400*/  @P1 STG.E desc[UR18][R174.64+0x20], R152 ;  /* 0x00002098ae001986 */ /* 0x0009e4000c101912 */
[----:B----4-:R-:W-:-:S04]  /*9410*/  IMAD.U32 R152, RZ, RZ, UR24 ;  /* 0x00000018ff987e24 */ /* 0x010fc8000f8e00ff */
[----:B------:R-:W-:-:S05]  /*9420*/  IMAD.WIDE.U32 R160, R152, 0x7, R160 ;  /* 0x0000000798a07825 */ /* 0x000fca00078e00a0 */
[----:B------:R-:W-:Y:S02]  /*9430*/  IADD3 R152, R161, UR10, RZ ;  /* 0x0000000aa1987c10 */ /* 0x000fe4000fffe0ff */
        /* <DEDUP_REMOVED lines=8> */
[----:B------:R-:W-:Y:S01]  /*94c0*/  ISETP.GT.AND P1, PT, R0, 0x99, P2 ;  /* 0x000000990000780c */ /* 0x000fe20001724270 */
[----:B----4-:R-:W-:-:S04]  /*94d0*/  IMAD.U32 R174, RZ, RZ, UR16 ;  /* 0x00000010ffae7e24 */ /* 0x010fc8000f8e00ff */
        /* <DEDUP_REMOVED lines=12> */
.L_x_139:
[----:B------:R-:W-:Y:S05]  /*95a0*/  BSYNC B1 ;  /* 0x0000000000017941 */ /* 0x000fea0003800000 */
.L_x_138:
[----:B------:R-:W3:Y:S01]  /*95b0*/  LDL.LU R180, [R1+0x134] ;  /* 0x0001340001b47983 */ /* 0x000ee20000300800 */
[----:B------:R-:W-:Y:S02]  /*95c0*/  UIMAD.WIDE.U32 UR14, UR24, 0x7, UR14 ;  /* 0x00000007180e78a5 */ /* 0x000fe4000f8e000e */
[----:B--2---:R-:W-:Y:S01]  /*95d0*/  MOV R176, UR24 ;  /* 0x0000001800b07c02 */ /* 0x004fe20008000f00 */
        /* <DEDUP_REMOVED lines=19> */
.L_x_141:
[----:B------:R-:W-:Y:S05]  /*9710*/  BSYNC B1 ;  /* 0x0000000000017941 */ /* 0x000fea0003800000 */
.L_x_140:
        /* <DEDUP_REMOVED lines=12> */
[----:B------:R-:W-:-:S05]  /*97e0*/  IMAD.WIDE.U32 R180, R10, UR8, R180 ;  /* 0x000000080ab47c25 */ /* 0x000fca000f8e00b4 */
[----:B------:R-:W-:Y:S02]  /*97f0*/  IADD3 R152, R181, UR9, RZ ;  /* 0x00000009b5987c10 */ /* 0x000fe4000fffe0ff */
[----:B------:R-:W-:-:S04]  /*9800*/  LEA R174, P1, R180, UR26, 0x2 ;  /* 0x0000001ab4ae7c11 */ /* 0x000fc8000f8210ff */
[----:B------:R-:W-:Y:S02]  /*9810*/  LEA.HI.X R175, R180, UR27, R152, 0x2, P1 ;  /* 0x0000001bb4af7c11 */ /* 0x000fe400088f1498 */
[----:B------:R-:W-:-:S13]  /*9820*/  ISETP.GT.AND P1, PT, R0, 0x99, P0 ;  /* 0x000000990000780c */ /* 0x000fda0000724270 */
[----:B------:R-:W-:Y:S05]  /*9830*/  @!P1 BRA `(.L_x_143) ;  /* 0x0000000000049947 */ /* 0x000fea0003800000 */
[----:B------:R2:W5:Y:S02]  /*9840*/  LDG.E.LTC128B R11, desc[UR18][R174.64+0x20] ;  /* 0x00002012ae0b7981 */ /* 0x000564000c1e1920 */
.L_x_143:
[----:B------:R-:W-:Y:S05]  /*9850*/  BSYNC B1 ;  /* 0x0000000000017941 */ /* 0x000fea0003800000 */
.L_x_142:
        /* <DEDUP_REMOVED lines=19> */
[----:B------:R-:W-:-:S05]  /*9990*/  IMAD.WIDE.U32 R178, R178, 0x280, R12 ;  /* 0x00000280b2b27825 */ /* 0x000fca00078e000c */
[----:B------:R-:W-:Y:S01]  /*99a0*/  IADD3 R179, R179, UR31, RZ ;  /* 0x0000001fb3b37c10 */ /* 0x000fe2000fffe0ff */
        /* <DEDUP_REMOVED lines=10> */
.L_x_145:
[----:B------:R-:W-:Y:S05]  /*9a50*/  BSYNC B1 ;  /* 0x0000000000017941 */ /* 0x000fea0003800000 */
.L_x_144:
        /* <DEDUP_REMOVED lines=22> */
.L_x_147:
[----:B------:R-:W-:Y:S05]  /*9bc0*/  BSYNC B1 ;  /* 0x0000000000017941 */ /* 0x000fea0003800000 */
.L_x_146:
        /* <DEDUP_REMOVED lines=19> */
.L_x_149:
[----:B------:R-:W-:Y:S05]  /*9d00*/  BSYNC B1 ;  /* 0x0000000000017941 */ /* 0x000fea0003800000 */
.L_x_148:
        /* <DEDUP_REMOVED lines=9> */
[----:B------:R-:W-:-:S04]  /*9da0*/  IADD3 R161, P1, R6, R160, RZ ;  /* 0x000000a006a17210 */ /* 0x000fc80007f3e0ff */
[----:B------:R-:W-:Y:S02]  /*9db0*/  IADD3.X R183, R152, R5, RZ, P1, !PT ;  /* 0x0000000598b77210 */ /* 0x000fe40000ffe4ff */
        /* <DEDUP_REMOVED lines=20> */
.L_x_151:
[----:B------:R-:W-:Y:S05]  /*9f00*/  BSYNC B1 ;  /* 0x0000000000017941 */ /* 0x000fea0003800000 */
.L_x_150:
        /* <DEDUP_REMOVED lines=22> */
.L_x_153:
[----:B------:R-:W-:Y:S05]  /*a070*/  BSYNC B1 ;  /* 0x0000000000017941 */ /* 0x000fea0003800000 */
.L_x_152:
        /* <DEDUP_REMOVED lines=19> */
.L_x_155:
[----:B------:R-:W-:Y:S05]  /*a1b0*/  BSYNC B1 ;  /* 0x0000000000017941 */ /* 0x000fea0003800000 */
.L_x_154:
        /* <DEDUP_REMOVED lines=31> */
.L_x_157:
[----:B------:R-:W-:Y:S05]  /*a3b0*/  BSYNC B1 ;  /* 0x0000000000017941 */ /* 0x000fea0003800000 */
.L_x_156:
        /* <DEDUP_REMOVED lines=22> */
.L_x_159:
[----:B------:R-:W-:Y:S05]  /*a520*/  BSYNC B1 ;  /* 0x0000000000017941 */ /* 0x000fea0003800000 */
.L_x_158:
        /* <DEDUP_REMOVED lines=19> */
.L_x_161:
[----:B------:R-:W-:Y:S05]  /*a660*/  BSYNC B1 ;  /* 0x0000000000017941 */ /* 0x000fea0003800000 */
.L_x_160:
        /* <DEDUP_REMOVED lines=31> */
.L_x_163:
[----:B------:R-:W-:Y:S05]  /*a860*/  BSYNC B1 ;  /* 0x0000000000017941 */ /* 0x000fea0003800000 */
.L_x_162:
        /* <DEDUP_REMOVED lines=22> */
.L_x_165:
[----:B------:R-:W-:Y:S05]  /*a9d0*/  BSYNC B1 ;  /* 0x0000000000017941 */ /* 0x000fea0003800000 */
.L_x_164:
        /* <DEDUP_REMOVED lines=19> */
.L_x_167:
[----:B------:R-:W-:Y:S05]  /*ab10*/  BSYNC B1 ;  /* 0x0000000000017941 */ /* 0x000fea0003800000 */
.L_x_166:
        /* <DEDUP_REMOVED lines=31> */
.L_x_169:
[----:B------:R-:W-:Y:S05]  /*ad10*/  BSYNC B1 ;  /* 0x0000000000017941 */ /* 0x000fea0003800000 */
.L_x_168:
        /* <DEDUP_REMOVED lines=22> */
.L_x_171:
[----:B------:R-:W-:Y:S05]  /*ae80*/  BSYNC B1 ;  /* 0x0000000000017941 */ /* 0x000fea0003800000 */
.L_x_170:
        /* <DEDUP_REMOVED lines=19> */
.L_x_173:
[----:B------:R-:W-:Y:S05]  /*afc0*/  BSYNC B1 ;  /* 0x0000000000017941 */ /* 0x000fea0003800000 */
.L_x_172:
        /* <DEDUP_REMOVED lines=31> */
.L_x_175:
[----:B------:R-:W-:Y:S05]  /*b1c0*/  BSYNC B1 ;  /* 0x0000000000017941 */ /* 0x000fea0003800000 */
.L_x_174:
        /* <DEDUP_REMOVED lines=22> */
.L_x_177:
[----:B------:R-:W-:Y:S05]  /*b330*/  BSYNC B1 ;  /* 0x0000000000017941 */ /* 0x000fea0003800000 */
.L_x_176:
        /* <DEDUP_REMOVED lines=19> */
.L_x_179:
[----:B------:R-:W-:Y:S05]  /*b470*/  BSYNC B1 ;  /* 0x0000000000017941 */ /* 0x000fea0003800000 */
.L_x_178:
        /* <DEDUP_REMOVED lines=31> */
.L_x_181:
[----:B------:R-:W-:Y:S05]  /*b670*/  BSYNC B1 ;  /* 0x0000000000017941 */ /* 0x000fea0003800000 */
.L_x_180:
        /* <DEDUP_REMOVED lines=22> */
.L_x_183:
[----:B------:R-:W-:Y:S05]  /*b7e0*/  BSYNC B1 ;  /* 0x0000000000017941 */ /* 0x000fea0003800000 */
.L_x_182:
        /* <DEDUP_REMOVED lines=19> */
.L_x_185:
[----:B------:R-:W-:Y:S05]  /*b920*/  BSYNC B1 ;  /* 0x0000000000017941 */ /* 0x000fea0003800000 */
.L_x_184:
        /* <DEDUP_REMOVED lines=31> */
.L_x_187:
[----:B------:R-:W-:Y:S05]  /*bb20*/  BSYNC B1 ;  /* 0x0000000000017941 */ /* 0x000fea0003800000 */
.L_x_186:
        /* <DEDUP_REMOVED lines=22> */
.L_x_189:
[----:B------:R-:W-:Y:S05]  /*bc90*/  BSYNC B1 ;  /* 0x0000000000017941 */ /* 0x000fea0003800000 */
.L_x_188:
        /* <DEDUP_REMOVED lines=19> */
.L_x_191:
[----:B------:R-:W-:Y:S05]  /*bdd0*/  BSYNC B1 ;  /* 0x0000000000017941 */ /* 0x000fea0003800000 */
.L_x_190:
        /* <DEDUP_REMOVED lines=31> */
.L_x_193:
[----:B------:R-:W-:Y:S05]  /*bfd0*/  BSYNC B1 ;  /* 0x0000000000017941 */ /* 0x000fea0003800000 */
.L_x_192:
        /* <DEDUP_REMOVED lines=22> */
.L_x_195:
[----:B------:R-:W-:Y:S05]  /*c140*/  BSYNC B1 ;  /* 0x0000000000017941 */ /* 0x000fea0003800000 */
.L_x_194:
        /* <DEDUP_REMOVED lines=19> */
.L_x_197:
[----:B------:R-:W-:Y:S05]  /*c280*/  BSYNC B1 ;  /* 0x0000000000017941 */ /* 0x000fea0003800000 */
.L_x_196:
        /* <DEDUP_REMOVED lines=31> */
.L_x_199:
[----:B------:R-:W-:Y:S05]  /*c480*/  BSYNC B1 ;  /* 0x0000000000017941 */ /* 0x000fea0003800000 */
.L_x_198:
        /* <DEDUP_REMOVED lines=22> */
.L_x_201:
[----:B------:R-:W-:Y:S05]  /*c5f0*/  BSYNC B1 ;  /* 0x0000000000017941 */ /* 0x000fea0003800000 */
.L_x_200:
        /* <DEDUP_REMOVED lines=19> */
.L_x_203:
[----:B------:R-:W-:Y:S05]  /*c730*/  BSYNC B1 ;  /* 0x0000000000017941 */ /* 0x000fea0003800000 */
.L_x_202:
        /* <DEDUP_REMOVED lines=31> */
.L_x_205:
[----:B------:R-:W-:Y:S05]  /*c930*/  BSYNC B1 ;  /* 0x0000000000017941 */ /* 0x000fea0003800000 */
.L_x_204:
        /* <DEDUP_REMOVED lines=22> */
.L_x_207:
[----:B------:R-:W-:Y:S05]  /*caa0*/  BSYNC B1 ;  /* 0x0000000000017941 */ /* 0x000fea0003800000 */
.L_x_206:
        /* <DEDUP_REMOVED lines=19> */
.L_x_209:
[----:B------:R-:W-:Y:S05]  /*cbe0*/  BSYNC B1 ;  /* 0x0000000000017941 */ /* 0x000fea0003800000 */
.L_x_208:
        /* <DEDUP_REMOVED lines=12> */
[----:B------:R-:W-:Y:S01]  /*ccb0*/  LEA.HI.X R223, R4, UR27, R7, 0x2, P1 ;  /* 0x0000001b04df7c11 */ /* 0x000fe200088f1407 */
[----:B------:R-:W-:-:S06]  /*ccc0*/  IMAD.MOV.U32 R4, RZ, RZ, R11 ;  /* 0x000000ffff047224 */ /* 0x000fcc00078e000b */
[----:B------:R-:W4:Y:S01]  /*ccd0*/  @P4 LDG.E.LTC128B R4, desc[UR18][R222.64] ;  /* 0x00000012de044981 */ /* 0x000f22000c1e1920 */
[----:B------:R-:W-:Y:S01]  /*cce0*/  IADD3 R11, P1, P3, R6, UR24, R160 ;  /* 0x00000018060b7c10 */ /* 0x000fe2000fb3e0a0 */
[----:B------:R-:W-:Y:S01]  /*ccf0*/  IMAD.U32 R6, RZ, RZ, UR16 ;  /* 0x00000010ff067e24 */ /* 0x000fe2000f8e00ff */
[----:B------:R-:W-:Y:S01]  /*cd00*/  UIMAD UR17, UR17, 0x3e0, URZ ;  /* 0x000003e0111178a4 */ /* 0x000fe2000f8e023f */
[----:B------:R-:W-:Y:S01]  /*cd10*/  ISETP.GT.AND P2, PT, R0, 0xf9, P2 ;  /* 0x000000f90000780c */ /* 0x000fe20001744270 */
[----:B------:R-:W-:Y:S01]  /*cd20*/  BSSY B1, `(.L_x_210) ;  /* 0x000000c000017945 */ /* 0x000fe20003800000 */
[----:B------:R-:W-:Y:S01]  /*cd30*/  IMAD.WIDE.U32 R6, R6, 0x3e0, R12 ;  /* 0x000003e006067825 */ /* 0x000fe200078e000c */
[----:B------:R-:W-:-:S03]  /*cd40*/  IADD3.X R5, R5, UR25, R152, P1, P3 ;  /* 0x0000001905057c10 */ /* 0x000fc60008fe6498 */
[----:B------:R-:W-:Y:S02]  /*cd50*/  VIADD R161, R7, UR17 ;  /* 0x0000001107a17c36 */ /* 0x000fe40008000000 */
[----:B------:R-:W-:Y:S02]  /*cd60*/  @P4 IMAD.MOV.U32 R160, RZ, RZ, R6 ;  /* 0x000000ffffa04224 */ /* 0x000fe400078e0006 */
[----:B----4-:R-:W-:-:S04]  /*cd70*/  IMAD R222, R4, UR21, RZ ;  /* 0x0000001504de7c24 */ /* 0x010fc8000f8e02ff */
[----:B---3--:R-:W-:-:S05]  /*cd80*/  IMAD R222, R224, UR22, R222 ;  /* 0x00000016e0de7c24 */ /* 0x008fca000f8e02de */
[----:B------:R3:W-:Y:S02]  /*cd90*/  @P4 STG.E desc[UR18][R160.64], R222 ;  /* 0x000000dea0004986 */ /* 0x0007e4000c101912 */
[----:B---3--:R-:W-:-:S04]  /*cda0*/  LEA R222, P1, R11, UR26, 0x2 ;  /* 0x0000001a0bde7c11 */ /* 0x008fc8000f8210ff */
[----:B------:R-:W-:Y:S01]  /*cdb0*/  LEA.HI.X R223, R11, UR27, R5, 0x2, P1 ;  /* 0x0000001b0bdf7c11 */ /* 0x000fe200088f1405 */
[----:B------:R-:W-:Y:S08]  /*cdc0*/  @!P2 BRA `(.L_x_211) ;  /* 0x000000000004a947 */ /* 0x000ff00003800000 */
[----:B------:R3:W5:Y:S02]  /*cdd0*/  LDG.E.LTC128B R4, desc[UR18][R222.64] ;  /* 0x00000012de047981 */ /* 0x000764000c1e1920 */
.L_x_211:
[----:B------:R-:W-:Y:S05]  /*cde0*/  BSYNC B1 ;  /* 0x0000000000017941 */ /* 0x000fea0003800000 */
.L_x_210:
[----:B------:R-:W4:Y:S01]  /*cdf0*/  LDL.LU R11, [R1+0x1f4] ;  /* 0x0001f400010b7983 */ /* 0x000f220000300800 */
[----:B------:R-:W-:Y:S01]  /*ce00*/  UIMAD.WIDE.U32 UR14, UR24, 0x7, UR14 ;  /* 0x00000007180e78a5 */ /* 0x000fe2000f8e000e */
[----:B------:R-:W-:Y:S01]  /*ce10*/  ISETP.GT.AND P3, PT, R0, 0xf8, P0 ;  /* 0x000000f80000780c */ /* 0x000fe20000764270 */
[----:B------:R-:W-:Y:S02]  /*ce20*/  BSSY B1, `(.L_x_212) ;  /* 0x0000014000017945 */ /* 0x000fe40003800000 */
[----:B------:R-:W-:-:S04]  /*ce30*/  UIADD3 UR17, UP0, UR14, UR24, URZ ;  /* 0x000000180e117290 */ /* 0x000fc8000ff1e03f */
[----:B------:R-:W-:Y:S02]  /*ce40*/  UIADD3.X UR14, UR25, UR10, UR15, UP0, !UPT ;  /* 0x0000000a190e7290 */ /* 0x000fe400087fe40f */
[----:B---3--:R-:W-:-:S04]  /*ce50*/  MOV R222, UR17 ;  /* 0x0000001100de7c02 */ /* 0x008fc80008000f00 */
[----:B------:R-:W-:Y:S02]  /*ce60*/  IMAD.U32 R223, RZ, RZ, UR14 ;  /* 0x0000000effdf7e24 */ /* 0x000fe4000f8e00ff */
[----:B------:R-:W-:-:S03]  /*ce70*/  IMAD.WIDE.U32 R222, R8, UR24, R222 ;  /* 0x0000001808de7c25 */ /* 0x000fc6000f8e00de */
        /* <DEDUP_REMOVED lines=9> */
[----:B----4-:R-:W-:Y:S02]  /*cf10*/  IMAD R5, R11, UR22, R5 ;  /* 0x000000160b057c24 */ /* 0x010fe4000f8e0205 */
[----:B------:R-:W-:-:S03]  /*cf20*/  IMAD.MOV.U32 R11, RZ, RZ, R4 ;  /* 0x000000ffff0b7224 */ /* 0x000fc600078e0004 */
[----:B------:R3:W-:Y:S01]  /*cf30*/  @P2 STG.E desc[UR18][R224.64], R5 ;  /* 0x00000005e0002986 */ /* 0x0007e2000c101912 */
[----:B------:R-:W-:Y:S05]  /*cf40*/  @!P3 BRA `(.L_x_213) ;  /* 0x000000000004b947 */ /* 0x000fea0003800000 */
[----:B------:R4:W5:Y:S02]  /*cf50*/  LDG.E.LTC128B R11, desc[UR18][R222.64+0x20] ;  /* 0x00002012de0b7981 */ /* 0x000964000c1e1920 */
.L_x_213:
[----:B------:R-:W-:Y:S05]  /*cf60*/  BSYNC B1 ;  /* 0x0000000000017941 */ /* 0x000fea0003800000 */
.L_x_212:
[----:B------:R-:W-:Y:S01]  /*cf70*/  UIMAD.WIDE.U32 UR12, UR24, 0x7, UR12 ;  /* 0x00000007180c78a5 */ /* 0x000fe2000f8e000c */
[----:B------:R-:W2:Y:S03]  /*cf80*/  LDL R152, [R1+0x258] ;  /* 0x0002580001987983 */ /* 0x000ea60000100800 */
[----:B------:R-:W-:-:S04]  /*cf90*/  UIADD3 UR11, UP0, UR12, UR24, URZ ;  /* 0x000000180c0b7290 */ /* 0x000fc8000ff1e03f */
[----:B------:R-:W-:Y:S02]  /*cfa0*/  UIADD3.X UR10, UR25, UR10, UR13, UP0, !UPT ;  /* 0x0000000a190a7290 */ /* 0x000fe400087fe40d */
[----:B------:R-:W-:-:S04]  /*cfb0*/  IMAD.U32 R4, RZ, RZ, UR11 ;  /* 0x0000000bff047e24 */ /* 0x000fc8000f8e00ff */
[----:B---3--:R-:W-:-:S03]  /*cfc0*/  MOV R5, UR10 ;  /* 0x0000000a00057c02 */ /* 0x008fc60008000f00 */
[----:B------:R-:W-:-:S03]  /*cfd0*/  IMAD.WIDE.U32 R4, R8, UR24, R4 ;  /* 0x0000001808047c25 */ /* 0x000fc6000f8e0004 */
[----:B------:R-:W-:-:S04]  /*cfe0*/  IADD3 R2, P1, R2, R4, RZ ;  /* 0x0000000402027210 */ /* 0x000fc80007f3e0ff */
[----:B------:R-:W-:Y:S02]  /*cff0*/  IADD3.X R3, R3, R9, R5, P1, !PT ;  /* 0x0000000903037210 */ /* 0x000fe40000ffe405 */
[----:B------:R-:W3:Y:S01]  /*d000*/  LDL.LU R9, [R1+0x1f8] ;  /* 0x0001f80001097983 */ /* 0x000ee20000300800 */
[----:B-----5:R-:W-:Y:S01]  /*d010*/  IMAD R8, R11, UR21, RZ ;  /* 0x000000150b087c24 */ /* 0x020fe2000f8e02ff */
[----:B------:R-:W-:Y:S01]  /*d020*/  ISETP.GT.AND P1, PT, R0, 0xf9, P0 ;  /* 0x000000f90000780c */ /* 0x000fe20000724270 */
[----:B------:R-:W-:Y:S01]  /*d030*/  @P3 IMAD.MOV.U32 R7, RZ, RZ, R161 ;  /* 0x000000ffff073224 */ /* 0x000fe200078e00a1 */
[----:B------:R-:W-:Y:S01]  /*d040*/  BSSY B1, `(.L_x_214) ;  /* 0x000000a000017945 */ /* 0x000fe20003800000 */
[----:B------:R-:W-:-:S04]  /*d050*/  IMAD.WIDE.U32 R4, R10, UR8, R2 ;  /* 0x000000080a047c25 */ /* 0x000fc8000f8e0002 */
[----:B------:R-:W-:Y:S01]  /*d060*/  VIADD R3, R5, UR9 ;  /* 0x0000000905037c36 */ /* 0x000fe20008000000 */
[----:B------:R-:W-:-:S04]  /*d070*/  LEA R2, P2, R4, UR26, 0x2 ;  /* 0x0000001a04027c11 */ /* 0x000fc8000f8410ff */
[----:B------:R-:W-:Y:S02]  /*d080*/  LEA.HI.X R3, R4, UR27, R3, 0x2, P2 ;  /* 0x0000001b04037c11 */ /* 0x000fe400090f1403 */
[----:B--2---:R-:W-:Y:S01]  /*d090*/  ISETP.GT.AND P0, PT, R152, 0x80, PT ;  /* 0x000000809800780c */ /* 0x004fe20003f04270 */
[----:B---3--:R-:W-:-:S05]  /*d0a0*/  IMAD R8, R9, UR22, R8 ;  /* 0x0000001609087c24 */ /* 0x008fca000f8e0208 */
[----:B------:R2:W-:Y:S01]  /*d0b0*/  @P3 STG.E desc[UR18][R6.64+0x20], R8 ;  /* 0x0000200806003986 */ /* 0x0005e2000c101912 */
[----:B------:R-:W-:Y:S06]  /*d0c0*/  @!P1 BRA `(.L_x_215) ;  /* 0x0000000000049947 */ /* 0x000fec0003800000 */
[----:B------:R3:W5:Y:S02]  /*d0d0*/  LDG.E.LTC128B R11, desc[UR18][R2.64+0x20] ;  /* 0x00002012020b7981 */ /* 0x000764000c1e1920 */
.L_x_215:
[----:B------:R-:W-:Y:S05]  /*d0e0*/  BSYNC B1 ;  /* 0x0000000000017941 */ /* 0x000fea0003800000 */
.L_x_214:
[----:B------:R-:W2:Y:S01]  /*d0f0*/  LDL.LU R5, [R1+0x1fc] ;  /* 0x0001fc0001057983 */ /* 0x000ea20000300800 */
[----:B-----5:R-:W-:Y:S01]  /*d100*/  IMAD R4, R11, UR21, RZ ;  /* 0x000000150b047c24 */ /* 0x020fe2000f8e02ff */
[----:B------:R-:W-:Y:S01]  /*d110*/  ISETP.GT.AND P2, PT, R0, RZ, P0 ;  /* 0x000000ff0000720c */ /* 0x000fe20000744270 */
[----:B------:R-:W-:Y:S02]  /*d120*/  BSSY B1, `(.L_x_216) ;  /* 0x0000006000017945 */ /* 0x000fe40003800000 */
[----:B--2---:R-:W-:-:S05]  /*d130*/  IMAD R4, R5, UR22, R4 ;  /* 0x0000001605047c24 */ /* 0x004fca000f8e0204 */
[----:B------:R2:W-:Y:S05]  /*d140*/  @P1 STG.E desc[UR18][R224.64+0x20], R4 ;  /* 0x00002004e0001986 */ /* 0x0005ea000c101912 */
[----:B------:R-:W-:Y:S05]  /*d150*/  @!P2 BRA `(.L_x_217) ;  /* 0x000000000008a947 */ /* 0x000fea0003800000 */
[----:B------:R-:W3:Y:S04]  /*d160*/  LDL.64 R6, [R1+0x250] ;  /* 0x0002500001067983 */ /* 0x000ee80000100a00 */
[----:B---3--:R3:W5:Y:S02]  /*d170*/  LDG.E.LTC128B R11, desc[UR18][R6.64+0x200] ;  /* 0x00020012060b7981 */ /* 0x008764000c1e1920 */
.L_x_217:
[----:B------:R-:W-:Y:S05]  /*d180*/  BSYNC B1 ;  /* 0x0000000000017941 */ /* 0x000fea0003800000 */
.L_x_216:
[----:B--2--5:R-:W-:Y:S01]  /*d190*/  IMAD R4, R11, UR21, RZ ;  /* 0x000000150b047c24 */ /* 0x024fe2000f8e02ff */
[----:B------:R-:W-:Y:S01]  /*d1a0*/  ISETP.GT.AND P3, PT, R0, 0x1, P0 ;  /* 0x000000010000780c */ /* 0x000fe20000764270 */
[----:B------:R-:W-:Y:S01]  /*d1b0*/  BSSY B1, `(.L_x_218) ;  /* 0x0000007000017945 */ /* 0x000fe20003800000 */
[----:B------:R-:W-:Y:S01]  /*d1c0*/  ISETP.GT.AND P1, PT, R152, 0x88, PT ;  /* 0x000000889800780c */ /* 0x000fe20003f24270 */
[----:B------:R-:W-:-:S05]  /*d1d0*/  IMAD R4, R24, UR22, R4 ;  /* 0x0000001618047c24 */ /* 0x000fca000f8e0204 */
[----:B------:R2:W-:Y:S05]  /*d1e0*/  @P2 STG.E desc[UR18][R12.64+0x200], R4 ;  /* 0x000200040c002986 */ /* 0x0005ea000c101912 */
[----:B------:R-:W-:Y:S05]  /*d1f0*/  @!P3 BRA `(.L_x_219) ;  /* 0x000000000008b947 */ /* 0x000fea0003800000 */
[----:B---3--:R-:W3:Y:S04]  /*d200*/  LDL.64 R6, [R1+0x248] ;  /* 0x0002480001067983 */ /* 0x008ee80000100a00 */
[----:B---3--:R3:W5:Y:S02]  /*d210*/  LDG.E.LTC128B R11, desc[UR18][R6.64+0x200] ;  /* 0x00020012060b7981 */ /* 0x008764000c1e1920 */
.L_x_219:
[----:B------:R-:W-:Y:S05]  /*d220*/  BSYNC B1 ;  /* 0x0000000000017941 */ /* 0x000fea0003800000 */
.L_x_218:
[----:B--2--5:R-:W-:Y:S01]  /*d230*/  IMAD R4, R11, UR21, RZ ;  /* 0x000000150b047c24 */ /* 0x024fe2000f8e02ff */
[----:B------:R-:W-:Y:S01]  /*d240*/  ISETP.GT.AND P2, PT, R0, RZ, P1 ;  /* 0x000000ff0000720c */ /* 0x000fe20000f44270 */
[----:B------:R-:W-:Y:S01]  /*d250*/  @P3 IMAD.MOV.U32 R5, RZ, RZ, R15 ;  /* 0x000000ffff053224 */ /* 0x000fe200078e000f */
[----:B------:R-:W-:Y:S01]  /*d260*/  BSSY B1, `(.L_x_220) ;  /* 0x0000007000017945 */ /* 0x000fe20003800000 */
[----:B------:R-:W-:Y:S02]  /*d270*/  IMAD R25, R25, UR22, R4 ;  /* 0x0000001619197c24 */ /* 0x000fe4000f8e0204 */
[----:B------:R-:W-:-:S05]  /*d280*/  @P3 IMAD.MOV.U32 R4, RZ, RZ, R14 ;  /* 0x000000ffff043224 */ /* 0x000fca00078e000e */
[----:B------:R2:W-:Y:S03]  /*d290*/  @P3 STG.E desc[UR18][R4.64+0x200], R25 ;  /* 0x0002001904003986 */ /* 0x0005e6000c101912 */
[----:B------:R-:W-:Y:S05]  /*d2a0*/  @!P2 BRA `(.L_x_221) ;  /* 0x000000000008a947 */ /* 0x000fea0003800000 */
[----:B---3--:R-:W3:Y:S04]  /*d2b0*/  LDL.LU.64 R6, [R1+0x250] ;  /* 0x0002500001067983 */ /* 0x008ee80000300a00 */
[----:B---3--:R3:W5:Y:S02]  /*d2c0*/  LDG.E.LTC128B R11, desc[UR18][R6.64+0x220] ;  /* 0x00022012060b7981 */ /* 0x008764000c1e1920 */
.L_x_221:
[----:B------:R-:W-:Y:S05]  /*d2d0*/  BSYNC B1 ;  /* 0x0000000000017941 */ /* 0x000fea0003800000 */
.L_x_220:
[----:B--2--5:R-:W-:Y:S01]  /*d2e0*/  IMAD R4, R11, UR21, RZ ;  /* 0x000000150b047c24 */ /* 0x024fe2000f8e02ff */
[C---:B------:R-:W-:Y:S01]  /*d2f0*/  ISETP.GT.AND P3, PT, R0.reuse, 0x1, P1 ;  /* 0x000000010000780c */ /* 0x040fe20000f64270 */
[----:B------:R-:W-:Y:S01]  /*d300*/  BSSY B1, `(.L_x_222) ;  /* 0x0000008000017945 */ /* 0x000fe20003800000 */
[----:B------:R-:W-:Y:S01]  /*d310*/  ISETP.GT.AND P4, PT, R0, 0x8, P0 ;  /* 0x000000080000780c */ /* 0x000fe20000784270 */
[----:B------:R-:W-:Y:S01]  /*d320*/  IMAD R4, R26, UR22, R4 ;  /* 0x000000161a047c24 */ /* 0x000fe2000f8e0204 */
[----:B------:R-:W-:-:S04]  /*d330*/  MOV R8, R11 ;  /* 0x0000000b00087202 */ /* 0x000fc80000000f00 */
[----:B------:R2:W-:Y:S05]  /*d340*/  @P2 STG.E desc[UR18][R12.64+0x220], R4 ;  /* 0x000220040c002986 */ /* 0x0005ea000c101912 */
[----:B------:R-:W-:Y:S05]  /*d350*/  @!P3 BRA `(.L_x_223) ;  /* 0x000000000008b947 */ /* 0x000fea0003800000 */
[----:B---3--:R-:W3:Y:S04]  /*d360*/  LDL.LU.64 R6, [R1+0x248] ;  /* 0x0002480001067983 */ /* 0x008ee80000300a00 */
[----:B---3--:R3:W5:Y:S02]  /*d370*/  LDG.E.LTC128B R8, desc[UR18][R6.64+0x220] ;  /* 0x0002201206087981 */ /* 0x008764000c1e1920 */
.L_x_223:
[----:B------:R-:W-:Y:S05]  /*d380*/  BSYNC B1 ;  /* 0x0000000000017941 */ /* 0x000fea0003800000 */
.L_x_222:
[----:B------:R-:W4:Y:S01]  /*d390*/  LDL.64 R10, [R1+0x240] ;  /* 0x00024000010a7983 */ /* 0x000f220000100a00 */
[----:B--2--5:R-:W-:Y:S02]  /*d3a0*/  IMAD R4, R8, UR21, RZ ;  /* 0x0000001508047c24 */ /* 0x024fe4000f8e02ff */
[----:B---3--:R-:W-:Y:S02]  /*d3b0*/  IMAD.MOV.U32 R6, RZ, RZ, R14 ;  /* 0x000000ffff067224 */ /* 0x008fe400078e000e */
[----:B------:R-:W-:Y:S02]  /*d3c0*/  IMAD R27, R27, UR22, R4 ;  /* 0x000000161b1b7c24 */ /* 0x000fe4000f8e0204 */
[----:B------:R-:W-:-:S05]  /*d3d0*/  IMAD.MOV.U32 R7, RZ, RZ, R15 ;  /* 0x000000ffff077224 */ /* 0x000fca00078e000f */
[----:B------:R2:W-:Y:S04]  /*d3e0*/  @P3 STG.E desc[UR18][R6.64+0x220], R27 ;  /* 0x0002201b06003986 */ /* 0x0005e8000c101912 */
[----:B----4-:R-:W3:Y:S01]  /*d3f0*/  @P4 LDG.E.LTC128B R8, desc[UR18][R10.64+0x200] ;  /* 0x000200120a084981 */ /* 0x010ee2000c1e1920 */
[----:B------:R-:W-:Y:S01]  /*d400*/  IMAD.U32 R4, RZ, RZ, UR16 ;  /* 0x00000010ff047e24 */ /* 0x000fe2000f8e00ff */
[----:B------:R-:W-:Y:S01]  /*d410*/  ISETP.GT.AND P3, PT, R0, 0x9, P0 ;  /* 0x000000090000780c */ /* 0x000fe20000764270 */
[----:B------:R-:W-:Y:S02]  /*d420*/  BSSY B1, `(.L_x_224) ;  /* 0x000000a000017945 */ /* 0x000fe40003800000 */
[----:B--2---:R-:W-:Y:S01]  /*d430*/  IMAD.WIDE.U32 R6, R4, 0x1c, R6 ;  /* 0x0000001c04067825 */ /* 0x004fe200078e0006 */
[----:B------:R-:W-:-:S03]  /*d440*/  IADD3 R4, P2, R14, UR29, RZ ;  /* 0x0000001d0e047c10 */ /* 0x000fc6000ff5e0ff */
[----:B------:R-:W-:Y:S02]  /*d450*/  VIADD R7, R7, UR28 ;  /* 0x0000001c07077c36 */ /* 0x000fe40008000000 */
[----:B---3--:R-:W-:-:S04]  /*d460*/  IMAD R5, R8, UR21, RZ ;  /* 0x0000001508057c24 */ /* 0x008fc8000f8e02ff */
[----:B------:R-:W-:-:S05]  /*d470*/  IMAD R28, R28, UR22, R5 ;  /* 0x000000161c1c7c24 */ /* 0x000fca000f8e0205 */
[----:B------:R2:W-:Y:S01]  /*d480*/  @P4 STG.E desc[UR18][R6.64+0x200], R28 ;  /* 0x0002001c06004986 */ /* 0x0005e2000c101912 */
[----:B------:R-:W-:Y:S05]  /*d490*/  @!P3 BRA `(.L_x_225) ;  /* 0x000000000008b947 */ /* 0x000fea0003800000 */
[----:B------:R-:W3:Y:S04]  /*d4a0*/  LDL.64 R12, [R1+0x238] ;  /* 0x00023800010c7983 */ /* 0x000ee80000100a00 */
[----:B---3--:R3:W5:Y:S02]  /*d4b0*/  LDG.E.LTC128B R8, desc[UR18][R12.64+0x200] ;  /* 0x000200120c087981 */ /* 0x008764000c1e1920 */
.L_x_225:
[----:B------:R-:W-:Y:S05]  /*d4c0*/  BSYNC B1 ;  /* 0x0000000000017941 */ /* 0x000fea0003800000 */
.L_x_224:
[----:B-----5:R-:W-:Y:S01]  /*d4d0*/  IMAD R9, R8, UR21, RZ ;  /* 0x0000001508097c24 */ /* 0x020fe2000f8e02ff */
[----:B------:R-:W-:Y:S01]  /*d4e0*/  IADD3.X R5, R15, UR30, RZ, P2, !PT ;  /* 0x0000001e0f057c10 */ /* 0x000fe200097fe4ff */
[----:B------:R-:W-:Y:S01]  /*d4f0*/  BSSY B1, `(.L_x_226) ;  /* 0x0000006000017945 */ /* 0x000fe20003800000 */
[----:B------:R-:W-:Y:S01]  /*d500*/  ISETP.GT.AND P4, PT, R0, 0x8, P1 ;  /* 0x000000080000780c */ /* 0x000fe20000f84270 */
[----:B------:R-:W-:-:S05]  /*d510*/  IMAD R9, R29, UR22, R9 ;  /* 0x000000161d097c24 */ /* 0x000fca000f8e0209 */
[----:B------:R4:W-:Y:S07]  /*d520*/  @P3 STG.E desc[UR18][R4.64+0x200], R9 ;  /* 0x0002000904003986 */ /* 0x0009ee000c101912 */
[----:B------:R-:W-:Y:S05]  /*d530*/  @!P4 BRA `(.L_x_227) ;  /* 0x000000000004c947 */ /* 0x000fea0003800000 */
[----:B------:R0:W5:Y:S02]  /*d540*/  LDG.E.LTC128B R8, desc[UR18][R10.64+0x220] ;  /* 0x000220120a087981 */ /* 0x000164000c1e1920 */
.L_x_227:
[----:B------:R-:W-:Y:S05]  /*d550*/  BSYNC B1 ;  /* 0x0000000000017941 */ /* 0x000fea0003800000 */
.L_x_226:
[----:B----45:R-:W-:Y:S01]  /*d560*/  IMAD R9, R8, UR21, RZ ;  /* 0x0000001508097c24 */ /* 0x030fe2000f8e02ff */
[C---:B------:R-:W-:Y:S01]  /*d570*/  ISETP.GT.AND P2, PT, R0.reuse, 0x9, P1 ;  /* 0x000000090000780c */ /* 0x040fe20000f44270 */
[----:B------:R-:W-:Y:S01]  /*d580*/  BSSY B1, `(.L_x_228) ;  /* 0x0000007000017945 */ /* 0x000fe20003800000 */
[----:B------:R-:W-:Y:S01]  /*d590*/  ISETP.GT.AND P3, PT, R0, 0x10, P0 ;  /* 0x000000100000780c */ /* 0x000fe20000764270 */
[----:B------:R-:W-:-:S05]  /*d5a0*/  IMAD R9, R30, UR22, R9 ;  /* 0x000000161e097c24 */ /* 0x000fca000f8e0209 */
[----:B------:R4:W-:Y:S05]  /*d5b0*/  @P4 STG.E desc[UR18][R6.64+0x220], R9 ;  /* 0x0002200906004986 */ /* 0x0009ea000c101912 */
[----:B------:R-:W-:Y:S05]  /*d5c0*/  @!P2 BRA `(.L_x_229) ;  /* 0x000000000008a947 */ /* 0x000fea0003800000 */
[----:B0-----:R-:W2:Y:S04]  /*d5d0*/  LDL.LU.64 R10, [R1+0x238] ;  /* 0x00023800010a7983 */ /* 0x001ea80000300a00 */
[----:B--2---:R0:W5:Y:S02]  /*d5e0*/  LDG.E.LTC128B R8, desc[UR18][R10.64+0x220] ;  /* 0x000220120a087981 */ /* 0x004164000c1e1920 */
.L_x_229:
[----:B------:R-:W-:Y:S05]  /*d5f0*/  BSYNC B1 ;  /* 0x0000000000017941 */ /* 0x000fea0003800000 */
.L_x_228:
[----:B---3--:R-:W3:Y:S01]  /*d600*/  LDL.64 R12, [R1+0x230] ;  /* 0x00023000010c7983 */ /* 0x008ee20000100a00 */
[----:B--2-45:R-:W-:Y:S01]  /*d610*/  IMAD R6, R8, UR21, RZ ;  /* 0x0000001508067c24 */ /* 0x034fe2000f8e02ff */
[----:B0-----:R-:W-:Y:S01]  /*d620*/  MOV R10, R8 ;  /* 0x00000008000a7202 */ /* 0x001fe20000000f00 */
[----:B------:R-:W-:Y:S02]  /*d630*/  IMAD.MOV.U32 R8, RZ, RZ, R4 ;  /* 0x000000ffff087224 */ /* 0x000fe400078e0004 */
[----:B------:R-:W-:Y:S02]  /*d640*/  IMAD R31, R31, UR22, R6 ;  /* 0x000000161f1f7c24 */ /* 0x000fe4000f8e0206 */
[----:B------:R-:W-:-:S05]  /*d650*/  IMAD.MOV.U32 R9, RZ, RZ, R5 ;  /* 0x000000ffff097224 */ /* 0x000fca00078e0005 */
[----:B------:R0:W-:Y:S04]  /*d660*/  @P2 STG.E desc[UR18][R8.64+0x220], R31 ;  /* 0x0002201f08002986 */ /* 0x0001e8000c101912 */
[----:B---3--:R-:W2:Y:S01]  /*d670*/  @P3 LDG.E.LTC128B R10, desc[UR18][R12.64+0x200] ;  /* 0x000200120c0a3981 */ /* 0x008ea2000c1e1920 */
[----:B------:R-:W-:Y:S01]  /*d680*/  IMAD.U32 R6, RZ, RZ, UR16 ;  /* 0x00000010ff067e24 */ /* 0x000fe2000f8e00ff */
[----:B------:R-:W-:Y:S01]  /*d690*/  ISETP.GT.AND P4, PT, R0, 0x11, P0 ;  /* 0x000000110000780c */ /* 0x000fe20000784270 */
[----:B------:R-:W-:Y:S02]  /*d6a0*/  BSSY B1, `(.L_x_230) ;  /* 0x000000a000017945 */ /* 0x000fe40003800000 */
[----:B0-----:R-:W-:Y:S01]  /*d6b0*/  IMAD.WIDE.U32 R8, R6, 0x1c, R8 ;  /* 0x0000001c06087825 */ /* 0x001fe200078e0008 */
[----:B------:R-:W-:-:S03]  /*d6c0*/  IADD3 R6, P2, R4, UR29, RZ ;  /* 0x0000001d04067c10 */ /* 0x000fc6000ff5e0ff */
[----:B------:R-:W-:Y:S02]  /*d6d0*/  VIADD R9, R9, UR28 ;  /* 0x0000001c09097c36 */ /* 0x000fe40008000000 */
[----:B--2---:R-:W-:-:S04]  /*d6e0*/  IMAD R7, R10, UR21, RZ ;  /* 0x000000150a077c24 */ /* 0x004fc8000f8e02ff */
[----:B------:R-:W-:-:S05]  /*d6f0*/  IMAD R32, R32, UR22, R7 ;  /* 0x0000001620207c24 */ /* 0x000fca000f8e0207 */
[----:B------:R0:W-:Y:S01]  /*d700*/  @P3 STG.E desc[UR18][R8.64+0x200], R32 ;  /* 0x0002002008003986 */ /* 0x0001e2000c101912 */
[----:B------:R-:W-:Y:S05]  /*d710*/  @!P4 BRA `(.L_x_231) ;  /* 0x000000000008c947 */ /* 0x000fea0003800000 */
[----:B------:R-:W2:Y:S04]  /*d720*/  LDL.64 R14, [R1+0x228] ;  /* 0x00022800010e7983 */ /* 0x000ea80000100a00 */
[----:B--2---:R2:W5:Y:S02]  /*d730*/  LDG.E.LTC128B R10, desc[UR18][R14.64+0x200] ;  /* 0x000200120e0a7981 */ /* 0x004564000c1e1920 */
.L_x_231:
[----:B------:R-:W-:Y:S05]  /*d740*/  BSYNC B1 ;  /* 0x0000000000017941 */ /* 0x000fea0003800000 */
.L_x_230:
        /* <DEDUP_REMOVED lines=8> */
.L_x_233:
[----:B------:R-:W-:Y:S05]  /*d7d0*/  BSYNC B1 ;  /* 0x0000000000017941 */ /* 0x000fea0003800000 */
.L_x_232:
[----:B---3-5:R-:W-:Y:S01]  /*d7e0*/  IMAD R4, R10, UR21, RZ ;  /* 0x000000150a047c24 */ /* 0x028fe2000f8e02ff */
[C---:B------:R-:W-:Y:S01]  /*d7f0*/  ISETP.GT.AND P2, PT, R0.reuse, 0x11, P1 ;  /* 0x000000110000780c */ /* 0x040fe20000f44270 */
[----:B------:R-:W-:Y:S01]  /*d800*/  BSSY B1, `(.L_x_234) ;  /* 0x0000007000017945 */ /* 0x000fe20003800000 */
[----:B------:R-:W-:Y:S01]  /*d810*/  ISETP.GT.AND P4, PT, R0, 0x18, P0 ;  /* 0x000000180000780c */ /* 0x000fe20000784270 */
[----:B------:R-:W-:-:S05]  /*d820*/  IMAD R4, R34, UR22, R4 ;  /* 0x0000001622047c24 */ /* 0x000fca000f8e0204 */
[----:B------:R3:W-:Y:S05]  /*d830*/  @P3 STG.E desc[UR18][R8.64+0x220], R4 ;  /* 0x0002200408003986 */ /* 0x0007ea000c101912 */
[----:B------:R-:W-:Y:S05]  /*d840*/  @!P2 BRA `(.L_x_235) ;  /* 0x000000000008a947 */ /* 0x000fea0003800000 */
[----:B----4-:R-:W4:Y:S04]  /*d850*/  LDL.LU.64 R12, [R1+0x228] ;  /* 0x00022800010c7983 */ /* 0x010f280000300a00 */
[----:B----4-:R4:W5:Y:S02]  /*d860*/  LDG.E.LTC128B R10, desc[UR18][R12.64+0x220] ;  /* 0x000220120c0a7981 */ /* 0x010964000c1e1920 */
.L_x_235:
[----:B------:R-:W-:Y:S05]  /*d870*/  BSYNC B1 ;  /* 0x0000000000017941 */ /* 0x000fea0003800000 */
.L_x_234:
[----:B----4-:R-:W4:Y:S01]  /*d880*/  LDL.64 R12, [R1+0x220] ;  /* 0x00022000010c7983 */ /* 0x010f220000100a00 */
[----:B---3-5:R-:W-:Y:S01]  /*d890*/  IMAD R4, R10, UR21, RZ ;  /* 0x000000150a047c24 */ /* 0x028fe2000f8e02ff */
[----:B0-----:R-:W-:Y:S01]  /*d8a0*/  MOV R8, R6 ;  /* 0x0000000600087202 */ /* 0x001fe20000000f00 */
[----:B------:R-:W-:Y:S02]  /*d8b0*/  IMAD.MOV.U32 R9, RZ, RZ, R7 ;  /* 0x000000ffff097224 */ /* 0x000fe400078e0007 */
[----:B------:R-:W-:-:S05]  /*d8c0*/  IMAD R35, R35, UR22, R4 ;  /* 0x0000001623237c24 */ /* 0x000fca000f8e0204 */
[----:B------:R0:W-:Y:S04]  /*d8d0*/  @P2 STG.E desc[UR18][R8.64+0x220], R35 ;  /* 0x0002202308002986 */ /* 0x0001e8000c101912 */
[----:B----4-:R-:W3:Y:S01]  /*d8e0*/  @P4 LDG.E.LTC128B R10, desc[UR18][R12.64+0x200] ;  /* 0x000200120c0a4981 */ /* 0x010ee2000c1e1920 */
[----:B------:R-:W-:Y:S01]  /*d8f0*/  IMAD.U32 R4, RZ, RZ, UR16 ;  /* 0x00000010ff047e24 */ /* 0x000fe2000f8e00ff */
[----:B------:R-:W-:Y:S01]  /*d900*/  ISETP.GT.AND P3, PT, R0, 0x19, P0 ;  /* 0x000000190000780c */ /* 0x000fe20000764270 */
[----:B------:R-:W-:Y:S02]  /*d910*/  BSSY B1, `(.L_x_236) ;  /* 0x000000a000017945 */ /* 0x000fe40003800000 */
[----:B0-----:R-:W-:Y:S01]  /*d920*/  IMAD.WIDE.U32 R8, R4, 0x1c, R8 ;  /* 0x0000001c04087825 */ /* 0x001fe200078e0008 */
[----:B------:R-:W-:-:S03]  /*d930*/  IADD3 R4, P2, R6, UR29, RZ ;  /* 0x0000001d06047c10 */ /* 0x000fc6000ff5e0ff */
[----:B------:R-:W-:Y:S02]  /*d940*/  VIADD R9, R9, UR28 ;  /* 0x0000001c09097c36 */ /* 0x000fe40008000000 */
[----:B---3--:R-:W-:-:S04]  /*d950*/  IMAD R5, R10, UR21, RZ ;  /* 0x000000150a057c24 */ /* 0x008fc8000f8e02ff */
[----:B------:R-:W-:-:S05]  /*d960*/  IMAD R36, R36, UR22, R5 ;  /* 0x0000001624247c24 */ /* 0x000fca000f8e0205 */
[----:B------:R0:W-:Y:S01]  /*d970*/  @P4 STG.E desc[UR18][R8.64+0x200], R36 ;  /* 0x0002002408004986 */ /* 0x0001e2000c101912 */
[----:B------:R-:W-:Y:S05]  /*d980*/  @!P3 BRA `(.L_x_237) ;  /* 0x000000000008b947 */ /* 0x000fea0003800000 */
[----:B--2---:R-:W2:Y:S04]  /*d990*/  LDL.64 R14, [R1+0x218] ;  /* 0x00021800010e7983 */ /* 0x004ea80000100a00 */
[----:B--2---:R3:W5:Y:S02]  /*d9a0*/  LDG.E.LTC128B R10, desc[UR18][R14.64+0x200] ;  /* 0x000200120e0a7981 */ /* 0x004764000c1e1920 */
.L_x_237:
[----:B------:R-:W-:Y:S05]  /*d9b0*/  BSYNC B1 ;  /* 0x0000000000017941 */ /* 0x000fea0003800000 */
.L_x_236:
        /* <DEDUP_REMOVED lines=8> */
.L_x_239:
[----:B------:R-:W-:Y:S05]  /*da40*/  BSYNC B1 ;  /* 0x0000000000017941 */ /* 0x000fea0003800000 */
.L_x_238:
        /* <DEDUP_REMOVED lines=9> */
.L_x_241:
[----:B------:R-:W-:Y:S05]  /*dae0*/  BSYNC B1 ;  /* 0x0000000000017941 */ /* 0x000fea0003800000 */
.L_x_240:
[----:B0-----:R-:W2:Y:S01]  /*daf0*/  LDL.64 R12, [R1+0x210] ;  /* 0x00021000010c7983 */ /* 0x001ea20000100a00 */
[----:B----45:R-:W-:Y:S01]  /*db00*/  IMAD R6, R10, UR21, RZ ;  /* 0x000000150a067c24 */ /* 0x030fe2000f8e02ff */
[----:B------:R-:W-:Y:S01]  /*db10*/  MOV R9, R5 ;  /* 0x0000000500097202 */ /* 0x000fe20000000f00 */
[----:B------:R-:W-:Y:S02]  /*db20*/  IMAD.MOV.U32 R8, RZ, RZ, R4 ;  /* 0x000000ffff087224 */ /* 0x000fe400078e0004 */
[----:B------:R-:W-:-:S05]  /*db30*/  IMAD R39, R39, UR22, R6 ;  /* 0x0000001627277c24 */ /* 0x000fca000f8e0206 */
[----:B------:R0:W-:Y:S04]  /*db40*/  @P2 STG.E desc[UR18][R8.64+0x220], R39 ;  /* 0x0002202708002986 */ /* 0x0001e8000c101912 */
[----:B--2---:R-:W2:Y:S01]  /*db50*/  @P3 LDG.E.LTC128B R10, desc[UR18][R12.64+0x200] ;  /* 0x000200120c0a3981 */ /* 0x004ea2000c1e1920 */
        /* <DEDUP_REMOVED lines=10> */
[----:B---3--:R-:W2:Y:S04]  /*dc00*/  LDL.64 R14, [R1+0x208] ;  /* 0x00020800010e7983 */ /* 0x008ea80000100a00 */
[----:B--2---:R2:W5:Y:S02]  /*dc10*/  LDG.E.LTC128B R10, desc[UR18][R14.64+0x200] ;  /* 0x000200120e0a7981 */ /* 0x004564000c1e1920 */
.L_x_243:
[----:B------:R-:W-:Y:S05]  /*dc20*/  BSYNC B1 ;  /* 0x0000000000017941 */ /* 0x000fea0003800000 */
.L_x_242:
        /* <DEDUP_REMOVED lines=8> */
.L_x_245:
[----:B------:R-:W-:Y:S05]  /*dcb0*/  BSYNC B1 ;  /* 0x0000000000017941 */ /* 0x000fea0003800000 */
.L_x_244:
[----:B-----5:R-:W-:Y:S01]  /*dcc0*/  IMAD R5, R10, UR21, RZ ;  /* 0x000000150a057c24 */ /* 0x020fe2000f8e02ff */
        /* <DEDUP_REMOVED lines=8> */
.L_x_247:
[----:B------:R-:W-:Y:S05]  /*dd50*/  BSYNC B1 ;  /* 0x0000000000017941 */ /* 0x000fea0003800000 */
.L_x_246:
[----:B0-----:R-:W2:Y:S01]  /*dd60*/  LDL.64 R12, [R1+0x48] ;  /* 0x00004800010c7983 */ /* 0x001ea20000100a00 */
[----:B-----5:R-:W-:-:S04]  /*dd70*/  IMAD R4, R10, UR21, RZ ;  /* 0x000000150a047c24 */ /* 0x020fc8000f8e02ff */
[----:B------:R-:W-:-:S05]  /*dd80*/  IMAD R43, R43, UR22, R4 ;  /* 0x000000162b2b7c24 */ /* 0x000fca000f8e0204 */
[----:B------:R0:W-:Y:S04]  /*dd90*/  @P2 STG.E desc[UR18][R6.64+0x220], R43 ;  /* 0x0002202b06002986 */ /* 0x0001e8000c101912 */
[----:B--2---:R-:W2:Y:S01]  /*dda0*/  @P4 LDG.E.LTC128B R10, desc[UR18][R12.64+0x200] ;  /* 0x000200120c0a4981 */ /* 0x004ea2000c1e1920 */
[----:B------:R-:W-:Y:S01]  /*ddb0*/  IMAD.U32 R5, RZ, RZ, UR16 ;  /* 0x00000010ff057e24 */ /* 0x000fe2000f8e00ff */
[----:B------:R-:W-:Y:S01]  /*ddc0*/  ISETP.GT.AND P3, PT, R0, 0x29, P0 ;  /* 0x000000290000780c */ /* 0x000fe20000764270 */
[----:B------:R-:W-:Y:S01]  /*ddd0*/  BSSY B1, `(.L_x_248) ;  /* 0x000000a000017945 */ /* 0x000fe20003800000 */
[----:B------:R-:W-:Y:S01]  /*dde0*/  IADD3 R8, P2, R6, UR29, RZ ;  /* 0x0000001d06087c10 */ /* 0x000fe2000ff5e0ff */
[----:B------:R-:W-:-:S04]  /*ddf0*/  IMAD.WIDE.U32 R4, R5, 0x1c, R6 ;  /* 0x0000001c05047825 */ /* 0x000fc800078e0006 */
[----:B------:R-:W-:Y:S02]  /*de00*/  VIADD R5, R5, UR28 ;  /* 0x0000001c05057c36 */ /* 0x000fe40008000000 */
[----:B--2---:R-:W-:-:S04]  /*de10*/  IMAD R9, R10, UR21, RZ ;  /* 0x000000150a097c24 */ /* 0x004fc8000f8e02ff */
[----:B------:R-:W-:-:S05]  /*de20*/  IMAD R11, R44, UR22, R9 ;  /* 0x000000162c0b7c24 */ /* 0x000fca000f8e0209 */
[----:B------:R0:W-:Y:S01]  /*de30*/  @P4 STG.E desc[UR18][R4.64+0x200], R11 ;  /* 0x0002000b04004986 */ /* 0x0001e2000c101912 */
[----:B------:R-:W-:Y:S05]  /*de40*/  @!P3 BRA `(.L_x_249) ;  /* 0x000000000008b947 */ /* 0x000fea0003800000 */
[----:B---3--:R-:W2:Y:S04]  /*de50*/  LDL.64 R14, [R1+0x40] ;  /* 0x00004000010e7983 */ /* 0x008ea80000100a00 */
[----:B--2---:R2:W5:Y:S02]  /*de60*/  LDG.E.LTC128B R10, desc[UR18][R14.64+0x200] ;  /* 0x000200120e0a7981 */ /* 0x004564000c1e1920 */
.L_x_249:
[----:B------:R-:W-:Y:S05]  /*de70*/  BSYNC B1 ;  /* 0x0000000000017941 */ /* 0x000fea0003800000 */
.L_x_248:
[----:B0---45:R-:W-:Y:S01]  /*de80*/  IMAD R6, R10, UR21, RZ ;  /* 0x000000150a067c24 */ /* 0x031fe2000f8e02ff */
[----:B------:R-:W-:Y:S01]  /*de90*/  IADD3.X R9, R7, UR30, RZ, P2, !PT ;  /* 0x0000001e07097c10 */ /* 0x000fe200097fe4ff */
[----:B------:R-:W-:Y:S01]  /*dea0*/  BSSY B1, `(.L_x_250) ;  /* 0x0000006000017945 */ /* 0x000fe20003800000 */
[----:B------:R-:W-:Y:S01]  /*deb0*/  ISETP.GT.AND P4, PT, R0, 0x28, P1 ;  /* 0x000000280000780c */ /* 0x000fe20000f84270 */
[----:B------:R-:W-:-:S05]  /*dec0*/  IMAD R45, R45, UR22, R6 ;  /* 0x000000162d2d7c24 */ /* 0x000fca000f8e0206 */
[----:B------:R0:W-:Y:S07]  /*ded0*/  @P3 STG.E desc[UR18][R8.64+0x200], R45 ;  /* 0x0002002d08003986 */ /* 0x0001ee000c101912 */
[----:B------:R-:W-:Y:S05]  /*dee0*/  @!P4 BRA `(.L_x_251) ;  /* 0x000000000004c947 */ /* 0x000fea0003800000 */
[----:B------:R4:W5:Y:S02]  /*def0*/  LDG.E.LTC128B R10, desc[UR18][R12.64+0x220] ;  /* 0x000220120c0a7981 */ /* 0x000964000c1e1920 */
.L_x_251:
[----:B------:R-:W-:Y:S05]  /*df00*/  BSYNC B1 ;  /* 0x0000000000017941 */ /* 0x000fea0003800000 */
.L_x_250:
[----:B-----5:R-:W-:Y:S01]  /*df10*/  IMAD R7, R10, UR21, RZ ;  /* 0x000000150a077c24 */ /* 0x020fe2000f8e02ff */
        /* <DEDUP_REMOVED lines=8> */
.L_x_253:
[----:B------:R-:W-:Y:S05]  /*dfa0*/  BSYNC B1 ;  /* 0x0000000000017941 */ /* 0x000fea0003800000 */
.L_x_252:
[----:B----4-:R-:W4:Y:S01]  /*dfb0*/  LDL.64 R12, [R1+0x38] ;  /* 0x00003800010c7983 */ /* 0x010f220000100a00 */
[----:B0----5:R-:W-:-:S04]  /*dfc0*/  IMAD R4, R10, UR21, RZ ;  /* 0x000000150a047c24 */ /* 0x021fc8000f8e02ff */
[----:B------:R-:W-:-:S05]  /*dfd0*/  IMAD R47, R47, UR22, R4 ;  /* 0x000000162f2f7c24 */ /* 0x000fca000f8e0204 */
[----:B------:R0:W-:Y:S04]  /*dfe0*/  @P2 STG.E desc[UR18][R8.64+0x220], R47 ;  /* 0x0002202f08002986 */ /* 0x0001e8000c101912 */
[----:B----4-:R-:W4:Y:S01]  /*dff0*/  @P3 LDG.E.LTC128B R10, desc[UR18][R12.64+0x200] ;  /* 0x000200120c0a3981 */ /* 0x010f22000c1e1920 */
[----:B------:R-:W-:Y:S01]  /*e000*/  MOV R7, UR16 ;  /* 0x0000001000077c02 */ /* 0x000fe20008000f00 */
[----:B------:R-:W-:Y:S01]  /*e010*/  BSSY B1, `(.L_x_254) ;  /* 0x000000b000017945 */ /* 0x000fe20003800000 */
[----:B------:R-:W-:Y:S02]  /*e020*/  ISETP.GT.AND P4, PT, R0, 0x31, P0 ;  /* 0x000000310000780c */ /* 0x000fe40000784270 */
[----:B------:R-:W-:Y:S01]  /*e030*/  IADD3 R4, P2, R8, UR29, RZ ;  /* 0x0000001d08047c10 */ /* 0x000fe2000ff5e0ff */
[----:B------:R-:W-:-:S04]  /*e040*/  IMAD.WIDE.U32 R6, R7, 0x1c, R8 ;  /* 0x0000001c07067825 */ /* 0x000fc800078e0008 */
[----:B------:R-:W-:Y:S02]  /*e050*/  VIADD R7, R7, UR28 ;  /* 0x0000001c07077c36 */ /* 0x000fe40008000000 */
[----:B----4-:R-:W-:-:S04]  /*e060*/  IMAD R5, R10, UR21, RZ ;  /* 0x000000150a057c24 */ /* 0x010fc8000f8e02ff */
[----:B------:R-:W-:-:S05]  /*e070*/  IMAD R11, R48, UR22, R5 ;  /* 0x00000016300b7c24 */ /* 0x000fca000f8e0205 */
[----:B------:R0:W-:Y:S01]  /*e080*/  @P3 STG.E desc[UR18][R6.64+0x200], R11 ;  /* 0x0002000b06003986 */ /* 0x0001e2000c101912 */
[----:B------:R-:W-:Y:S05]  /*e090*/  @!P4 BRA `(.L_x_255) ;  /* 0x000000000008c947 */ /* 0x000fea0003800000 */
[----:B--23--:R-:W2:Y:S04]  /*e0a0*/  LDL.64 R14, [R1+0x30] ;  /* 0x00003000010e7983 */ /* 0x00cea80000100a00 */
[----:B--2---:R4:W5:Y:S02]  /*e0b0*/  LDG.E.LTC128B R10, desc[UR18][R14.64+0x200] ;  /* 0x000200120e0a7981 */ /* 0x004964000c1e1920 */
.L_x_255:
[----:B------:R-:W-:Y:S05]  /*e0c0*/  BSYNC B1 ;  /* 0x0000000000017941 */ /* 0x000fea0003800000 */
.L_x_254:
[----:B0----5:R-:W-:Y:S01]  /*e0d0*/  IMAD R8, R10, UR21, RZ ;  /* 0x000000150a087c24 */ /* 0x021fe2000f8e02ff */
[----:B------:R-:W-:Y:S01]  /*e0e0*/  IADD3.X R5, R9, UR30, RZ, P2, !PT ;  /* 0x0000001e09057c10 */ /* 0x000fe200097fe4ff */
[----:B------:R-:W-:Y:S01]  /*e0f0*/  BSSY B1, `(.L_x_256) ;  /* 0x0000006000017945 */ /* 0x000fe20003800000 */
[----:B------:R-:W-:Y:S01]  /*e100*/  ISETP.GT.AND P3, PT, R0, 0x30, P1 ;  /* 0x000000300000780c */ /* 0x000fe20000f64270 */
[----:B------:R-:W-:-:S05]  /*e110*/  IMAD R49, R49, UR22, R8 ;  /* 0x0000001631317c24 */ /* 0x000fca000f8e0208 */
[----:B------:R0:W-:Y:S07]  /*e120*/  @P4 STG.E desc[UR18][R4.64+0x200], R49 ;  /* 0x0002003104004986 */ /* 0x0001ee000c101912 */
[----:B------:R-:W-:Y:S05]  /*e130*/  @!P3 BRA `(.L_x_257) ;  /* 0x000000000004b947 */ /* 0x000fea0003800000 */
[----:B------:R0:W5:Y:S02]  /*e140*/  LDG.E.LTC128B R10, desc[UR18][R12.64+0x220] ;  /* 0x000220120c0a7981 */ /* 0x000164000c1e1920 */
.L_x_257:
[----:B------:R-:W-:Y:S05]  /*e150*/  BSYNC B1 ;  /* 0x0000000000017941 */ /* 0x000fea0003800000 */
.L_x_256:
        /* <DEDUP_REMOVED lines=9> */
.L_x_259:
[----:B------:R-:W-:Y:S05]  /*e1f0*/  BSYNC B1 ;  /* 0x0000000000017941 */ /* 0x000fea0003800000 */
.L_x_258:
        /* <DEDUP_REMOVED lines=15> */
[----:B---34-:R-:W2:Y:S04]  /*e2f0*/  LDL.64 R14, [R1+0x20] ;  /* 0x00002000010e7983 */ /* 0x018ea80000100a00 */
[----:B--2---:R2:W5:Y:S02]  /*e300*/  LDG.E.LTC128B R10, desc[UR18][R14.64+0x200] ;  /* 0x000200120e0a7981 */ /* 0x004564000c1e1920 */
.L_x_261:
[----:B------:R-:W-:Y:S05]  /*e310*/  BSYNC B1 ;  /* 0x0000000000017941 */ /* 0x000fea0003800000 */
.L_x_260:
        /* <DEDUP_REMOVED lines=8> */
.L_x_263:
[----:B------:R-:W-:Y:S05]  /*e3a0*/  BSYNC B1 ;  /* 0x0000000000017941 */ /* 0x000fea0003800000 */
.L_x_262:
        /* <DEDUP_REMOVED lines=9> */
.L_x_265:
[----:B------:R-:W-:Y:S05]  /*e440*/  BSYNC B1 ;  /* 0x0000000000017941 */ /* 0x000fea0003800000 */
.L_x_264:
        /* <DEDUP_REMOVED lines=9> */
[----:B------:R-:W-:-:S05]  /*e4e0*/  IMAD.WIDE.U32 R8, R9, 0x1c, R6 ;  /* 0x0000001c09087825 */ /* 0x000fca00078e0006 */
[----:B------:R-:W-:Y:S01]  /*e4f0*/  IADD3 R9, R9, UR28, RZ ;  /* 0x0000001c09097c10 */ /* 0x000fe2000fffe0ff */
[----:B--2---:R-:W-:-:S04]  /*e500*/  IMAD R5, R10, UR21, RZ ;  /* 0x000000150a057c24 */ /* 0x004fc8000f8e02ff */
[----:B------:R-:W-:-:S05]  /*e510*/  IMAD R11, R56, UR22, R5 ;  /* 0x00000016380b7c24 */ /* 0x000fca000f8e0205 */
[----:B------:R0:W-:Y:S01]  /*e520*/  @P3 STG.E desc[UR18][R8.64+0x200], R11 ;  /* 0x0002000b08003986 */ /* 0x0001e2000c101912 */
[----:B------:R-:W-:Y:S05]  /*e530*/  @!P4 BRA `(.L_x_267) ;  /* 0x000000000008c947 */ /* 0x000fea0003800000 */
[----:B---34-:R-:W2:Y:S04]  /*e540*/  LDL.64 R14, [R1+0x10] ;  /* 0x00001000010e7983 */ /* 0x018ea80000100a00 */
[----:B--2---:R2:W5:Y:S02]  /*e550*/  LDG.E.LTC128B R10, desc[UR18][R14.64+0x200] ;  /* 0x000200120e0a7981 */ /* 0x004564000c1e1920 */
.L_x_267:
[----:B------:R-:W-:Y:S05]  /*e560*/  BSYNC B1 ;  /* 0x0000000000017941 */ /* 0x000fea0003800000 */
.L_x_266:
        /* <DEDUP_REMOVED lines=8> */
.L_x_269:
[----:B------:R-:W-:Y:S05]  /*e5f0*/  BSYNC B1 ;  /* 0x0000000000017941 */ /* 0x000fea0003800000 */
.L_x_268:
        /* <DEDUP_REMOVED lines=9> */
.L_x_271:
[----:B------:R-:W-:Y:S05]  /*e690*/  BSYNC B1 ;  /* 0x0000000000017941 */ /* 0x000fea0003800000 */
.L_x_270:
        /* <DEDUP_REMOVED lines=15> */
[----:B---34-:R-:W2:Y:S04]  /*e790*/  LDL.64 R14, [R1] ;  /* 0x00000000010e7983 */ /* 0x018ea80000100a00 */
[----:B--2---:R2:W5:Y:S02]  /*e7a0*/  LDG.E.LTC128B R10, desc[UR18][R14.64+0x200] ;  /* 0x000200120e0a7981 */ /* 0x004564000c1e1920 */
.L_x_273:
[----:B------:R-:W-:Y:S05]  /*e7b0*/  BSYNC B1 ;  /* 0x0000000000017941 */ /* 0x000fea0003800000 */
.L_x_272:
        /* <DEDUP_REMOVED lines=8> */
.L_x_275:
[----:B------:R-:W-:Y:S05]  /*e840*/  BSYNC B1 ;  /* 0x0000000000017941 */ /* 0x000fea0003800000 */
.L_x_274:
[----:B-----5:R-:W-:Y:S01]  /*e850*/  IMAD R5, R10, UR21, RZ ;  /* 0x000000150a057c24 */ /* 0x020fe2000f8e02ff */
[C---:B------:R-:W-:Y:S01]  /*e860*/  ISETP.GT.AND P2, PT, R0.reuse, 0x49, P1 ;  /* 0x000000490000780c */ /* 0x040fe20000f44270 */
[----:B------:R-:W-:Y:S01]  /*e870*/  BSSY B1, `(.L_x_276) ;  /* 0x0000007000017945 */ /* 0x000fe20003800000 */
[----:B------:R-:W-:Y:S01]  /*e880*/  ISETP.GT.AND P3, PT, R0, 0x50, P0 ;  /* 0x000000500000780c */ /* 0x000fe20000764270 */
[----:B------:R-:W-:-:S05]  /*e890*/  IMAD R5, R62, UR22, R5 ;  /* 0x000000163e057c24 */ /* 0x000fca000f8e0205 */
[----:B------:R0:W-:Y:S05]  /*e8a0*/  @P4 STG.E desc[UR18][R8.64+0x220], R5 ;  /* 0x0002200508004986 */ /* 0x0001ea000c101912 */
[----:B------:R-:W-:Y:S05]  /*e8b0*/  @!P2 BRA `(.L_x_277) ;  /* 0x000000000008a947 */ /* 0x000fea0003800000 */
[----:B0-----:R-:W2:Y:S04]  /*e8c0*/  LDL.LU.64 R12, [R1] ;  /* 0x00000000010c7983 */ /* 0x001ea80000300a00 */
[----:B--2---:R0:W5:Y:S02]  /*e8d0*/  LDG.E.LTC128B R10, desc[UR18][R12.64+0x220] ;  /* 0x000220120c0a7981 */ /* 0x004164000c1e1920 */
.L_x_277:
[----:B------:R-:W-:Y:S05]  /*e8e0*/  BSYNC B1 ;  /* 0x0000000000017941 */ /* 0x000fea0003800000 */
.L_x_276:
[----:B-----5:R-:W-:-:S04]  /*e8f0*/  IMAD R4, R10, UR21, RZ ;  /* 0x000000150a047c24 */ /* 0x020fc8000f8e02ff */
[----:B------:R-:W-:-:S05]  /*e900*/  IMAD R63, R63, UR22, R4 ;  /* 0x000000163f3f7c24 */ /* 0x000fca000f8e0204 */
[----:B------:R1:W-:Y:S04]  /*e910*/  @P2 STG.E desc[UR18][R6.64+0x220], R63 ;  /* 0x0002203f06002986 */ /* 0x0003e8000c101912 */
[----:B------:R-:W2:Y:S01]  /*e920*/  @P3 LDG.E.LTC128B R10, desc[UR18][R236.64+0x200] ;  /* 0x00020012ec0a3981 */ /* 0x000ea2000c1e1920 */
[----:B0-----:R-:W-:Y:S01]  /*e930*/  IMAD.U32 R9, RZ, RZ, UR16 ;  /* 0x00000010ff097e24 */ /* 0x001fe2000f8e00ff */
        /* <DEDUP_REMOVED lines=9> */
[----:B------:R0:W5:Y:S02]  /*e9d0*/  LDG.E.LTC128B R10, desc[UR18][R234.64+0x200] ;  /* 0x00020012ea0a7981 */ /* 0x000164000c1e1920 */
.L_x_279:
[----:B------:R-:W-:Y:S05]  /*e9e0*/  BSYNC B1 ;  /* 0x0000000000017941 */ /* 0x000fea0003800000 */
.L_x_278:
[----:B-1---5:R-:W-:Y:S01]  /*e9f0*/  IMAD R6, R10, UR21, RZ ;  /* 0x000000150a067c24 */ /* 0x022fe2000f8e02ff */
[----:B------:R-:W-:Y:S01]  /*ea00*/  IADD3.X R5, R7, UR30, RZ, P2, !PT ;  /* 0x0000001e07057c10 */ /* 0x000fe200097fe4ff */
[----:B------:R-:W-:Y:S01]  /*ea10*/  BSSY B1, `(.L_x_280) ;  /* 0x0000006000017945 */ /* 0x000fe20003800000 */
[----:B------:R-:W-:Y:S01]  /*ea20*/  ISETP.GT.AND P3, PT, R0, 0x50, P1 ;  /* 0x000000500000780c */ /* 0x000fe20000f64270 */
[----:B------:R-:W-:-:S05]  /*ea30*/  IMAD R65, R65, UR22, R6 ;  /* 0x0000001641417c24 */ /* 0x000fca000f8e0206 */
[----:B------:R1:W-:Y:S07]  /*ea40*/  @P4 STG.E desc[UR18][R4.64+0x200], R65 ;  /* 0x0002004104004986 */ /* 0x0003ee000c101912 */
[----:B------:R-:W-:Y:S05]  /*ea50*/  @!P3 BRA `(.L_x_281) ;  /* 0x000000000004b947 */ /* 0x000fea0003800000 */
[----:B------:R2:W5:Y:S02]  /*ea60*/  LDG.E.LTC128B R10, desc[UR18][R236.64+0x220] ;  /* 0x00022012ec0a7981 */ /* 0x000564000c1e1920 */
.L_x_281:
[----:B------:R-:W-:Y:S05]  /*ea70*/  BSYNC B1 ;  /* 0x0000000000017941 */ /* 0x000fea0003800000 */
.L_x_280:
[----:B-----5:R-:W-:Y:S01]  /*ea80*/  IMAD R7, R10, UR21, RZ ;  /* 0x000000150a077c24 */ /* 0x020fe2000f8e02ff */
[C---:B------:R-:W-:Y:S01]  /*ea90*/  ISETP.GT.AND P2, PT, R0.reuse, 0x51, P1 ;  /* 0x000000510000780c */ /* 0x040fe20000f44270 */
[----:B------:R-:W-:Y:S01]  /*eaa0*/  BSSY B1, `(.L_x_282) ;  /* 0x0000006000017945 */ /* 0x000fe20003800000 */
[----:B------:R-:W-:Y:S01]  /*eab0*/  ISETP.GT.AND P4, PT, R0, 0x58, P0 ;  /* 0x000000580000780c */ /* 0x000fe20000784270 */
[----:B------:R-:W-:-:S05]  /*eac0*/  IMAD R7, R66, UR22, R7 ;  /* 0x0000001642077c24 */ /* 0x000fca000f8e0207 */
[----:B------:R0:W-:Y:S05]  /*ead0*/  @P3 STG.E desc[UR18][R8.64+0x220], R7 ;  /* 0x0002200708003986 */ /* 0x0001ea000c101912 */
[----:B------:R-:W-:Y:S05]  /*eae0*/  @!P2 BRA `(.L_x_283) ;  /* 0x000000000004a947 */ /* 0x000fea0003800000 */
[----:B------:R0:W5:Y:S02]  /*eaf0*/  LDG.E.LTC128B R10, desc[UR18][R234.64+0x220] ;  /* 0x00022012ea0a7981 */ /* 0x000164000c1e1920 */
.L_x_283:
[----:B------:R-:W-:Y:S05]  /*eb00*/  BSYNC B1 ;  /* 0x0000000000017941 */ /* 0x000fea0003800000 */
.L_x_282:
[----:B-----5:R-:W-:-:S04]  /*eb10*/  IMAD R6, R10, UR21, RZ ;  /* 0x000000150a067c24 */ /* 0x020fc8000f8e02ff */
[----:B------:R-:W-:-:S05]  /*eb20*/  IMAD R67, R67, UR22, R6 ;  /* 0x0000001643437c24 */ /* 0x000fca000f8e0206 */
[----:B------:R1:W-:Y:S04]  /*eb30*/  @P2 STG.E desc[UR18][R4.64+0x220], R67 ;  /* 0x0002204304002986 */ /* 0x0003e8000c101912 */
[----:B------:R-:W2:Y:S01]  /*eb40*/  @P4 LDG.E.LTC128B R10, desc[UR18][R232.64+0x200] ;  /* 0x00020012e80a4981 */ /* 0x000ea2000c1e1920 */
[----:B0-----:R-:W-:Y:S01]  /*eb50*/  MOV R7, UR16 ;  /* 0x0000001000077c02 */ /* 0x001fe20008000f00 */
[----:B------:R-:W-:Y:S01]  /*eb60*/  BSSY B1, `(.L_x_284) ;  /* 0x000000a000017945 */ /* 0x000fe20003800000 */
[----:B------:R-:W-:Y:S02]  /*eb70*/  ISETP.GT.AND P3, PT, R0, 0x59, P0 ;  /* 0x000000590000780c */ /* 0x000fe40000764270 */
        /* <DEDUP_REMOVED lines=8> */
.L_x_285:
[----:B------:R-:W-:Y:S05]  /*ec00*/  BSYNC B1 ;  /* 0x0000000000017941 */ /* 0x000fea0003800000 */
.L_x_284:
        /* <DEDUP_REMOVED lines=8> */
.L_x_287:
[----:B------:R-:W-:Y:S05]  /*ec90*/  BSYNC B1 ;  /* 0x0000000000017941 */ /* 0x000fea0003800000 */
.L_x_286:
        /* <DEDUP_REMOVED lines=8> */
.L_x_289:
[----:B------:R-:W-:Y:S05]  /*ed20*/  BSYNC B1 ;  /* 0x0000000000017941 */ /* 0x000fea0003800000 */
.L_x_288:
        /* <DEDUP_REMOVED lines=15> */
.L_x_291:
[----:B------:R-:W-:Y:S05]  /*ee20*/  BSYNC B1 ;  /* 0x0000000000017941 */ /* 0x000fea0003800000 */
.L_x_290:
        /* <DEDUP_REMOVED lines=8> */
.L_x_293:
[----:B------:R-:W-:Y:S05]  /*eeb0*/  BSYNC B1 ;  /* 0x0000000000017941 */ /* 0x000fea0003800000 */
.L_x_292:
        /* <DEDUP_REMOVED lines=8> */
.L_x_295:
[----:B------:R-:W-:Y:S05]  /*ef40*/  BSYNC B1 ;  /* 0x0000000000017941 */ /* 0x000fea0003800000 */
.L_x_294:
[----:B0----5:R-:W-:-:S04]  /*ef50*/  IMAD R4, R10, UR21, RZ ;  /* 0x000000150a047c24 */ /* 0x021fc8000f8e02ff */
[----:B------:R-:W-:-:S05]  /*ef60*/  IMAD R75, R75, UR22, R4 ;  /* 0x000000164b4b7c24 */ /* 0x000fca000f8e0204 */
[----:B------:R0:W-:Y:S04]  /*ef70*/  @P2 STG.E desc[UR18][R6.64+0x220], R75 ;  /* 0x0002204b06002986 */ /* 0x0001e8000c101912 */
[----:B------:R-:W2:Y:S01]  /*ef80*/  @P4 LDG.E.LTC128B R10, desc[UR18][R20.64+0x200] ;  /* 0x00020012140a4981 */ /* 0x000ea2000c1e1920 */
        /* <DEDUP_REMOVED lines=10> */
[----:B------:R2:W5:Y:S02]  /*f030*/  LDG.E.LTC128B R10, desc[UR18][R18.64+0x200] ;  /* 0x00020012120a7981 */ /* 0x000564000c1e1920 */
.L_x_297:
[----:B------:R-:W-:Y:S05]  /*f040*/  BSYNC B1 ;  /* 0x0000000000017941 */ /* 0x000fea0003800000 */
.L_x_296:
        /* <DEDUP_REMOVED lines=8> */
.L_x_299:
[----:B------:R-:W-:Y:S05]  /*f0d0*/  BSYNC B1 ;  /* 0x0000000000017941 */ /* 0x000fea0003800000 */
.L_x_298:
        /* <DEDUP_REMOVED lines=8> */
.L_x_301:
[----:B------:R-:W-:Y:S05]  /*f160*/  BSYNC B1 ;  /* 0x0000000000017941 */ /* 0x000fea0003800000 */
.L_x_300:
        /* <DEDUP_REMOVED lines=15> */
.L_x_303:
[----:B------:R-:W-:Y:S05]  /*f260*/  BSYNC B1 ;  /* 0x0000000000017941 */ /* 0x000fea0003800000 */
.L_x_302:
        /* <DEDUP_REMOVED lines=8> */
.L_x_305:
[----:B------:R-:W-:Y:S05]  /*f2f0*/  BSYNC B1 ;  /* 0x0000000000017941 */ /* 0x000fea0003800000 */
.L_x_304:
        /* <DEDUP_REMOVED lines=8> */
.L_x_307:
[----:B------:R-:W-:Y:S05]  /*f380*/  BSYNC B1 ;  /* 0x0000000000017941 */ /* 0x000fea0003800000 */
.L_x_306:
        /* <DEDUP_REMOVED lines=15> */
.L_x_309:
[----:B------:R-:W-:Y:S05]  /*f480*/  BSYNC B1 ;  /* 0x0000000000017941 */ /* 0x000fea0003800000 */
.L_x_308:
        /* <DEDUP_REMOVED lines=8> */
.L_x_311:
[----:B------:R-:W-:Y:S05]  /*f510*/  BSYNC B1 ;  /* 0x0000000000017941 */ /* 0x000fea0003800000 */
.L_x_310:
        /* <DEDUP_REMOVED lines=8> */
.L_x_313:
[----:B------:R-:W-:Y:S05]  /*f5a0*/  BSYNC B1 ;  /* 0x0000000000017941 */ /* 0x000fea0003800000 */
.L_x_312:
[----:B0----5:R-:W-:-:S04]  /*f5b0*/  IMAD R4, R10, UR21, RZ ;  /* 0x000000150a047c24 */ /* 0x021fc8000f8e02ff */
[----:B------:R-:W-:-:S05]  /*f5c0*/  IMAD R87, R87, UR22, R4 ;  /* 0x0000001657577c24 */ /* 0x000fca000f8e0204 */
[----:B------:R0:W-:Y:S04]  /*f5d0*/  @P2 STG.E desc[UR18][R8.64+0x220], R87 ;  /* 0x0002205708002986 */ /* 0x0001e8000c101912 */
[----:B------:R-:W2:Y:S01]  /*f5e0*/  @P3 LDG.E.LTC128B R10, desc[UR18][R162.64+0x200] ;  /* 0x00020012a20a3981 */ /* 0x000ea2000c1e1920 */
[----:B------:R-:W-:Y:S01]  /*f5f0*/  MOV R5, UR16 ;  /* 0x0000001000057c02 */ /* 0x000fe20008000f00 */
        /* <DEDUP_REMOVED lines=10> */
.L_x_315:
[----:B------:R-:W-:Y:S05]  /*f6a0*/  BSYNC B1 ;  /* 0x0000000000017941 */ /* 0x000fea0003800000 */
.L_x_314:
        /* <DEDUP_REMOVED lines=8> */
.L_x_317:
[----:B------:R-:W-:Y:S05]  /*f730*/  BSYNC B1 ;  /* 0x0000000000017941 */ /* 0x000fea0003800000 */
.L_x_316:
        /* <DEDUP_REMOVED lines=8> */
.L_x_319:
[----:B------:R-:W-:Y:S05]  /*f7c0*/  BSYNC B1 ;  /* 0x0000000000017941 */ /* 0x000fea0003800000 */
.L_x_318:
        /* <DEDUP_REMOVED lines=15> */
.L_x_321:
[----:B------:R-:W-:Y:S05]  /*f8c0*/  BSYNC B1 ;  /* 0x0000000000017941 */ /* 0x000fea0003800000 */
.L_x_320:
        /* <DEDUP_REMOVED lines=8> */
.L_x_323:
[----:B------:R-:W-:Y:S05]  /*f950*/  BSYNC B1 ;  /* 0x0000000000017941 */ /* 0x000fea0003800000 */
.L_x_322:
        /* <DEDUP_REMOVED lines=8> */
.L_x_325:
[----:B------:R-:W-:Y:S05]  /*f9e0*/  BSYNC B1 ;  /* 0x0000000000017941 */ /* 0x000fea0003800000 */
.L_x_324:
        /* <DEDUP_REMOVED lines=15> */
.L_x_327:
[----:B------:R-:W-:Y:S05]  /*fae0*/  BSYNC B1 ;  /* 0x0000000000017941 */ /* 0x000fea0003800000 */
.L_x_326:
        /* <DEDUP_REMOVED lines=8> */
.L_x_329:
[----:B------:R-:W-:Y:S05]  /*fb70*/  BSYNC B1 ;  /* 0x0000000000017941 */ /* 0x000fea0003800000 */
.L_x_328:
        /* <DEDUP_REMOVED lines=8> */
.L_x_331:
[----:B------:R-:W-:Y:S05]  /*fc00*/  BSYNC B1 ;  /* 0x0000000000017941 */ /* 0x000fea0003800000 */
.L_x_330:
        /* <DEDUP_REMOVED lines=15> */
.L_x_333:
[----:B------:R-:W-:Y:S05]  /*fd00*/  BSYNC B1 ;  /* 0x0000000000017941 */ /* 0x000fea0003800000 */
.L_x_332:
        /* <DEDUP_REMOVED lines=8> */
.L_x_335:
[----:B------:R-:W-:Y:S05]  /*fd90*/  BSYNC B1 ;  /* 0x0000000000017941 */ /* 0x000fea0003800000 */
.L_x_334:
        /* <DEDUP_REMOVED lines=8> */
.L_x_337:
[----:B------:R-:W-:Y:S05]  /*fe20*/  BSYNC B1 ;  /* 0x0000000000017941 */ /* 0x000fea0003800000 */
.L_x_336:
        /* <DEDUP_REMOVED lines=15> */
.L_x_339:
[----:B------:R-:W-:Y:S05]  /*ff20*/  BSYNC B1 ;  /* 0x0000000000017941 */ /* 0x000fea0003800000 */
.L_x_338:
        /* <DEDUP_REMOVED lines=8> */
.L_x_341:
[----:B------:R-:W-:Y:S05]  /*ffb0*/  BSYNC B1 ;  /* 0x0000000000017941 */ /* 0x000fea0003800000 */
.L_x_340:
        /* <DEDUP_REMOVED lines=8> */
.L_x_343:
[----:B------:R-:W-:Y:S05]  /*10040*/  BSYNC B1 ;  /* 0x0000000000017941 */ /* 0x000fea0003800000 */
.L_x_342:
        /* <DEDUP_REMOVED lines=15> */
.L_x_345:
[----:B------:R-:W-:Y:S05]  /*10140*/  BSYNC B1 ;  /* 0x0000000000017941 */ /* 0x000fea0003800000 */
.L_x_344:
        /* <DEDUP_REMOVED lines=8> */
.L_x_347:
[----:B------:R-:W-:Y:S05]  /*101d0*/  BSYNC B1 ;  /* 0x0000000000017941 */ /* 0x000fea0003800000 */
.L_x_346:
        /* <DEDUP_REMOVED lines=8> */
.L_x_349:
[----:B------:R-:W-:Y:S05]  /*10260*/  BSYNC B1 ;  /* 0x0000000000017941 */ /* 0x000fea0003800000 */
.L_x_348:
        /* <DEDUP_REMOVED lines=15> */
.L_x_351:
[----:B------:R-:W-:Y:S05]  /*10360*/  BSYNC B1 ;  /* 0x0000000000017941 */ /* 0x000fea0003800000 */
.L_x_350:
        /* <DEDUP_REMOVED lines=8> */
.L_x_353:
[----:B------:R-:W-:Y:S05]  /*103f0*/  BSYNC B1 ;  /* 0x0000000000017941 */ /* 0x000fea0003800000 */
.L_x_352:
        /* <DEDUP_REMOVED lines=8> */
.L_x_355:
[----:B------:R-:W-:Y:S05]  /*10480*/  BSYNC B1 ;  /* 0x0000000000017941 */ /* 0x000fea0003800000 */
.L_x_354:
        /* <DEDUP_REMOVED lines=15> */
.L_x_357:
[----:B------:R-:W-:Y:S05]  /*10580*/  BSYNC B1 ;  /* 0x0000000000017941 */ /* 0x000fea0003800000 */
.L_x_356:
        /* <DEDUP_REMOVED lines=8> */
.L_x_359:
[----:B------:R-:W-:Y:S05]  /*10610*/  BSYNC B1 ;  /* 0x0000000000017941 */ /* 0x000fea0003800000 */
.L_x_358:
        /* <DEDUP_REMOVED lines=8> */
.L_x_361:
[----:B------:R-:W-:Y:S05]  /*106a0*/  BSYNC B1 ;  /* 0x0000000000017941 */ /* 0x000fea0003800000 */
.L_x_360:
        /* <DEDUP_REMOVED lines=15> */
.L_x_363:
[----:B------:R-:W-:Y:S05]  /*107a0*/  BSYNC B1 ;  /* 0x0000000000017941 */ /* 0x000fea0003800000 */
.L_x_362:
        /* <DEDUP_REMOVED lines=8> */
.L_x_365:
[----:B------:R-:W-:Y:S05]  /*10830*/  BSYNC B1 ;  /* 0x0000000000017941 */ /* 0x000fea0003800000 */
.L_x_364:
        /* <DEDUP_REMOVED lines=8> */
.L_x_367:
[----:B------:R-:W-:Y:S05]  /*108c0*/  BSYNC B1 ;  /* 0x0000000000017941 */ /* 0x000fea0003800000 */
.L_x_366:
        /* <DEDUP_REMOVED lines=15> */
.L_x_369:
[----:B------:R-:W-:Y:S05]  /*109c0*/  BSYNC B1 ;  /* 0x0000000000017941 */ /* 0x000fea0003800000 */
.L_x_368:
        /* <DEDUP_REMOVED lines=8> */
.L_x_371:
[----:B------:R-:W-:Y:S05]  /*10a50*/  BSYNC B1 ;  /* 0x0000000000017941 */ /* 0x000fea0003800000 */
.L_x_370:
        /* <DEDUP_REMOVED lines=8> */
.L_x_373:
[----:B------:R-:W-:Y:S05]  /*10ae0*/  BSYNC B1 ;  /* 0x0000000000017941 */ /* 0x000fea0003800000 */
.L_x_372:
        /* <DEDUP_REMOVED lines=15> */
.L_x_375:
[----:B------:R-:W-:Y:S05]  /*10be0*/  BSYNC B1 ;  /* 0x0000000000017941 */ /* 0x000fea0003800000 */
.L_x_374:
        /* <DEDUP_REMOVED lines=8> */
.L_x_377:
[----:B------:R-:W-:Y:S05]  /*10c70*/  BSYNC B1 ;  /* 0x0000000000017941 */ /* 0x000fea0003800000 */
.L_x_376:
        /* <DEDUP_REMOVED lines=8> */
.L_x_379:
[----:B------:R-:W-:Y:S05]  /*10d00*/  BSYNC B1 ;  /* 0x0000000000017941 */ /* 0x000fea0003800000 */
.L_x_378:
        /* <DEDUP_REMOVED lines=15> */
.L_x_381:
[----:B------:R-:W-:Y:S05]  /*10e00*/  BSYNC B1 ;  /* 0x0000000000017941 */ /* 0x000fea0003800000 */
.L_x_380:
        /* <DEDUP_REMOVED lines=8> */
.L_x_383:
[----:B------:R-:W-:Y:S05]  /*10e90*/  BSYNC B1 ;  /* 0x0000000000017941 */ /* 0x000fea0003800000 */
.L_x_382:
        /* <DEDUP_REMOVED lines=8> */
.L_x_385:
[----:B------:R-:W-:Y:S05]  /*10f20*/  BSYNC B1 ;  /* 0x0000000000017941 */ /* 0x000fea0003800000 */
.L_x_384:
        /* <DEDUP_REMOVED lines=15> */
.L_x_387:
[----:B------:R-:W-:Y:S05]  /*11020*/  BSYNC B1 ;  /* 0x0000000000017941 */ /* 0x000fea0003800000 */
.L_x_386:
        /* <DEDUP_REMOVED lines=8> */
.L_x_389:
[----:B------:R-:W-:Y:S05]  /*110b0*/  BSYNC B1 ;  /* 0x0000000000017941 */ /* 0x000fea0003800000 */
.L_x_388:
        /* <DEDUP_REMOVED lines=8> */
.L_x_391:
[----:B------:R-:W-:Y:S05]  /*11140*/  BSYNC B1 ;  /* 0x0000000000017941 */ /* 0x000fea0003800000 */
.L_x_390:
        /* <DEDUP_REMOVED lines=15> */
.L_x_393:
[----:B------:R-:W-:Y:S05]  /*11240*/  BSYNC B1 ;  /* 0x0000000000017941 */ /* 0x000fea0003800000 */
.L_x_392:
        /* <DEDUP_REMOVED lines=8> */
.L_x_395:
[----:B------:R-:W-:Y:S05]  /*112d0*/  BSYNC B1 ;  /* 0x0000000000017941 */ /* 0x000fea0003800000 */
.L_x_394:
        /* <DEDUP_REMOVED lines=8> */
.L_x_397:
[----:B------:R-:W-:Y:S05]  /*11360*/  BSYNC B1 ;  /* 0x0000000000017941 */ /* 0x000fea0003800000 */
.L_x_396:
        /* <DEDUP_REMOVED lines=15> */
.L_x_399:
[----:B------:R-:W-:Y:S05]  /*11460*/  BSYNC B1 ;  /* 0x0000000000017941 */ /* 0x000fea0003800000 */
.L_x_398:
        /* <DEDUP_REMOVED lines=8> */
.L_x_401:
[----:B------:R-:W-:Y:S05]  /*114f0*/  BSYNC B1 ;  /* 0x0000000000017941 */ /* 0x000fea0003800000 */
.L_x_400:
        /* <DEDUP_REMOVED lines=8> */
.L_x_403:
[----:B------:R-:W-:Y:S05]  /*11580*/  BSYNC B1 ;  /* 0x0000000000017941 */ /* 0x000fea0003800000 */
.L_x_402:
        /* <DEDUP_REMOVED lines=15> */
.L_x_405:
[----:B------:R-:W-:Y:S05]  /*11680*/  BSYNC B1 ;  /* 0x0000000000017941 */ /* 0x000fea0003800000 */
.L_x_404:
        /* <DEDUP_REMOVED lines=8> */
.L_x_407:
[----:B------:R-:W-:Y:S05]  /*11710*/  BSYNC B1 ;  /* 0x0000000000017941 */ /* 0x000fea0003800000 */
.L_x_406:
[----:B-----5:R-:W-:Y:S01]  /*11720*/  IMAD R7, R10, UR21, RZ ;  /* 0x000000150a077c24 */ /* 0x020fe2000f8e02ff */
[----:B------:R-:W-:Y:S01]  /*11730*/  ISETP.GT.AND P1, PT, R0, 0xf9, P1 ;  /* 0x000000f90000780c */ /* 0x000fe20000f24270 */
[----:B------:R-:W-:Y:S02]  /*11740*/  BSSY B1, `(.L_x_408) ;  /* 0x0000005000017945 */ /* 0x000fe40003800000 */
[----:B------:R-:W-:-:S05]  /*11750*/  IMAD R7, R150, UR22, R7 ;  /* 0x0000001696077c24 */ /* 0x000fca000f8e0207 */
[----:B------:R0:W-:Y:S05]  /*11760*/  @P3 STG.E desc[UR18][R4.64+0x220], R7 ;  /* 0x0002200704003986 */ /* 0x0001ea000c101912 */
[----:B------:R-:W-:Y:S05]  /*11770*/  @!P1 BRA `(.L_x_409) ;  /* 0x0000000000049947 */ /* 0x000fea0003800000 */
[----:B------:R0:W5:Y:S02]  /*11780*/  LDG.E.LTC128B R10, desc[UR18][R2.64+0x220] ;  /* 0x00022012020a7981 */ /* 0x000164000c1e1920 */
.L_x_409:
[----:B------:R-:W-:Y:S05]  /*11790*/  BSYNC B1 ;  /* 0x0000000000017941 */ /* 0x000fea0003800000 */
.L_x_408:
[----:B-----5:R-:W-:-:S04]  /*117a0*/  IMAD R10, R10, UR21, RZ ;  /* 0x000000150a0a7c24 */ /* 0x020fc8000f8e02ff */
[----:B------:R-:W-:Y:S01]  /*117b0*/  IMAD R151, R151, UR22, R10 ;  /* 0x0000001697977c24 */ /* 0x000fe2000f8e020a */
[----:B------:R-:W-:Y:S06]  /*117c0*/  @!P1 BRA `(.L_x_410) ;  /* 0x0000004c00989947 */ /* 0x000fec0003800000 */
[----:B------:R0:W-:Y:S01]  /*117d0*/  STG.E desc[UR18][R8.64+0x220], R151 ;  /* 0x0002209708007986 */ /* 0x0001e2000c101912 */
[----:B------:R-:W-:Y:S05]  /*117e0*/  BRA `(.L_x_410) ;  /* 0x0000004c00907947 */ /* 0x000fea0003800000 */
.L_x_27:
[----:B------:R-:W3:Y:S01]  /*117f0*/  LDL.LU R2, [R1] ;  /* 0x0000000001027983 */ /* 0x000ee20000300800 */
[----:B------:R-:W-:-:S03]  /*11800*/  ULDC.64 UR8, c[0x0][0x6c0] ;  /* 0x0001b00000087ab9 */ /* 0x000fc60000000a00 */
[----:B0-----:R-:W4:Y:S04]  /*11810*/  LDL.LU R6, [R1+0x4] ;  /* 0x0000040001067983 */ /* 0x001f280000300800 */
[----:B------:R-:W5:Y:S04]  /*11820*/  LDL.LU R7, [R1+0x8] ;  /* 0x0000080001077983 */ /* 0x000f680000300800 */
[----:B------:R-:W2:Y:S04]  /*11830*/  LDL.LU R8, [R1+0xc] ;  /* 0x00000c0001087983 */ /* 0x000ea80000300800 */
        /* <DEDUP_REMOVED lines=82> */
[----:B------:R-:W2:Y:S01]  /*11d60*/  LDL.LU R168, [R1+0x258] ;  /* 0x0002580001a87983 */ /* 0x000ea20000300800 */
[----:B------:R-:W-:Y:S01]  /*11d70*/  LEA R4, P0, R14, UR8, 0x2 ;  /* 0x000000080e047c11 */ /* 0x000fe2000f8010ff */
[----:B---3--:R-:W-:-:S02]  /*11d80*/  IMAD R2, R2, UR22, RZ ;  /* 0x0000001602027c24 */ /* 0x008fc4000f8e02ff */
[----:B------:R-:W3:Y:S01]  /*11d90*/  LDL.LU R166, [R1+0x1e4] ;  /* 0x0001e40001a67983 */ /* 0x000ee20000300800 */
[----:B------:R-:W-:Y:S01]  /*11da0*/  LEA.HI.X R5, R14, UR9, R18, 0x2, P0 ;  /* 0x000000090e057c11 */ /* 0x000fe200080f1412 */
[----:B------:R-:W-:Y:S02]  /*11db0*/  USHF.L.U64.HI UR8, UR16, 0x2, UR17 ;  /* 0x0000000210087899 */ /* 0x000fe40008010211 */
[----:B------:R-:W3:Y:S04]  /*11dc0*/  LDL.LU R162, [R1+0x1e8] ;  /* 0x0001e80001a27983 */ /* 0x000ee80000300800 */
[----:B------:R0:W-:Y:S01]  /*11dd0*/  @P1 STG.E desc[UR18][R4.64], R2 ;  /* 0x0000000204001986 */ /* 0x0001e2000c101912 */
[----:B------:R-:W-:Y:S01]  /*11de0*/  ISETP.GT.AND P1, PT, R0, 0x1, P2 ;  /* 0x000000010000780c */ /* 0x000fe20001724270 */
[----:B----4-:R-:W-:-:S02]  /*11df0*/  IMAD R6, R6, UR22, RZ ;  /* 0x0000001606067c24 */ /* 0x010fc4000f8e02ff */
[----:B------:R-:W4:Y:S01]  /*11e00*/  LDL.LU R160, [R1+0x1ec] ;  /* 0x0001ec0001a07983 */ /* 0x000f220000300800 */
[----:B-----5:R-:W-:-:S03]  /*11e10*/  IMAD R7, R7, UR22, RZ ;  /* 0x0000001607077c24 */ /* 0x020fc6000f8e02ff */
[----:B------:R-:W5:Y:S01]  /*11e20*/  LDL.LU R158, [R1+0x1f0] ;  /* 0x0001f000019e7983 */ /* 0x000f620000300800 */
[----:B0-----:R-:W-:-:S03]  /*11e30*/  IMAD.U32 R2, RZ, RZ, UR16 ;  /* 0x00000010ff027e24 */ /* 0x001fc6000f8e00ff */
[----:B------:R-:W5:Y:S02]  /*11e40*/  LDL.LU R156, [R1+0x1f4] ;  /* 0x0001f400019c7983 */ /* 0x000f640000300800 */
[----:B------:R-:W-:Y:S02]  /*11e50*/  LEA R2, P0, R2, R4, 0x2 ;  /* 0x0000000402027211 */ /* 0x000fe400078010ff */
[----:B------:R-:W5:Y:S02]  /*11e60*/  LDL.LU R154, [R1+0x1f8] ;  /* 0x0001f800019a7983 */ /* 0x000f640000300800 */
[----:B------:R-:W-:Y:S02]  /*11e70*/  IADD3.X R3, R5, UR8, RZ, P0, !PT ;  /* 0x0000000805037c10 */ /* 0x000fe400087fe4ff */
[----:B------:R-:W5:Y:S04]  /*11e80*/  LDL.LU R152, [R1+0x1fc] ;  /* 0x0001fc0001987983 */ /* 0x000f680000300800 */
[----:B------:R-:W3:Y:S04]  /*11e90*/  LDL.LU R14, [R1+0x70] ;  /* 0x00007000010e7983 */ /* 0x000ee80000300800 */
[----:B------:R-:W4:Y:S04]  /*11ea0*/  LDL.LU R15, [R1+0x74] ;  /* 0x00007400010f7983 */ /* 0x000f280000300800 */
[----:B------:R0:W-:Y:S04]  /*11eb0*/  @P1 STG.E desc[UR18][R2.64], R6 ;  /* 0x0000000602001986 */ /* 0x0001e8000c101912 */
[----:B------:R-:W5:Y:S01]  /*11ec0*/  LDL.LU R18, [R1+0xc8] ;  /* 0x0000c80001127983 */ /* 0x000f620000300800 */
[----:B--2---:R-:W-:Y:S01]  /*11ed0*/  ISETP.GT.AND P3, PT, R168, 0x8, PT ;  /* 0x00000008a800780c */ /* 0x004fe20003f64270 */
[----:B0-----:R-:W-:-:S03]  /*11ee0*/  IMAD R6, R8, UR22, RZ ;  /* 0x0000001608067c24 */ /* 0x001fc6000f8e02ff */
[C---:B------:R-:W-:Y:S02]  /*11ef0*/  ISETP.GT.AND P0, PT, R0.reuse, RZ, P3 ;  /* 0x000000ff0000720c */ /* 0x040fe40001f04270 */
[----:B------:R-:W-:-:S11]  /*11f00*/  ISETP.GT.AND P1, PT, R0, 0x1, P3 ;  /* 0x000000010000780c */ /* 0x000fd60001f24270 */
[----:B------:R0:W-:Y:S04]  /*11f10*/  @P0 STG.E desc[UR18][R4.64+0x20], R7 ;  /* 0x0000200704000986 */ /* 0x0001e8000c101912 */
[----:B0-----:R-:W2:Y:S01]  /*11f20*/  LDL.LU R7, [R1+0x10] ;  /* 0x0000100001077983 */ /* 0x001ea20000300800 */
[----:B------:R-:W-:Y:S01]  /*11f30*/  IMAD.U32 R8, RZ, RZ, UR16 ;  /* 0x00000010ff087e24 */ /* 0x000fe2000f8e00ff */
[----:B------:R-:W-:Y:S01]  /*11f40*/  ISETP.GT.AND P0, PT, R0, 0x8, P2 ;  /* 0x000000080000780c */ /* 0x000fe20001704270 */
[----:B------:R-:W-:Y:S01]  /*11f50*/  UIMAD UR8, UR17, 0x1c, URZ ;  /* 0x0000001c110878a4 */ /* 0x000fe2000f8e023f */
[----:B------:R2:W-:Y:S01]  /*11f60*/  @P1 STG.E desc[UR18][R2.64+0x20], R6 ;  /* 0x0000200602001986 */ /* 0x0005e2000c101912 */
[----:B------:R-:W-:Y:S01]  /*11f70*/  IMAD.WIDE.U32 R8, R8, 0x1c, R2 ;  /* 0x0000001c08087825 */ /* 0x000fe200078e0002 */
[----:B------:R-:W-:Y:S01]  /*11f80*/  USHF.L.U32 UR9, UR16, 0x5, URZ ;  /* 0x0000000510097899 */ /* 0x000fe2000800063f */
[----:B------:R-:W-:Y:S01]  /*11f90*/  ISETP.GT.AND P1, PT, R0, 0x9, P2 ;  /* 0x000000090000780c */ /* 0x000fe20001724270 */
[----:B------:R-:W-:Y:S01]  /*11fa0*/  USHF.L.U64.HI UR17, UR16, 0x5, UR17 ;  /* 0x0000000510117899 */ /* 0x000fe20008010211 */
[----:B------:R-:W-:-:S02]  /*11fb0*/  VIADD R9, R9, UR8 ;  /* 0x0000000809097c36 */ /* 0x000fc40008000000 */
[----:B------:R-:W-:Y:S02]  /*11fc0*/  IMAD R10, R10, UR22, RZ ;  /* 0x000000160a0a7c24 */ /* 0x000fe4000f8e02ff */
[----:B--2---:R-:W-:-:S05]  /*11fd0*/  IMAD R6, R7, UR22, RZ ;  /* 0x0000001607067c24 */ /* 0x004fca000f8e02ff */
[----:B------:R0:W-:Y:S02]  /*11fe0*/  @P0 STG.E desc[UR18][R8.64], R6 ;  /* 0x0000000608000986 */ /* 0x0001e4000c101912 */
[----:B0-----:R-:W-:-:S04]  /*11ff0*/  IADD3 R6, P0, R2, UR9, RZ ;  /* 0x0000000902067c10 */ /* 0x001fc8000ff1e0ff */
[----:B------:R-:W-:-:S05]  /*12000*/  IADD3.X R7, R3, UR17, RZ, P0, !PT ;  /* 0x0000001103077c10 */ /* 0x000fca00087fe4ff */
[----:B------:R0:W-:Y:S04]  /*12010*/  @P1 STG.E desc[UR18][R6.64], R10 ;  /* 0x0000000a06001986 */ /* 0x0001e8000c101912 */
[----:B0-----:R-:W2:Y:S01]  /*12020*/  LDL.LU R10, [R1+0x18] ;  /* 0x00001800010a7983 */ /* 0x001ea20000300800 */
[----:B------:R-:W-:Y:S01]  /*12030*/  ISETP.GT.AND P0, PT, R0, 0x8, P3 ;  /* 0x000000080000780c */ /* 0x000fe20001f04270 */
[----:B--2---:R-:W-:-:S12]  /*12040*/  IMAD R10, R10, UR22, RZ ;  /* 0x000000160a0a7c24 */ /* 0x004fd8000f8e02ff */
[----:B------:R0:W-:Y:S04]  /*12050*/  @P0 STG.E desc[UR18][R8.64+0x20], R10 ;  /* 0x0000200a08000986 */ /* 0x0001e8000c101912 */
[----:B0-----:R-:W2:Y:S04]  /*12060*/  LDL.LU R9, [R1+0x1c] ;  /* 0x00001c0001097983 */ /* 0x001ea80000300800 */
[----:B------:R-:W3:Y:S01]  /*12070*/  LDL.LU R10, [R1+0x20] ;  /* 0x00002000010a7983 */ /* 0x000ee20000300800 */
[----:B------:R-:W-:Y:S01]  /*12080*/  ISETP.GT.AND P0, PT, R0, 0x9, P3 ;  /* 0x000000090000780c */ /* 0x000fe20001f04270 */
[----:B--2---:R-:W-:-:S02]  /*12090*/  IMAD R8, R9, UR22, RZ ;  /* 0x0000001609087c24 */ /* 0x004fc4000f8e02ff */
[----:B---3--:R-:W-:-:S10]  /*120a0*/  IMAD R10, R10, UR22, RZ ;  /* 0x000000160a0a7c24 */ /* 0x008fd4000f8e02ff */
[----:B------:R0:W-:Y:S01]  /*120b0*/  @P0 STG.E desc[UR18][R6.64+0x20], R8 ;  /* 0x0000200806000986 */ /* 0x0001e2000c101912 */
[----:B------:R-:W-:Y:S02]  /*120c0*/  ISETP.GT.AND P0, PT, R0, 0x10, P2 ;  /* 0x000000100000780c */ /* 0x000fe40001704270 */
[----:B0-----:R-:W-:-:S05]  /*120d0*/  MOV R8, UR16 ;  /* 0x0000001000087c02 */ /* 0x001fca0008000f00 */
[----:B------:R-:W-:-:S04]  /*120e0*/  IMAD.WIDE.U32 R8, R8, 0x1c, R6 ;  /* 0x0000001c08087825 */ /* 0x000fc800078e0006 */
[----:B------:R-:W-:-:S05]  /*120f0*/  VIADD R9, R9, UR8 ;  /* 0x0000000809097c36 */ /* 0x000fca0008000000 */
[----:B------:R0:W-:Y:S04]  /*12100*/  @P0 STG.E desc[UR18][R8.64], R10 ;  /* 0x0000000a08000986 */ /* 0x0001e8000c101912 */
[----:B0-----:R-:W2:Y:S01]  /*12110*/  LDL.LU R10, [R1+0x28] ;  /* 0x00002800010a7983 */ /* 0x001ea20000300800 */
[C---:B------:R-:W-:Y:S01]  /*12120*/  ISETP.GT.AND P5, PT, R0.reuse, 0x11, P2 ;  /* 0x000000110000780c */ /* 0x040fe200017a4270 */
[----:B------:R-:W-:Y:S01]  /*12130*/  IMAD R11, R11, UR22, RZ ;  /* 0x000000160b0b7c24 */ /* 0x000fe2000f8e02ff */
[----:B------:R-:W-:Y:S02]  /*12140*/  ISETP.GT.AND P0, PT, R0, 0x10, P3 ;  /* 0x000000100000780c */ /* 0x000fe40001f04270 */
[----:B------:R-:W-:Y:S02]  /*12150*/  IADD3 R6, P4, R6, UR9, RZ ;  /* 0x0000000906067c10 */ /* 0x000fe4000ff9e0ff */
[----:B------:R-:W-:-:S02]  /*12160*/  ISETP.GT.AND P1, PT, R0, 0x11, P3 ;  /* 0x000000110000780c */ /* 0x000fc40001f24270 */
[----:B------:R-:W-:-:S05]  /*12170*/  IADD3.X R7, R7, UR17, RZ, P4, !PT ;  /* 0x0000001107077c10 */ /* 0x000fca000a7fe4ff */
[----:B------:R0:W-:Y:S04]  /*12180*/  @P5 STG.E desc[UR18][R6.64], R11 ;  /* 0x0000000b06005986 */ /* 0x0001e8000c101912 */
[----:B0-----:R-:W3:Y:S01]  /*12190*/  LDL.LU R11, [R1+0x34] ;  /* 0x00003400010b7983 */ /* 0x001ee20000300800 */
[----:B--2---:R-:W-:-:S05]  /*121a0*/  IMAD R10, R10, UR22, RZ ;  /* 0x000000160a0a7c24 */ /* 0x004fca000f8e02ff */
[----:B------:R0:W-:Y:S04]  /*121b0*/  @P0 STG.E desc[UR18][R8.64+0x20], R10 ;  /* 0x0000200a08000986 */ /* 0x0001e8000c101912 */
[----:B0-----:R-:W2:Y:S04]  /*121c0*/  LDL.LU R9, [R1+0x2c] ;  /* 0x00002c0001097983 */ /* 0x001ea80000300800 */
[----:B------:R-:W4:Y:S01]  /*121d0*/  LDL.LU R10, [R1+0x30] ;  /* 0x00003000010a7983 */ /* 0x000f220000300800 */
[----:B------:R-:W-:Y:S01]  /*121e0*/  ISETP.GT.AND P0, PT, R0, 0x18, P2 ;  /* 0x000000180000780c */ /* 0x000fe20001704270 */
[----:B--2---:R-:W-:-:S05]  /*121f0*/  IMAD R8, R9, UR22, RZ ;  /* 0x0000001609087c24 */ /* 0x004fca000f8e02ff */
[----:B------:R0:W-:Y:S01]  /*12200*/  @P1 STG.E desc[UR18][R6.64+0x20], R8 ;  /* 0x0000200806001986 */ /* 0x0001e2000c101912 */
[----:B----4-:R-:W-:Y:S02]  /*12210*/  IMAD R10, R10, UR22, RZ ;  /* 0x000000160a0a7c24 */ /* 0x010fe4000f8e02ff */
[----:B0-----:R-:W-:-:S04]  /*12220*/  IMAD.U32 R8, RZ, RZ, UR16 ;  /* 0x00000010ff087e24 */ /* 0x001fc8000f8e00ff */
[----:B------:R-:W-:-:S04]  /*12230*/  IMAD.WIDE.U32 R8, R8, 0x1c, R6 ;  /* 0x0000001c08087825 */ /* 0x000fc800078e0006 */
[----:B------:R-:W-:-:S05]  /*12240*/  VIADD R9, R9, UR8 ;  /* 0x0000000809097c36 */ /* 0x000fca0008000000 */
[----:B------:R0:W-:Y:S04]  /*12250*/  @P0 STG.E desc[UR18][R8.64], R10 ;  /* 0x0000000a08000986 */ /* 0x0001e8000c101912 */
[----:B0-----:R-:W2:Y:S01]  /*12260*/  LDL.LU R10, [R1+0x38] ;  /* 0x00003800010a7983 */ /* 0x001ea20000300800 */
[C---:B------:R-:W-:Y:S02]  /*12270*/  ISETP.GT.AND P5, PT, R0.reuse, 0x19, P2 ;  /* 0x000000190000780c */ /* 0x040fe400017a4270 */
[----:B------:R-:W-:Y:S02]  /*12280*/  ISETP.GT.AND P0, PT, R0, 0x18, P3 ;  /* 0x000000180000780c */ /* 0x000fe40001f04270 */
[----:B------:R-:W-:Y:S01]  /*12290*/  IADD3 R6, P4, R6, UR9, RZ ;  /* 0x0000000906067c10 */ /* 0x000fe2000ff9e0ff */
[----:B---3--:R-:W-:-:S03]  /*122a0*/  IMAD R11, R11, UR22, RZ ;  /* 0x000000160b0b7c24 */ /* 0x008fc6000f8e02ff */
[----:B------:R-:W-:-:S05]  /*122b0*/  IADD3.X R7, R7, UR17, RZ, P4, !PT ;  /* 0x0000001107077c10 */ /* 0x000fca000a7fe4ff */
[----:B------:R0:W-:Y:S04]  /*122c0*/  @P5 STG.E desc[UR18][R6.64], R11 ;  /* 0x0000000b06005986 */ /* 0x0001e8000c101912 */
[----:B0-----:R-:W3:Y:S01]  /*122d0*/  LDL.LU R11, [R1+0x44] ;  /* 0x00004400010b7983 */ /* 0x001ee20000300800 */
[----:B--2---:R-:W-:-:S05]  /*122e0*/  IMAD R10, R10, UR22, RZ ;  /* 0x000000160a0a7c24 */ /* 0x004fca000f8e02ff */
[----:B------:R0:W-:Y:S04]  /*122f0*/  @P0 STG.E desc[UR18][R8.64+0x20], R10 ;  /* 0x0000200a08000986 */ /* 0x0001e8000c101912 */
[----:B0-----:R-:W2:Y:S04]  /*12300*/  LDL.LU R9, [R1+0x3c] ;  /* 0x00003c0001097983 */ /* 0x001ea80000300800 */
[----:B------:R-:W4:Y:S01]  /*12310*/  LDL.LU R10, [R1+0x40] ;  /* 0x00004000010a7983 */ /* 0x000f220000300800 */
[C---:B------:R-:W-:Y:S02]  /*12320*/  ISETP.GT.AND P1, PT, R0.reuse, 0x19, P3 ;  /* 0x000000190000780c */ /* 0x040fe40001f24270 */
[----:B------:R-:W-:Y:S01]  /*12330*/  ISETP.GT.AND P0, PT, R0, 0x20, P2 ;  /* 0x000000200000780c */ /* 0x000fe20001704270 */
[----:B--2---:R-:W-:-:S10]  /*12340*/  IMAD R8, R9, UR22, RZ ;  /* 0x0000001609087c24 */ /* 0x004fd4000f8e02ff */
[----:B------:R0:W-:Y:S01]  /*12350*/  @P1 STG.E desc[UR18][R6.64+0x20], R8 ;  /* 0x0000200806001986 */ /* 0x0001e2000c101912 */
[----:B----4-:R-:W-:Y:S02]  /*12360*/  IMAD R10, R10, UR22, RZ ;  /* 0x000000160a0a7c24 */ /* 0x010fe4000f8e02ff */
[----:B0-----:R-:W-:-:S04]  /*12370*/  IMAD.U32 R8, RZ, RZ, UR16 ;  /* 0x00000010ff087e24 */ /* 0x001fc8000f8e00ff */
[----:B------:R-:W-:-:S05]  /*12380*/  IMAD.WIDE.U32 R8, R8, 0x1c, R6 ;  /* 0x0000001c08087825 */ /* 0x000fca00078e0006 */
[----:B------:R-:W-:-:S05]  /*12390*/  IADD3 R9, R9, UR8, RZ ;  /* 0x0000000809097c10 */ /* 0x000fca000fffe0ff */
        /* <DEDUP_REMOVED lines=14> */
[----:B------:R-:W-:-:S02]  /*12480*/  ISETP.GT.AND P0, PT, R0, 0x28, P2 ;  /* 0x000000280000780c */ /* 0x000fc40001704270 */
[----:B------:R-:W-:Y:S01]  /*12490*/  ISETP.GT.AND P5, PT, R0, 0x29, P2 ;  /* 0x000000290000780c */ /* 0x000fe200017a4270 */
[----:B---3--:R-:W-:Y:S02]  /*124a0*/  IMAD R11, R11, UR22, RZ ;  /* 0x000000160b0b7c24 */ /* 0x008fe4000f8e02ff */
[----:B--2---:R-:W-:-:S06]  /*124b0*/  IMAD R8, R9, UR22, RZ ;  /* 0x0000001609087c24 */ /* 0x004fcc000f8e02ff */
[----:B------:R0:W-:Y:S01]  /*124c0*/  @P1 STG.E desc[UR18][R6.64+0x20], R8 ;  /* 0x0000200806001986 */ /* 0x0001e2000c101912 */
[----:B----4-:R-:W-:Y:S02]  /*124d0*/  IMAD R10, R10, UR22, RZ ;  /* 0x000000160a0a7c24 */ /* 0x010fe4000f8e02ff */
[----:B0-----:R-:W-:-:S04]  /*124e0*/  IMAD.U32 R8, RZ, RZ, UR16 ;  /* 0x00000010ff087e24 */ /* 0x001fc8000f8e00ff */
[----:B------:R-:W-:Y:S01]  /*124f0*/  IMAD.WIDE.U32 R8, R8, 0x1c, R6 ;  /* 0x0000001c08087825 */ /* 0x000fe200078e0006 */
[----:B------:R-:W-:-:S03]  /*12500*/  IADD3 R6, P4, R6, UR9, RZ ;  /* 0x0000000906067c10 */ /* 0x000fc6000ff9e0ff */
[----:B------:R-:W-:Y:S01]  /*12510*/  VIADD R9, R9, UR8 ;  /* 0x0000000809097c36 */ /* 0x000fe20008000000 */
[----:B------:R-:W-:-:S04]  /*12520*/  IADD3.X R7, R7, UR17, RZ, P4, !PT ;  /* 0x0000001107077c10 */ /* 0x000fc8000a7fe4ff */
[----:B------:R0:W-:Y:S04]  /*12530*/  @P0 STG.E desc[UR18][R8.64], R10 ;  /* 0x0000000a08000986 */ /* 0x0001e8000c101912 */
[----:B------:R1:W-:Y:S04]  /*12540*/  @P5 STG.E desc[UR18][R6.64], R11 ;  /* 0x0000000b06005986 */ /* 0x0003e8000c101912 */
[----:B0-----:R-:W2:Y:S04]  /*12550*/  LDL.LU R10, [R1+0x58] ;  /* 0x00005800010a7983 */ /* 0x001ea80000300800 */
[----:B-1----:R-:W3:Y:S01]  /*12560*/  LDL.LU R11, [R1+0x5c] ;  /* 0x00005c00010b7983 */ /* 0x002ee20000300800 */
[----:B------:R-:W-:-:S02]  /*12570*/  ISETP.GT.AND P0, PT, R0, 0x28, P3 ;  /* 0x000000280000780c */ /* 0x000fc40001f04270 */
[----:B------:R-:W-:Y:S01]  /*12580*/  ISETP.GT.AND P1, PT, R0, 0x29, P3 ;  /* 0x000000290000780c */ /* 0x000fe20001f24270 */
[----:B--2---:R-:W-:-:S10]  /*12590*/  IMAD R10, R10, UR22, RZ ;  /* 0x000000160a0a7c24 */ /* 0x004fd4000f8e02ff */
[----:B------:R3:W-:Y:S02]  /*125a0*/  @P0 STG.E desc[UR18][R8.64+0x20], R10 ;  /* 0x0000200a08000986 */ /* 0x0007e4000c101912 */
[----:B---3--:R-:W-:Y:S02]  /*125b0*/  IMAD R8, R11, UR22, RZ ;  /* 0x000000160b087c24 */ /* 0x008fe4000f8e02ff */
[----:B------:R-:W-:-:S03]  /*125c0*/  IMAD.U32 R10, RZ, RZ, UR16 ;  /* 0x00000010ff0a7e24 */ /* 0x000fc6000f8e00ff */
[----:B------:R0:W-:Y:S01]  /*125d0*/  @P1 STG.E desc[UR18][R6.64+0x20], R8 ;  /* 0x0000200806001986 */ /* 0x0001e2000c101912 */
[----:B------:R-:W-:Y:S01]  /*125e0*/  IMAD.WIDE.U32 R10, R10, 0x1c, R6 ;  /* 0x0000001c0a0a7825 */ /* 0x000fe200078e0006 */
[----:B0-----:R-:W-:Y:S02]  /*125f0*/  IADD3 R8, P1, R6, UR9, RZ ;  /* 0x0000000906087c10 */ /* 0x001fe4000ff3e0ff */
[----:B------:R-:W2:Y:S01]  /*12600*/  LDL.LU R6, [R1+0x60] ;  /* 0x0000600001067983 */ /* 0x000ea20000300800 */
[C---:B------:R-:W-:Y:S01]  /*12610*/  ISETP.GT.AND P4, PT, R0.reuse, 0x30, P2 ;  /* 0x000000300000780c */ /* 0x040fe20001784270 */
[----:B------:R-:W-:Y:S01]  /*12620*/  VIADD R11, R11, UR8 ;  /* 0x000000080b0b7c36 */ /* 0x000fe20008000000 */
[----:B------:R-:W-:Y:S02]  /*12630*/  IADD3.X R9, R7, UR17, RZ, P1, !PT ;  /* 0x0000001107097c10 */ /* 0x000fe40008ffe4ff */
[----:B------:R-:W3:Y:S01]  /*12640*/  LDL.LU R7, [R1+0x64] ;  /* 0x0000640001077983 */ /* 0x000ee20000300800 */
[----:B------:R-:W-:Y:S01]  /*12650*/  ISETP.GT.AND P5, PT, R0, 0x31, P2 ;  /* 0x000000310000780c */ /* 0x000fe200017a4270 */
[----:B--2---:R-:W-:-:S07]  /*12660*/  IMAD R6, R6, UR22, RZ ;  /* 0x0000001606067c24 */ /* 0x004fce000f8e02ff */
[----:B------:R0:W-:Y:S04]  /*12670*/  @P4 STG.E desc[UR18][R10.64], R6 ;  /* 0x000000060a004986 */ /* 0x0001e8000c101912 */
[----:B0-----:R-:W2:Y:S01]  /*12680*/  LDL.LU R6, [R1+0x68] ;  /* 0x0000680001067983 */ /* 0x001ea20000300800 */
[C---:B------:R-:W-:Y:S01]  /*12690*/  ISETP.GT.AND P0, PT, R0.reuse, 0x30, P3 ;  /* 0x000000300000780c */ /* 0x040fe20001f04270 */
[----:B---3--:R-:W-:Y:S01]  /*126a0*/  IMAD R7, R7, UR22, RZ ;  /* 0x0000001607077c24 */ /* 0x008fe2000f8e02ff */
[C---:B------:R-:W-:Y:S02]  /*126b0*/  ISETP.GT.AND P4, PT, R0.reuse, 0x31, P3 ;  /* 0x000000310000780c */ /* 0x040fe40001f84270 */
[----:B------:R-:W-:Y:S02]  /*126c0*/  ISETP.GT.AND P6, PT, R0, 0x38, P2 ;  /* 0x000000380000780c */ /* 0x000fe400017c4270 */
[----:B------:R0:W-:Y:S01]  /*126d0*/  @P5 STG.E desc[UR18][R8.64], R7 ;  /* 0x0000000708005986 */ /* 0x0001e2000c101912 */
[----:B------:R-:W-:Y:S01]  /*126e0*/  IMAD R12, R12, UR22, RZ ;  /* 0x000000160c0c7c24 */ /* 0x000fe2000f8e02ff */
[----:B0-----:R-:W-:-:S02]  /*126f0*/  MOV R7, UR16 ;  /* 0x0000001000077c02 */ /* 0x001fc40008000f00 */
[----:B------:R-:W-:Y:S01]  /*12700*/  ISETP.GT.AND P1, PT, R0, 0x38, P3 ;  /* 0x000000380000780c */ /* 0x000fe20001f24270 */
[----:B------:R-:W-:Y:S02]  /*12710*/  IMAD R16, R16, UR22, RZ ;  /* 0x0000001610107c24 */ /* 0x000fe4000f8e02ff */
[----:B--2---:R-:W-:-:S05]  /*12720*/  IMAD R6, R6, UR22, RZ ;  /* 0x0000001606067c24 */ /* 0x004fca000f8e02ff */
[----:B------:R0:W-:Y:S01]  /*12730*/  @P0 STG.E desc[UR18][R10.64+0x20], R6 ;  /* 0x000020060a000986 */ /* 0x0001e2000c101912 */
[----:B------:R-:W-:-:S03]  /*12740*/  ISETP.GT.AND P0, PT, R0, 0x39, P2 ;  /* 0x000000390000780c */ /* 0x000fc60001704270 */
[----:B------:R1:W-:Y:S01]  /*12750*/  @P4 STG.E desc[UR18][R8.64+0x20], R12 ;  /* 0x0000200c08004986 */ /* 0x0003e2000c101912 */
[----:B0-----:R-:W-:Y:S01]  /*12760*/  IMAD.WIDE.U32 R10, R7, 0x1c, R8 ;  /* 0x0000001c070a7825 */ /* 0x001fe200078e0008 */
[----:B------:R-:W-:-:S03]  /*12770*/  IADD3 R6, P5, R8, UR9, RZ ;  /* 0x0000000908067c10 */ /* 0x000fc6000ffbe0ff */
[----:B------:R-:W-:Y:S02]  /*12780*/  VIADD R11, R11, UR8 ;  /* 0x000000080b0b7c36 */ /* 0x000fe40008000000 */
[----:B------:R-:W-:Y:S01]  /*12790*/  IMAD R7, R14, UR22, RZ ;  /* 0x000000160e077c24 */ /* 0x000fe2000f8e02ff */
[----:B-1----:R-:W-:-:S04]  /*127a0*/  IADD3 R8, P4, R6, UR9, RZ ;  /* 0x0000000906087c10 */ /* 0x002fc8000ff9e0ff */
[----:B------:R0:W-:Y:S02]  /*127b0*/  @P6 STG.E desc[UR18][R10.64], R7 ;  /* 0x000000070a006986 */ /* 0x0001e4000c101912 */
[----:B0-----:R-:W-:Y:S01]  /*127c0*/  IADD3.X R7, R9, UR17, RZ, P5, !PT ;  /* 0x0000001109077c10 */ /* 0x001fe2000affe4ff */
[----:B------:R-:W-:-:S05]  /*127d0*/  IMAD R9, R15, UR22, RZ ;  /* 0x000000160f097c24 */ /* 0x000fca000f8e02ff */
[----:B------:R0:W-:Y:S01]  /*127e0*/  @P0 STG.E desc[UR18][R6.64], R9 ;  /* 0x0000000906000986 */ /* 0x0001e2000c101912 */
[----:B------:R-:W-:Y:S01]  /*127f0*/  IMAD R12, R13, UR22, RZ ;  /* 0x000000160d0c7c24 */ /* 0x000fe2000f8e02ff */
[----:B0-----:R-:W-:Y:S02]  /*12800*/  IADD3.X R9, R7, UR17, RZ, P4, !PT ;  /* 0x0000001107097c10 */ /* 0x001fe4000a7fe4ff */
[----:B------:R-:W-:Y:S01]  /*12810*/  ISETP.GT.AND P4, PT, R0, 0x39, P3 ;  /* 0x000000390000780c */ /* 0x000fe20001f84270 */
[----:B------:R-:W-:Y:S01]  /*12820*/  IMAD.U32 R14, RZ, RZ, UR16 ;  /* 0x00000010ff0e7e24 */ /* 0x000fe2000f8e00ff */
[----:B------:R0:W-:Y:S03]  /*12830*/  @P1 STG.E desc[UR18][R10.64+0x20], R12 ;  /* 0x0000200c0a001986 */ /* 0x0001e6000c101912 */
[----:B------:R-:W-:-:S08]  /*12840*/  IMAD.WIDE.U32 R14, R14, 0x1c, R6 ;  /* 0x0000001c0e0e7825 */ /* 0x000fd000078e0006 */
[----:B------:R1:W-:Y:S04]  /*12850*/  @P4 STG.E desc[UR18][R6.64+0x20], R16 ;  /* 0x0000201006004986 */ /* 0x0003e8000c101912 */
[----:B0-----:R-:W2:Y:S04]  /*12860*/  LDL.LU R11, [R1+0x80] ;  /* 0x00008000010b7983 */ /* 0x001ea80000300800 */
[----:B-1----:R-:W3:Y:S01]  /*12870*/  LDL.LU R7, [R1+0x88] ;  /* 0x0000880001077983 */ /* 0x002ee20000300800 */
[C---:B------:R-:W-:Y:S02]  /*12880*/  ISETP.GT.AND P6, PT, R0.reuse, 0x40, P2 ;  /* 0x000000400000780c */ /* 0x040fe400017c4270 */
[----:B------:R-:W-:-:S02]  /*12890*/  ISETP.GT.AND P1, PT, R0, 0x41, P2 ;  /* 0x000000410000780c */ /* 0x000fc40001724270 */
[----:B------:R-:W-:Y:S01]  /*128a0*/  ISETP.GT.AND P0, PT, R0, 0x40, P3 ;  /* 0x000000400000780c */ /* 0x000fe20001f04270 */
[----:B------:R-:W-:Y:S02]  /*128b0*/  VIADD R15, R15, UR8 ;  /* 0x000000080f0f7c36 */ /* 0x000fe40008000000 */
[----:B------:R-:W-:Y:S02]  /*128c0*/  IMAD R17, R17, UR22, RZ ;  /* 0x0000001611117c24 */ /* 0x000fe4000f8e02ff */
[----:B--2---:R-:W-:-:S05]  /*128d0*/  IMAD R11, R11, UR22, RZ ;  /* 0x000000160b0b7c24 */ /* 0x004fca000f8e02ff */
[----:B------:R-:W-:Y:S01]  /*128e0*/  @P6 STG.E desc[UR18][R14.64], R11 ;  /* 0x0000000b0e006986 */ /* 0x000fe2000c101912 */
[----:B---3--:R-:W-:-:S03]  /*128f0*/  IMAD R16, R7, UR22, RZ ;  /* 0x0000001607107c24 */ /* 0x008fc6000f8e02ff */
[----:B------:R0:W-:Y:S04]  /*12900*/  @P1 STG.E desc[UR18][R8.64], R17 ;  /* 0x0000001108001986 */ /* 0x0001e8000c101912 */
[----:B------:R1:W-:Y:S04]  /*12910*/  @P0 STG.E desc[UR18][R14.64+0x20], R16 ;  /* 0x000020100e000986 */ /* 0x0003e8000c101912 */
[----:B0-----:R-:W2:Y:S04]  /*12920*/  LDL.LU R17, [R1+0x9c] ;  /* 0x00009c0001117983 */ /* 0x001ea80000300800 */
[----:B-1----:R-:W3:Y:S01]  /*12930*/  LDL.LU R15, [R1+0x8c] ;  /* 0x00008c00010f7983 */ /* 0x002ee20000300800 */
[----:B------:R-:W-:Y:S01]  /*12940*/  ISETP.GT.AND P6, PT, R0, 0x41, P3 ;  /* 0x000000410000780c */ /* 0x000fe20001fc4270 */
[----:B------:R-:W-:-:S02]  /*12950*/  IMAD.U32 R12, RZ, RZ, UR16 ;  /* 0x00000010ff0c7e24 */ /* 0x000fc4000f8e00ff */
[----:B------:R-:W4:Y:S01]  /*12960*/  LDL.LU R14, [R1+0x90] ;  /* 0x00009000010e7983 */ /* 0x000f220000300800 */
[----:B------:R-:W-:Y:S01]  /*12970*/  IADD3 R10, P5, R8, UR9, RZ ;  /* 0x00000009080a7c10 */ /* 0x000fe2000ffbe0ff */
[----:B------:R-:W-:Y:S02]  /*12980*/  IMAD.WIDE.U32 R12, R12, 0x1c, R8 ;  /* 0x0000001c0c0c7825 */ /* 0x000fe400078e0008 */
[----:B------:R-:W5:Y:S01]  /*12990*/  LDL.LU R16, [R1+0xa8] ;  /* 0x0000a80001107983 */ /* 0x000f620000300800 */
[----:B------:R-:W-:Y:S01]  /*129a0*/  IADD3.X R11, R9, UR17, RZ, P5, !PT ;  /* 0x00000011090b7c10 */ /* 0x000fe2000affe4ff */
[----:B---3--:R-:W-:-:S05]  /*129b0*/  IMAD R15, R15, UR22, RZ ;  /* 0x000000160f0f7c24 */ /* 0x008fca000f8e02ff */
[----:B------:R0:W-:Y:S04]  /*129c0*/  @P6 STG.E desc[UR18][R8.64+0x20], R15 ;  /* 0x0000200f08006986 */ /* 0x0001e8000c101912 */
[----:B0-----:R-:W3:Y:S04]  /*129d0*/  LDL.LU R8, [R1+0x94] ;  /* 0x0000940001087983 */ /* 0x001ee80000300800 */
[----:B------:R-:W3:Y:S01]  /*129e0*/  LDL.LU R9, [R1+0x98] ;  /* 0x0000980001097983 */ /* 0x000ee20000300800 */
[C---:B------:R-:W-:Y:S02]  /*129f0*/  ISETP.GT.AND P5, PT, R0.reuse, 0x48, P2 ;  /* 0x000000480000780c */ /* 0x040fe400017a4270 */
[----:B------:R-:W-:Y:S01]  /*12a00*/  ISETP.GT.AND P0, PT, R0, 0x49, P2 ;  /* 0x000000490000780c */ /* 0x000fe20001704270 */
[----:B----4-:R-:W-:Y:S01]  /*12a10*/  IMAD R14, R14, UR22, RZ ;  /* 0x000000160e0e7c24 */ /* 0x010fe2000f8e02ff */
[----:B------:R-:W-:-:S02]  /*12a20*/  IADD3 R13, R13, UR8, RZ ;  /* 0x000000080d0d7c10 */ /* 0x000fc4000fffe0ff */
[C---:B------:R-:W-:Y:S01]  /*12a30*/  ISETP.GT.AND P1, PT, R0.reuse, 0x48, P3 ;  /* 0x000000480000780c */ /* 0x040fe20001f24270 */
[----:B------:R-:W-:Y:S01]  /*12a40*/  IMAD.U32 R6, RZ, RZ, UR16 ;  /* 0x00000010ff067e24 */ /* 0x000fe2000f8e00ff */
[C---:B------:R-:W-:Y:S02]  /*12a50*/  ISETP.GT.AND P4, PT, R0.reuse, 0x49, P3 ;  /* 0x000000490000780c */ /* 0x040fe40001f84270 */
[----:B------:R-:W-:-:S03]  /*12a60*/  ISETP.GT.AND P6, PT, R0, 0x50, P2 ;  /* 0x000000500000780c */ /* 0x000fc600017c4270 */
[----:B------:R2:W-:Y:S01]  /*12a70*/  @P5 STG.E desc[UR18][R12.64], R14 ;  /* 0x0000000e0c005986 */ /* 0x0005e2000c101912 */
[----:B------:R-:W-:Y:S01]  /*12a80*/  ISETP.GT.AND P5, PT, R0, 0x51, P2 ;  /* 0x000000510000780c */ /* 0x000fe200017a4270 */
[----:B------:R-:W-:-:S04]  /*12a90*/  IMAD.WIDE.U32 R6, R6, 0x1c, R10 ;  /* 0x0000001c06067825 */ /* 0x000fc800078e000a */
[----:B------:R-:W-:Y:S02]  /*12aa0*/  VIADD R7, R7, UR8 ;  /* 0x0000000807077c36 */ /* 0x000fe40008000000 */
[----:B------:R-:W-:Y:S02]  /*12ab0*/  IMAD R15, R21, UR22, RZ ;  /* 0x00000016150f7c24 */ /* 0x000fe4000f8e02ff */
[----:B------:R-:W-:Y:S02]  /*12ac0*/  IMAD R19, R19, UR22, RZ ;  /* 0x0000001613137c24 */ /* 0x000fe4000f8e02ff */
[----:B--2---:R-:W-:Y:S02]  /*12ad0*/  IMAD R14, R17, UR22, RZ ;  /* 0x00000016110e7c24 */ /* 0x004fe4000f8e02ff */
[----:B------:R-:W-:Y:S02]  /*12ae0*/  IMAD.U32 R21, RZ, RZ, UR16 ;  /* 0x00000010ff157e24 */ /* 0x000fe4000f8e00ff */
[----:B-----5:R-:W-:-:S02]  /*12af0*/  IMAD R16, R16, UR22, RZ ;  /* 0x0000001610107c24 */ /* 0x020fc4000f8e02ff */
[----:B---3--:R-:W-:Y:S02]  /*12b00*/  IMAD R8, R8, UR22, RZ ;  /* 0x0000001608087c24 */ /* 0x008fe4000f8e02ff */
[----:B------:R-:W-:-:S03]  /*12b10*/  IMAD R9, R9, UR22, RZ ;  /* 0x0000001609097c24 */ /* 0x000fc6000f8e02ff */
[----:B------:R0:W-:Y:S04]  /*12b20*/  @P0 STG.E desc[UR18][R10.64], R8 ;  /* 0x000000080a000986 */ /* 0x0001e8000c101912 */
[----:B------:R1:W-:Y:S01]  /*12b30*/  @P1 STG.E desc[UR18][R12.64+0x20], R9 ;  /* 0x000020090c001986 */ /* 0x0003e2000c101912 */
[----:B0-----:R-:W-:-:S03]  /*12b40*/  IADD3 R8, P0, R10, UR9, RZ ;  /* 0x000000090a087c10 */ /* 0x001fc6000ff1e0ff */
[----:B------:R-:W-:Y:S01]  /*12b50*/  @P4 STG.E desc[UR18][R10.64+0x20], R14 ;  /* 0x0000200e0a004986 */ /* 0x000fe2000c101912 */
[----:B-1----:R-:W-:-:S03]  /*12b60*/  IADD3.X R9, R11, UR17, RZ, P0, !PT ;  /* 0x000000110b097c10 */ /* 0x002fc600087fe4ff */
[----:B------:R-:W-:Y:S04]  /*12b70*/  @P6 STG.E desc[UR18][R6.64], R15 ;  /* 0x0000000f06006986 */ /* 0x000fe8000c101912 */
[----:B------:R0:W-:Y:S01]  /*12b80*/  @P5 STG.E desc[UR18][R8.64], R19 ;  /* 0x0000001308005986 */ /* 0x0001e2000c101912 */
[----:B------:R-:W-:Y:S01]  /*12b90*/  IMAD.WIDE.U32 R12, R21, 0x1c, R8 ;  /* 0x0000001c150c7825 */ /* 0x000fe200078e0008 */
[----:B------:R-:W-:Y:S02]  /*12ba0*/  ISETP.GT.AND P6, PT, R0, 0x50, P3 ;  /* 0x000000500000780c */ /* 0x000fe40001fc4270 */
[----:B0-----:R-:W2:Y:S04]  /*12bb0*/  LDL.LU R19, [R1+0xb0] ;  /* 0x0000b00001137983 */ /* 0x001ea80000300800 */
[----:B------:R-:W3:Y:S07]  /*12bc0*/  LDL.LU R21, [R1+0xac] ;  /* 0x0000ac0001157983 */ /* 0x000eee0000300800 */
[----:B------:R0:W-:Y:S04]  /*12bd0*/  @P6 STG.E desc[UR18][R6.64+0x20], R16 ;  /* 0x0000201006006986 */ /* 0x0001e8000c101912 */
[----:B0-----:R-:W4:Y:S01]  /*12be0*/  LDL.LU R16, [R1+0xc4] ;  /* 0x0000c40001107983 */ /* 0x001f220000300800 */
[----:B------:R-:W-:-:S02]  /*12bf0*/  IADD3 R10, P0, R8, UR9, RZ ;  /* 0x00000009080a7c10 */ /* 0x000fc4000ff1e0ff */
[C---:B------:R-:W-:Y:S02]  /*12c00*/  ISETP.GT.AND P5, PT, R0.reuse, 0x51, P3 ;  /* 0x000000510000780c */ /* 0x040fe40001fa4270 */
[----:B------:R-:W-:Y:S02]  /*12c10*/  IADD3.X R11, R9, UR17, RZ, P0, !PT ;  /* 0x00000011090b7c10 */ /* 0x000fe400087fe4ff */
[C---:B------:R-:W-:Y:S01]  /*12c20*/  ISETP.GT.AND P0, PT, R0.reuse, 0x58, P2 ;  /* 0x000000580000780c */ /* 0x040fe20001704270 */
[----:B------:R-:W-:Y:S01]  /*12c30*/  IMAD.U32 R17, RZ, RZ, UR16 ;  /* 0x00000010ff117e24 */ /* 0x000fe2000f8e00ff */
[C---:B------:R-:W-:Y:S02]  /*12c40*/  ISETP.GT.AND P4, PT, R0.reuse, 0x59, P2 ;  /* 0x000000590000780c */ /* 0x040fe40001784270 */
[C---:B------:R-:W-:Y:S02]  /*12c50*/  ISETP.GT.AND P1, PT, R0.reuse, 0x58, P3 ;  /* 0x000000580000780c */ /* 0x040fe40001f24270 */
[----:B------:R-:W-:Y:S01]  /*12c60*/  ISETP.GT.AND P6, PT, R0, 0x59, P3 ;  /* 0x000000590000780c */ /* 0x000fe20001fc4270 */
[----:B------:R-:W-:Y:S01]  /*12c70*/  IMAD.WIDE.U32 R14, R17, 0x1c, R10 ;  /* 0x0000001c110e7825 */ /* 0x000fe200078e000a */
[----:B------:R-:W-:-:S03]  /*12c80*/  IADD3 R13, R13, UR8, RZ ;  /* 0x000000080d0d7c10 */ /* 0x000fc6000fffe0ff */
[----:B------:R-:W-:Y:S02]  /*12c90*/  IMAD R23, R23, UR22, RZ ;  /* 0x0000001617177c24 */ /* 0x000fe4000f8e02ff */
[----:B------:R-:W-:Y:S02]  /*12ca0*/  IMAD R155, R155, UR22, RZ ;  /* 0x000000169b9b7c24 */ /* 0x000fe4000f8e02ff */
[----:B------:R-:W-:Y:S02]  /*12cb0*/  IMAD R157, R157, UR22, RZ ;  /* 0x000000169d9d7c24 */ /* 0x000fe4000f8e02ff */
[----:B------:R-:W-:Y:S02]  /*12cc0*/  VIADD R15, R15, UR8 ;  /* 0x000000080f0f7c36 */ /* 0x000fe40008000000 */
[----:B------:R-:W-:Y:S02]  /*12cd0*/  IMAD R161, R161, UR22, RZ ;  /* 0x00000016a1a17c24 */ /* 0x000fe4000f8e02ff */
[----:B------:R-:W-:-:S02]  /*12ce0*/  IMAD R163, R163, UR22, RZ ;  /* 0x00000016a3a37c24 */ /* 0x000fc4000f8e02ff */
[----:B------:R-:W-:Y:S02]  /*12cf0*/  IMAD R167, R167, UR22, RZ ;  /* 0x00000016a7a77c24 */ /* 0x000fe4000f8e02ff */
[----:B---3--:R-:W-:Y:S02]  /*12d00*/  IMAD R17, R21, UR22, RZ ;  /* 0x0000001615117c24 */ /* 0x008fe4000f8e02ff */
[----:B--2---:R-:W-:-:S03]  /*12d10*/  IMAD R21, R19, UR22, RZ ;  /* 0x0000001613157c24 */ /* 0x004fc6000f8e02ff */
[----:B------:R0:W-:Y:S01]  /*12d20*/  @P5 STG.E desc[UR18][R8.64+0x20], R17 ;  /* 0x0000201108005986 */ /* 0x0001e2000c101912 */
[----:B------:R-:W-:-:S03]  /*12d30*/  IADD3 R6, P5, R10, UR9, RZ ;  /* 0x000000090a067c10 */ /* 0x000fc6000ffbe0ff */
[----:B------:R4:W-:Y:S04]  /*12d40*/  @P0 STG.E desc[UR18][R12.64], R21 ;  /* 0x000000150c000986 */ /* 0x0009e8000c101912 */
[----:B------:R-:W-:Y:S01]  /*12d50*/  @P4 STG.E desc[UR18][R10.64], R23 ;  /* 0x000000170a004986 */ /* 0x000fe2000c101912 */
[----:B------:R-:W-:-:S03]  /*12d60*/  IADD3.X R7, R11, UR17, RZ, P5, !PT ;  /* 0x000000110b077c10 */ /* 0x000fc6000affe4ff */
[----:B------:R-:W-:Y:S01]  /*12d70*/  @P1 STG.E desc[UR18][R12.64+0x20], R155 ;  /* 0x0000209b0c001986 */ /* 0x000fe2000c101912 */
[----:B0-----:R-:W-:-:S03]  /*12d80*/  IADD3 R8, P0, R6, UR9, RZ ;  /* 0x0000000906087c10 */ /* 0x001fc6000ff1e0ff */
[----:B------:R0:W-:Y:S01]  /*12d90*/  @P6 STG.E desc[UR18][R10.64+0x20], R157 ;  /* 0x0000209d0a006986 */ /* 0x0001e2000c101912 */
[C---:B------:R-:W-:Y:S02]  /*12da0*/  ISETP.GT.AND P6, PT, R0.reuse, 0x60, P2 ;  /* 0x000000600000780c */ /* 0x040fe400017c4270 */
[C---:B------:R-:W-:Y:S02]  /*12db0*/  ISETP.GT.AND P5, PT, R0.reuse, 0x61, P2 ;  /* 0x000000610000780c */ /* 0x040fe400017a4270 */
[----:B------:R-:W-:Y:S02]  /*12dc0*/  IADD3.X R9, R7, UR17, RZ, P0, !PT ;  /* 0x0000001107097c10 */ /* 0x000fe400087fe4ff */
[C---:B------:R-:W-:Y:S01]  /*12dd0*/  ISETP.GT.AND P0, PT, R0.reuse, 0x60, P3 ;  /* 0x000000600000780c */ /* 0x040fe20001f04270 */
[----:B------:R-:W-:Y:S01]  /*12de0*/  IMAD R19, R159, UR22, RZ ;  /* 0x000000169f137c24 */ /* 0x000fe2000f8e02ff */
[C---:B------:R-:W-:Y:S01]  /*12df0*/  ISETP.GT.AND P4, PT, R0.reuse, 0x61, P3 ;  /* 0x000000610000780c */ /* 0x040fe20001f84270 */
[----:B------:R-:W-:Y:S01]  /*12e00*/  IMAD.U32 R17, RZ, RZ, UR16 ;  /* 0x00000010ff117e24 */ /* 0x000fe2000f8e00ff */
[----:B------:R-:W-:Y:S01]  /*12e10*/  ISETP.GT.AND P1, PT, R0, 0x68, P2 ;  /* 0x000000680000780c */ /* 0x000fe20001724270 */
[----:B----4-:R-:W-:-:S02]  /*12e20*/  IMAD R21, R16, UR22, RZ ;  /* 0x0000001610157c24 */ /* 0x010fc4000f8e02ff */
[----:B0-----:R-:W-:Y:S01]  /*12e30*/  IMAD.WIDE.U32 R10, R17, 0x1c, R6 ;  /* 0x0000001c110a7825 */ /* 0x001fe200078e0006 */
[----:B------:R-:W-:Y:S01]  /*12e40*/  @P6 STG.E desc[UR18][R14.64], R19 ;  /* 0x000000130e006986 */ /* 0x000fe2000c101912 */
[----:B------:R-:W-:Y:S02]  /*12e50*/  ISETP.GT.AND P6, PT, R0, 0x69, P2 ;  /* 0x000000690000780c */ /* 0x000fe400017c4270 */
[----:B------:R-:W-:Y:S01]  /*12e60*/  IMAD R23, R18, UR22, RZ ;  /* 0x0000001612177c24 */ /* 0x000fe2000f8e02ff */
[----:B------:R-:W-:Y:S01]  /*12e70*/  @P5 STG.E desc[UR18][R6.64], R21 ;  /* 0x0000001506005986 */ /* 0x000fe2000c101912 */
[----:B------:R-:W-:Y:S01]  /*12e80*/  IMAD R155, R235, UR22, RZ ;  /* 0x00000016eb9b7c24 */ /* 0x000fe2000f8e02ff */
[----:B------:R-:W-:Y:S01]  /*12e90*/  IADD3 R16, P5, R8, UR9, RZ ;  /* 0x0000000908107c10 */ /* 0x000fe2000ffbe0ff */
[----:B------:R-:W-:Y:S02]  /*12ea0*/  VIADD R11, R11, UR8 ;  /* 0x000000080b0b7c36 */ /* 0x000fe40008000000 */
[----:B------:R-:W-:-:S02]  /*12eb0*/  IMAD R157, R234, UR22, RZ ;  /* 0x00000016ea9d7c24 */ /* 0x000fc4000f8e02ff */
[----:B------:R-:W-:Y:S01]  /*12ec0*/  IMAD.U32 R159, RZ, RZ, UR16 ;  /* 0x00000010ff9f7e24 */ /* 0x000fe2000f8e00ff */
[----:B------:R0:W-:Y:S01]  /*12ed0*/  @P0 STG.E desc[UR18][R14.64+0x20], R23 ;  /* 0x000020170e000986 */ /* 0x0001e2000c101912 */
[----:B------:R-:W-:Y:S02]  /*12ee0*/  IADD3.X R17, R9, UR17, RZ, P5, !PT ;  /* 0x0000001109117c10 */ /* 0x000fe4000affe4ff */
[----:B------:R-:W-:Y:S01]  /*12ef0*/  IMAD.WIDE.U32 R12, R159, 0x1c, R8 ;  /* 0x0000001c9f0c7825 */ /* 0x000fe200078e0008 */
[----:B------:R1:W-:Y:S01]  /*12f00*/  @P4 STG.E desc[UR18][R6.64+0x20], R155 ;  /* 0x0000209b06004986 */ /* 0x0003e2000c101912 */
[C---:B------:R-:W-:Y:S02]  /*12f10*/  ISETP.GT.AND P4, PT, R0.reuse, 0x68, P3 ;  /* 0x000000680000780c */ /* 0x040fe40001f84270 */
[----:B------:R-:W-:Y:S01]  /*12f20*/  IMAD R159, R233, UR22, RZ ;  /* 0x00000016e99f7c24 */ /* 0x000fe2000f8e02ff */
[----:B------:R2:W-:Y:S01]  /*12f30*/  @P1 STG.E desc[UR18][R10.64], R157 ;  /* 0x0000009d0a001986 */ /* 0x0005e2000c101912 */
[----:B------:R-:W-:-:S02]  /*12f40*/  ISETP.GT.AND P5, PT, R0, 0x69, P3 ;  /* 0x000000690000780c */ /* 0x000fc40001fa4270 */
[----:B------:R-:W-:Y:S02]  /*12f50*/  ISETP.GT.AND P0, PT, R0, 0x70, P2 ;  /* 0x000000700000780c */ /* 0x000fe40001704270 */
[----:B0-----:R-:W-:Y:S01]  /*12f60*/  IADD3 R14, P1, R16, UR9, RZ ;  /* 0x00000009100e7c10 */ /* 0x001fe2000ff3e0ff */
[----:B------:R0:W-:Y:S01]  /*12f70*/  @P6 STG.E desc[UR18][R8.64], R159 ;  /* 0x0000009f08006986 */ /* 0x0001e2000c101912 */
[C---:B------:R-:W-:Y:S02]  /*12f80*/  ISETP.GT.AND P6, PT, R0.reuse, 0x70, P3 ;  /* 0x000000700000780c */ /* 0x040fe40001fc4270 */
[----:B------:R-:W-:Y:S02]  /*12f90*/  IADD3.X R15, R17, UR17, RZ, P1, !PT ;  /* 0x00000011110f7c10 */ /* 0x000fe40008ffe4ff */
[----:B------:R-:W-:Y:S01]  /*12fa0*/  ISETP.GT.AND P1, PT, R0, 0x71, P2 ;  /* 0x000000710000780c */ /* 0x000fe20001724270 */
[----:B------:R-:W-:Y:S01]  /*12fb0*/  IMAD R21, R232, UR22, RZ ;  /* 0x00000016e8157c24 */ /* 0x000fe2000f8e02ff */
[----:B------:R-:W-:Y:S01]  /*12fc0*/  IADD3 R13, R13, UR8, RZ ;  /* 0x000000080d0d7c10 */ /* 0x000fe2000fffe0ff */
[----:B------:R-:W-:-:S02]  /*12fd0*/  IMAD R23, R231, UR22, RZ ;  /* 0x00000016e7177c24 */ /* 0x000fc4000f8e02ff */
[----:B-1----:R-:W-:Y:S01]  /*12fe0*/  IMAD R155, R230, UR22, RZ ;  /* 0x00000016e69b7c24 */ /* 0x002fe2000f8e02ff */
[----:B------:R1:W-:Y:S01]  /*12ff0*/  @P4 STG.E desc[UR18][R10.64+0x20], R21 ;  /* 0x000020150a004986 */ /* 0x0003e2000c101912 */
[----:B--2---:R-:W-:Y:S01]  /*13000*/  IMAD R157, R229, UR22, RZ ;  /* 0x00000016e59d7c24 */ /* 0x004fe2000f8e02ff */
[----:B------:R-:W-:Y:S01]  /*13010*/  ISETP.GT.AND P4, PT, R0, 0x71, P3 ;  /* 0x000000710000780c */ /* 0x000fe20001f84270 */
[----:B0-----:R-:W-:Y:S01]  /*13020*/  IMAD R159, R228, UR22, RZ ;  /* 0x00000016e49f7c24 */ /* 0x001fe2000f8e02ff */
[----:B------:R0:W-:Y:S01]  /*13030*/  @P5 STG.E desc[UR18][R8.64+0x20], R23 ;  /* 0x0000201708005986 */ /* 0x0001e2000c101912 */
[----:B------:R-:W-:-:S03]  /*13040*/  IMAD.U32 R19, RZ, RZ, UR16 ;  /* 0x00000010ff137e24 */ /* 0x000fc6000f8e00ff */
[----:B------:R2:W-:Y:S01]  /*13050*/  @P0 STG.E desc[UR18][R12.64], R155 ;  /* 0x0000009b0c000986 */ /* 0x0005e2000c101912 */
[C---:B------:R-:W-:Y:S01]  /*13060*/  ISETP.GT.AND P0, PT, R0.reuse, 0x78, P2 ;  /* 0x000000780000780c */ /* 0x040fe20001704270 */
[----:B------:R-:W-:Y:S02]  /*13070*/  IMAD.WIDE.U32 R6, R19, 0x1c, R16 ;  /* 0x0000001c13067825 */ /* 0x000fe400078e0010 */
[----:B------:R-:W-:Y:S01]  /*13080*/  @P1 STG.E desc[UR18][R16.64], R157 ;  /* 0x0000009d10001986 */ /* 0x000fe2000c101912 */
[----:B------:R-:W-:Y:S02]  /*13090*/  ISETP.GT.AND P1, PT, R0, 0x79, P2 ;  /* 0x000000790000780c */ /* 0x000fe40001724270 */
[----:B-1----:R-:W-:Y:S01]  /*130a0*/  IADD3 R10, P5, R14, UR9, RZ ;  /* 0x000000090e0a7c10 */ /* 0x002fe2000ffbe0ff */
[----:B------:R-:W-:Y:S01]  /*130b0*/  @P6 STG.E desc[UR18][R12.64+0x20], R159 ;  /* 0x0000209f0c006986 */ /* 0x000fe2000c101912 */
[C---:B------:R-:W-:Y:S01]  /*130c0*/  ISETP.GT.AND P6, PT, R0.reuse, 0x78, P3 ;  /* 0x000000780000780c */ /* 0x040fe20001fc4270 */
[----:B------:R-:W-:Y:S01]  /*130d0*/  IMAD R21, R227, UR22, RZ ;  /* 0x00000016e3157c24 */ /* 0x000fe2000f8e02ff */
[----:B------:R-:W-:Y:S01]  /*130e0*/  IADD3.X R11, R15, UR17, RZ, P5, !PT ;  /* 0x000000110f0b7c10 */ /* 0x000fe2000affe4ff */
[----:B------:R-:W-:Y:S01]  /*130f0*/  VIADD R7, R7, UR8 ;  /* 0x0000000807077c36 */ /* 0x000fe20008000000 */
[----:B------:R-:W-:Y:S01]  /*13100*/  ISETP.GT.AND P5, PT, R0, 0x79, P3 ;  /* 0x000000790000780c */ /* 0x000fe20001fa4270 */
[----:B0-----:R-:W-:Y:S01]  /*13110*/  IMAD R23, R226, UR22, RZ ;  /* 0x00000016e2177c24 */ /* 0x001fe2000f8e02ff */
[----:B------:R0:W-:Y:S01]  /*13120*/  @P4 STG.E desc[UR18][R16.64+0x20], R21 ;  /* 0x0000201510004986 */ /* 0x0001e2000c101912 */
[----:B--2---:R-:W-:Y:S01]  /*13130*/  IMAD R155, R225, UR22, RZ ;  /* 0x00000016e19b7c24 */ /* 0x004fe2000f8e02ff */
[----:B------:R-:W-:-:S02]  /*13140*/  ISETP.GT.AND P4, PT, R0, 0x80, P2 ;  /* 0x000000800000780c */ /* 0x000fc40001784270 */
[----:B------:R-:W-:Y:S01]  /*13150*/  @P0 STG.E desc[UR18][R6.64], R161 ;  /* 0x000000a106000986 */ /* 0x000fe2000c101912 */
[C---:B------:R-:W-:Y:S01]  /*13160*/  ISETP.GT.AND P0, PT, R0.reuse, 0x81, P2 ;  /* 0x000000810000780c */ /* 0x040fe20001704270 */
[----:B------:R-:W-:Y:S02]  /*13170*/  IMAD.WIDE.U32 R18, R19, 0x1c, R14 ;  /* 0x0000001c13127825 */ /* 0x000fe400078e000e */
[----:B------:R1:W-:Y:S01]  /*13180*/  @P1 STG.E desc[UR18][R14.64], R23 ;  /* 0x000000170e001986 */ /* 0x0003e2000c101912 */
[----:B------:R-:W-:Y:S01]  /*13190*/  ISETP.GT.AND P1, PT, R0, 0x80, P3 ;  /* 0x000000800000780c */ /* 0x000fe20001f24270 */
[----:B0-----:R-:W-:Y:S02]  /*131a0*/  IMAD R17, R224, UR22, RZ ;  /* 0x00000016e0117c24 */ /* 0x001fe4000f8e02ff */
[----:B------:R0:W-:Y:S01]  /*131b0*/  @P6 STG.E desc[UR18][R6.64+0x20], R155 ;  /* 0x0000209b06006986 */ /* 0x0001e2000c101912 */
[----:B------:R-:W-:Y:S01]  /*131c0*/  IADD3 R12, P6, R10, UR9, RZ ;  /* 0x000000090a0c7c10 */ /* 0x000fe2000ffde0ff */
[----:B------:R-:W-:-:S02]  /*131d0*/  VIADD R19, R19, UR8 ;  /* 0x0000000813137c36 */ /* 0x000fc40008000000 */
[----:B------:R-:W-:Y:S01]  /*131e0*/  IMAD R21, R223, UR22, RZ ;  /* 0x00000016df157c24 */ /* 0x000fe2000f8e02ff */
[----:B------:R2:W-:Y:S01]  /*131f0*/  @P5 STG.E desc[UR18][R14.64+0x20], R17 ;  /* 0x000020110e005986 */ /* 0x0005e2000c101912 */
[----:B------:R-:W-:Y:S01]  /*13200*/  IMAD.U32 R9, RZ, RZ, UR16 ;  /* 0x00000010ff097e24 */ /* 0x000fe2000f8e00ff */
[----:B------:R-:W-:Y:S01]  /*13210*/  IADD3.X R13, R11, UR17, RZ, P6, !PT ;  /* 0x000000110b0d7c10 */ /* 0x000fe2000b7fe4ff */
[----:B-1----:R-:W-:Y:S01]  /*13220*/  IMAD R23, R222, UR22, RZ ;  /* 0x00000016de177c24 */ /* 0x002fe2000f8e02ff */
[C---:B------:R-:W-:Y:S02]  /*13230*/  ISETP.GT.AND P5, PT, R0.reuse, 0x81, P3 ;  /* 0x000000810000780c */ /* 0x040fe40001fa4270 */
[----:B------:R-:W-:Y:S01]  /*13240*/  ISETP.GT.AND P6, PT, R0, 0x88, P2 ;  /* 0x000000880000780c */ /* 0x000fe200017c4270 */
[----:B------:R1:W-:Y:S01]  /*13250*/  @P4 STG.E desc[UR18][R18.64], R21 ;  /* 0x0000001512004986 */ /* 0x0003e2000c101912 */
[----:B------:R-:W-:-:S03]  /*13260*/  IMAD.WIDE.U32 R8, R9, 0x1c, R10 ;  /* 0x0000001c09087825 */ /* 0x000fc600078e000a */
[----:B------:R3:W-:Y:S01]  /*13270*/  @P0 STG.E desc[UR18][R10.64], R23 ;  /* 0x000000170a000986 */ /* 0x0007e2000c101912 */
[----:B0-----:R-:W-:Y:S01]  /*13280*/  IMAD R155, R221, UR22, RZ ;  /* 0x00000016dd9b7c24 */ /* 0x001fe2000f8e02ff */
[----:B------:R-:W-:Y:S01]  /*13290*/  ISETP.GT.AND P0, PT, R0, 0x89, P2 ;  /* 0x000000890000780c */ /* 0x000fe20001704270 */
[----:B--2---:R-:W-:Y:S01]  /*132a0*/  IMAD R17, R220, UR22, RZ ;  /* 0x00000016dc117c24 */ /* 0x004fe2000f8e02ff */
[----:B------:R-:W-:Y:S02]  /*132b0*/  IADD3 R9, R9, UR8, RZ ;  /* 0x0000000809097c10 */ /* 0x000fe4000fffe0ff */
[----:B------:R0:W-:Y:S01]  /*132c0*/  @P1 STG.E desc[UR18][R18.64+0x20], R155 ;  /* 0x0000209b12001986 */ /* 0x0001e2000c101912 */
[C---:B------:R-:W-:Y:S01]  /*132d0*/  ISETP.GT.AND P1, PT, R0.reuse, 0x88, P3 ;  /* 0x000000880000780c */ /* 0x040fe20001f24270 */
[----:B-1----:R-:W-:Y:S01]  /*132e0*/  IMAD R21, R219, UR22, RZ ;  /* 0x00000016db157c24 */ /* 0x002fe2000f8e02ff */
[C---:B------:R-:W-:Y:S01]  /*132f0*/  ISETP.GT.AND P4, PT, R0.reuse, 0x89, P3 ;  /* 0x000000890000780c */ /* 0x040fe20001f84270 */
[----:B------:R1:W-:Y:S01]  /*13300*/  @P5 STG.E desc[UR18][R10.64+0x20], R17 ;  /* 0x000020110a005986 */ /* 0x0003e2000c101912 */
[----:B------:R-:W-:Y:S01]  /*13310*/  IMAD.U32 R7, RZ, RZ, UR16 ;  /* 0x00000010ff077e24 */ /* 0x000fe2000f8e00ff */
[----:B------:R-:W-:Y:S01]  /*13320*/  ISETP.GT.AND P5, PT, R0, 0x90, P2 ;  /* 0x000000900000780c */ /* 0x000fe200017a4270 */
[----:B---3--:R-:W-:Y:S01]  /*13330*/  IMAD R23, R218, UR22, RZ ;  /* 0x00000016da177c24 */ /* 0x008fe2000f8e02ff */
[----:B------:R-:W-:Y:S01]  /*13340*/  @P6 STG.E desc[UR18][R8.64], R21 ;  /* 0x0000001508006986 */ /* 0x000fe2000c101912 */
[----:B------:R-:W-:Y:S01]  /*13350*/  ISETP.GT.AND P6, PT, R0, 0x91, P2 ;  /* 0x000000910000780c */ /* 0x000fe200017c4270 */
[----:B------:R-:W-:-:S02]  /*13360*/  IMAD.WIDE.U32 R6, R7, 0x1c, R12 ;  /* 0x0000001c07067825 */ /* 0x000fc400078e000c */
[----:B------:R-:W-:Y:S01]  /*13370*/  @P0 STG.E desc[UR18][R12.64], R23 ;  /* 0x000000170c000986 */ /* 0x000fe2000c101912 */
[----:B------:R-:W-:Y:S01]  /*13380*/  IADD3 R14, P0, R12, UR9, RZ ;  /* 0x000000090c0e7c10 */ /* 0x000fe2000ff1e0ff */
[----:B0-----:R-:W-:Y:S02]  /*13390*/  IMAD R19, R217, UR22, RZ ;  /* 0x00000016d9137c24 */ /* 0x001fe4000f8e02ff */
[----:B------:R-:W-:Y:S01]  /*133a0*/  IMAD R155, R216, UR22, RZ ;  /* 0x00000016d89b7c24 */ /* 0x000fe2000f8e02ff */
[----:B------:R-:W-:Y:S01]  /*133b0*/  IADD3.X R15, R13, UR17, RZ, P0, !PT ;  /* 0x000000110d0f7c10 */ /* 0x000fe200087fe4ff */
[----:B------:R-:W-:Y:S01]  /*133c0*/  VIADD R7, R7, UR8 ;  /* 0x0000000807077c36 */ /* 0x000fe20008000000 */
[----:B------:R0:W-:Y:S01]  /*133d0*/  @P1 STG.E desc[UR18][R8.64+0x20], R19 ;  /* 0x0000201308001986 */ /* 0x0001e2000c101912 */
[----:B------:R-:W-:Y:S01]  /*133e0*/  IMAD R157, R215, UR22, RZ ;  /* 0x00000016d79d7c24 */ /* 0x000fe2000f8e02ff */
[----:B------:R-:W-:Y:S01]  /*133f0*/  ISETP.GT.AND P0, PT, R0, 0x90, P3 ;  /* 0x000000900000780c */ /* 0x000fe20001f04270 */
[----:B------:R-:W-:Y:S01]  /*13400*/  IMAD R159, R214, UR22, RZ ;  /* 0x00000016d69f7c24 */ /* 0x000fe2000f8e02ff */
[----:B-1----:R-:W-:Y:S01]  /*13410*/  IADD3 R10, P1, R14, UR9, RZ ;  /* 0x000000090e0a7c10 */ /* 0x002fe2000ff3e0ff */
[----:B------:R1:W-:Y:S01]  /*13420*/  @P4 STG.E desc[UR18][R12.64+0x20], R155 ;  /* 0x0000209b0c004986 */ /* 0x0003e2000c101912 */
[----:B------:R-:W-:-:S02]  /*13430*/  IMAD.U32 R17, RZ, RZ, UR16 ;  /* 0x00000010ff117e24 */ /* 0x000fc4000f8e00ff */
[----:B------:R-:W-:Y:S01]  /*13440*/  IADD3.X R11, R15, UR17, RZ, P1, !PT ;  /* 0x000000110f0b7c10 */ /* 0x000fe20008ffe4ff */
[----:B------:R-:W-:Y:S01]  /*13450*/  @P5 STG.E desc[UR18][R6.64], R157 ;  /* 0x0000009d06005986 */ /* 0x000fe2000c101912 */
[C---:B------:R-:W-:Y:S01]  /*13460*/  ISETP.GT.AND P5, PT, R0.reuse, 0x98, P2 ;  /* 0x000000980000780c */ /* 0x040fe200017a4270 */
[----:B0-----:R-:W-:Y:S02]  /*13470*/  IMAD.U32 R9, RZ, RZ, UR16 ;  /* 0x00000010ff097e24 */ /* 0x001fe4000f8e00ff */
[----:B------:R-:W-:Y:S01]  /*13480*/  @P6 STG.E desc[UR18][R14.64], R159 ;  /* 0x0000009f0e006986 */ /* 0x000fe2000c101912 */
[C---:B------:R-:W-:Y:S01]  /*13490*/  ISETP.GT.AND P6, PT, R0.reuse, 0x91, P3 ;  /* 0x000000910000780c */ /* 0x040fe20001fc4270 */
[----:B------:R-:W-:Y:S01]  /*134a0*/  IMAD R21, R213, UR22, RZ ;  /* 0x00000016d5157c24 */ /* 0x000fe2000f8e02ff */
[C---:B------:R-:W-:Y:S01]  /*134b0*/  ISETP.GT.AND P4, PT, R0.reuse, 0x99, P2 ;  /* 0x000000990000780c */ /* 0x040fe20001784270 */
[----:B------:R-:W-:Y:S01]  /*134c0*/  IMAD.WIDE.U32 R16, R17, 0x1c, R14 ;  /* 0x0000001c11107825 */ /* 0x000fe200078e000e */
[----:B------:R-:W-:-:S03]  /*134d0*/  ISETP.GT.AND P1, PT, R0, 0x98, P3 ;  /* 0x000000980000780c */ /* 0x000fc60001f24270 */
[----:B------:R-:W-:Y:S01]  /*134e0*/  IMAD.WIDE.U32 R8, R9, 0x1c, R10 ;  /* 0x0000001c09087825 */ /* 0x000fe200078e000a */
[----:B------:R0:W-:Y:S01]  /*134f0*/  @P0 STG.E desc[UR18][R6.64+0x20], R21 ;  /* 0x0000201506000986 */ /* 0x0001e2000c101912 */
[----:B------:R-:W-:Y:S02]  /*13500*/  IADD3 R17, R17, UR8, RZ ;  /* 0x0000000811117c10 */ /* 0x000fe4000fffe0ff */
[----:B------:R-:W-:Y:S01]  /*13510*/  IMAD R19, R212, UR22, RZ ;  /* 0x00000016d4137c24 */ /* 0x000fe2000f8e02ff */
[----:B------:R-:W-:Y:S01]  /*13520*/  ISETP.GT.AND P0, PT, R0, 0x99, P3 ;  /* 0x000000990000780c */ /* 0x000fe20001f04270 */
[----:B-1----:R-:W-:Y:S02]  /*13530*/  VIADD R13, R9, UR8 ;  /* 0x00000008090d7c36 */ /* 0x002fe40008000000 */
[----:B------:R-:W-:Y:S02]  /*13540*/  IMAD R9, R211, UR22, RZ ;  /* 0x00000016d3097c24 */ /* 0x000fe4000f8e02ff */
[----:B------:R-:W-:-:S02]  /*13550*/  IMAD R23, R210, UR22, RZ ;  /* 0x00000016d2177c24 */ /* 0x000fc4000f8e02ff */
[----:B------:R-:W-:Y:S01]  /*13560*/  IMAD R155, R209, UR22, RZ ;  /* 0x00000016d19b7c24 */ /* 0x000fe2000f8e02ff */
[----:B------:R1:W-:Y:S01]  /*13570*/  @P6 STG.E desc[UR18][R14.64+0x20], R19 ;  /* 0x000020130e006986 */ /* 0x0003e2000c101912 */
[----:B0-----:R-:W-:-:S03]  /*13580*/  IMAD R21, R208, UR22, RZ ;  /* 0x00000016d0157c24 */ /* 0x001fc6000f8e02ff */
[----:B------:R-:W-:Y:S01]  /*13590*/  @P5 STG.E desc[UR18][R16.64], R9 ;  /* 0x0000000910005986 */ /* 0x000fe2000c101912 */
[----:B------:R-:W-:-:S03]  /*135a0*/  ISETP.GT.AND P5, PT, R0, 0xa1, P2 ;  /* 0x000000a10000780c */ /* 0x000fc600017a4270 */
[----:B------:R-:W-:Y:S01]  /*135b0*/  @P4 STG.E desc[UR18][R10.64], R23 ;  /* 0x000000170a004986 */ /* 0x000fe2000c101912 */
[----:B------:R-:W-:-:S03]  /*135c0*/  ISETP.GT.AND P4, PT, R0, 0xa0, P3 ;  /* 0x000000a00000780c */ /* 0x000fc60001f84270 */
[----:B------:R0:W-:Y:S01]  /*135d0*/  @P1 STG.E desc[UR18][R16.64+0x20], R155 ;  /* 0x0000209b10001986 */ /* 0x0001e2000c101912 */
[----:B------:R-:W-:Y:S02]  /*135e0*/  ISETP.GT.AND P1, PT, R0, 0xa0, P2 ;  /* 0x000000a00000780c */ /* 0x000fe40001724270 */
[----:B------:R-:W-:Y:S01]  /*135f0*/  IADD3 R6, P6, R10, UR9, RZ ;  /* 0x000000090a067c10 */ /* 0x000fe2000ffde0ff */
[----:B------:R2:W-:Y:S01]  /*13600*/  @P0 STG.E desc[UR18][R10.64+0x20], R21 ;  /* 0x000020150a000986 */ /* 0x0005e2000c101912 */
[----:B------:R-:W-:Y:S01]  /*13610*/  ISETP.GT.AND P0, PT, R0, 0xa1, P3 ;  /* 0x000000a10000780c */ /* 0x000fe20001f04270 */
[----:B------:R-:W-:Y:S01]  /*13620*/  IMAD.MOV.U32 R12, RZ, RZ, R8 ;  /* 0x000000ffff0c7224 */ /* 0x000fe200078e0008 */
[----:B------:R-:W-:Y:S01]  /*13630*/  IADD3.X R7, R11, UR17, RZ, P6, !PT ;  /* 0x000000110b077c10 */ /* 0x000fe2000b7fe4ff */
[----:B------:R-:W-:Y:S02]  /*13640*/  IMAD R157, R207, UR22, RZ ;  /* 0x00000016cf9d7c24 */ /* 0x000fe4000f8e02ff */
[----:B-1----:R-:W-:-:S02]  /*13650*/  IMAD R19, R206, UR22, RZ ;  /* 0x00000016ce137c24 */ /* 0x002fc4000f8e02ff */
[----:B0-----:R-:W-:Y:S02]  /*13660*/  IMAD R17, R205, UR22, RZ ;  /* 0x00000016cd117c24 */ /* 0x001fe4000f8e02ff */
[----:B------:R-:W-:Y:S01]  /*13670*/  @P1 STG.E desc[UR18][R12.64], R157 ;  /* 0x0000009d0c001986 */ /* 0x000fe2000c101912 */
[----:B------:R-:W-:Y:S01]  /*13680*/  IMAD.U32 R9, RZ, RZ, UR16 ;  /* 0x00000010ff097e24 */ /* 0x000fe2000f8e00ff */
[----:B------:R-:W-:Y:S01]  /*13690*/  ISETP.GT.AND P6, PT, R0, 0xa8, P2 ;  /* 0x000000a80000780c */ /* 0x000fe200017c4270 */
[----:B--2---:R-:W-:Y:S01]  /*136a0*/  IMAD R21, R204, UR22, RZ ;  /* 0x00000016cc157c24 */ /* 0x004fe2000f8e02ff */
[----:B------:R-:W-:Y:S01]  /*136b0*/  @P5 STG.E desc[UR18][R6.64], R19 ;  /* 0x0000001306005986 */ /* 0x000fe2000c101912 */
[----:B------:R-:W-:-:S03]  /*136c0*/  ISETP.GT.AND P1, PT, R0, 0xa8, P3 ;  /* 0x000000a80000780c */ /* 0x000fc60001f24270 */
[----:B------:R0:W-:Y:S01]  /*136d0*/  @P4 STG.E desc[UR18][R12.64+0x20], R17 ;  /* 0x000020110c004986 */ /* 0x0001e2000c101912 */
[----:B------:R-:W-:Y:S01]  /*136e0*/  ISETP.GT.AND P4, PT, R0, 0xa9, P2 ;  /* 0x000000a90000780c */ /* 0x000fe20001784270 */
[----:B------:R-:W-:Y:S01]  /*136f0*/  IMAD.WIDE.U32 R8, R9, 0x1c, R6 ;  /* 0x0000001c09087825 */ /* 0x000fe200078e0006 */
[----:B------:R-:W-:Y:S01]  /*13700*/  IADD3 R10, P5, R6, UR9, RZ ;  /* 0x00000009060a7c10 */ /* 0x000fe2000ffbe0ff */
[----:B------:R1:W-:Y:S01]  /*13710*/  @P0 STG.E desc[UR18][R6.64+0x20], R21 ;  /* 0x0000201506000986 */ /* 0x0003e2000c101912 */
[----:B------:R-:W-:Y:S01]  /*13720*/  ISETP.GT.AND P0, PT, R0, 0xa9, P3 ;  /* 0x000000a90000780c */ /* 0x000fe20001f04270 */
[----:B------:R-:W-:Y:S01]  /*13730*/  VIADD R15, R9, UR8 ;  /* 0x00000008090f7c36 */ /* 0x000fe20008000000 */
[----:B------:R-:W-:Y:S01]  /*13740*/  MOV R14, R8 ;  /* 0x00000008000e7202 */ /* 0x000fe20000000f00 */
[----:B------:R-:W-:Y:S01]  /*13750*/  IMAD R23, R203, UR22, RZ ;  /* 0x00000016cb177c24 */ /* 0x000fe2000f8e02ff */
[----:B------:R-:W-:Y:S01]  /*13760*/  IADD3.X R11, R7, UR17, RZ, P5, !PT ;  /* 0x00000011070b7c10 */ /* 0x000fe2000affe4ff */
[----:B------:R-:W-:-:S02]  /*13770*/  IMAD R155, R201, UR22, RZ ;  /* 0x00000016c99b7c24 */ /* 0x000fc4000f8e02ff */
[----:B0-----:R-:W-:Y:S01]  /*13780*/  IMAD R17, R202, UR22, RZ ;  /* 0x00000016ca117c24 */ /* 0x001fe2000f8e02ff */
[----:B------:R-:W-:Y:S01]  /*13790*/  ISETP.GT.AND P5, PT, R0, 0xb0, P2 ;  /* 0x000000b00000780c */ /* 0x000fe200017a4270 */
[----:B------:R-:W-:Y:S01]  /*137a0*/  IMAD.U32 R9, RZ, RZ, UR16 ;  /* 0x00000010ff097e24 */ /* 0x000fe2000f8e00ff */
[----:B------:R0:W-:Y:S01]  /*137b0*/  @P6 STG.E desc[UR18][R14.64], R23 ;  /* 0x000000170e006986 */ /* 0x0001e2000c101912 */
[----:B-1----:R-:W-:Y:S01]  /*137c0*/  IMAD R7, R200, UR22, RZ ;  /* 0x00000016c8077c24 */ /* 0x002fe2000f8e02ff */
[----:B------:R-:W-:Y:S01]  /*137d0*/  IADD3 R12, P6, R10, UR9, RZ ;  /* 0x000000090a0c7c10 */ /* 0x000fe2000ffde0ff */
[----:B------:R-:W-:Y:S01]  /*137e0*/  IMAD.WIDE.U32 R8, R9, 0x1c, R10 ;  /* 0x0000001c09087825 */ /* 0x000fe200078e000a */
[----:B------:R1:W-:Y:S01]  /*137f0*/  @P4 STG.E desc[UR18][R10.64], R17 ;  /* 0x000000110a004986 */ /* 0x0003e2000c101912 */
[----:B------:R-:W-:-:S03]  /*13800*/  ISETP.GT.AND P4, PT, R0, 0xb1, P2 ;  /* 0x000000b10000780c */ /* 0x000fc60001784270 */
[----:B------:R2:W-:Y:S01]  /*13810*/  @P1 STG.E desc[UR18][R14.64+0x20], R155 ;  /* 0x0000209b0e001986 */ /* 0x0005e2000c101912 */
[----:B------:R-:W-:Y:S01]  /*13820*/  ISETP.GT.AND P1, PT, R0, 0xb0, P3 ;  /* 0x000000b00000780c */ /* 0x000fe20001f24270 */
[----:B------:R-:W-:Y:S01]  /*13830*/  VIADD R19, R9, UR8 ;  /* 0x0000000809137c36 */ /* 0x000fe20008000000 */
[----:B------:R-:W-:Y:S01]  /*13840*/  IADD3.X R13, R11, UR17, RZ, P6, !PT ;  /* 0x000000110b0d7c10 */ /* 0x000fe2000b7fe4ff */
[----:B------:R3:W-:Y:S01]  /*13850*/  @P0 STG.E desc[UR18][R10.64+0x20], R7 ;  /* 0x000020070a000986 */ /* 0x0007e2000c101912 */
[----:B------:R-:W-:Y:S01]  /*13860*/  IMAD R21, R199, UR22, RZ ;  /* 0x00000016c7157c24 */ /* 0x000fe2000f8e02ff */
[----:B------:R-:W-:Y:S01]  /*13870*/  IADD3 R16, P0, R12, UR9, RZ ;  /* 0x000000090c107c10 */ /* 0x000fe2000ff1e0ff */
[----:B------:R-:W-:Y:S02]  /*13880*/  IMAD.MOV.U32 R18, RZ, RZ, R8 ;  /* 0x000000ffff127224 */ /* 0x000fe400078e0008 */
[----:B0-----:R-:W-:Y:S01]  /*13890*/  IMAD R23, R198, UR22, RZ ;  /* 0x00000016c6177c24 */ /* 0x001fe2000f8e02ff */
[----:B-1----:R-:W-:-:S02]  /*138a0*/  IADD3.X R17, R13, UR17, RZ, P0, !PT ;  /* 0x000000110d117c10 */ /* 0x002fc400087fe4ff */
[----:B------:R-:W-:Y:S01]  /*138b0*/  @P5 STG.E desc[UR18][R18.64], R21 ;  /* 0x0000001512005986 */ /* 0x000fe2000c101912 */
[----:B--2---:R-:W-:Y:S01]  /*138c0*/  IMAD R155, R197, UR22, RZ ;  /* 0x00000016c59b7c24 */ /* 0x004fe2000f8e02ff */
[----:B------:R-:W-:Y:S02]  /*138d0*/  IADD3 R8, P0, R16, UR9, RZ ;  /* 0x0000000910087c10 */ /* 0x000fe4000ff1e0ff */
[C---:B------:R-:W-:Y:S01]  /*138e0*/  ISETP.GT.AND P5, PT, R0.reuse, 0xb1, P3 ;  /* 0x000000b10000780c */ /* 0x040fe20001fa4270 */
[----:B---3--:R-:W-:Y:S01]  /*138f0*/  IMAD.U32 R7, RZ, RZ, UR16 ;  /* 0x00000010ff077e24 */ /* 0x008fe2000f8e00ff */
[----:B------:R-:W-:Y:S01]  /*13900*/  @P4 STG.E desc[UR18][R12.64], R23 ;  /* 0x000000170c004986 */ /* 0x000fe2000c101912 */
[----:B------:R-:W-:Y:S02]  /*13910*/  IADD3.X R9, R17, UR17, RZ, P0, !PT ;  /* 0x0000001111097c10 */ /* 0x000fe400087fe4ff */
[C---:B------:R-:W-:Y:S01]  /*13920*/  ISETP.GT.AND P6, PT, R0.reuse, 0xb8, P2 ;  /* 0x000000b80000780c */ /* 0x040fe200017c4270 */
[----:B------:R0:W-:Y:S01]  /*13930*/  @P1 STG.E desc[UR18][R18.64+0x20], R155 ;  /* 0x0000209b12001986 */ /* 0x0001e2000c101912 */
[C---:B------:R-:W-:Y:S01]  /*13940*/  ISETP.GT.AND P0, PT, R0.reuse, 0xb9, P2 ;  /* 0x000000b90000780c */ /* 0x040fe20001704270 */
[----:B------:R-:W-:Y:S01]  /*13950*/  IMAD.U32 R15, RZ, RZ, UR16 ;  /* 0x00000010ff0f7e24 */ /* 0x000fe2000f8e00ff */
[C---:B------:R-:W-:Y:S01]  /*13960*/  ISETP.GT.AND P1, PT, R0.reuse, 0xb8, P3 ;  /* 0x000000b80000780c */ /* 0x040fe20001f24270 */
[----:B------:R-:W-:Y:S01]  /*13970*/  IMAD.WIDE.U32 R6, R7, 0x1c, R12 ;  /* 0x0000001c07067825 */ /* 0x000fe200078e000c */
[----:B------:R-:W-:-:S02]  /*13980*/  ISETP.GT.AND P4, PT, R0, 0xb9, P3 ;  /* 0x000000b90000780c */ /* 0x000fc40001f84270 */
[----:B------:R-:W-:Y:S01]  /*13990*/  MOV R11, UR16 ;  /* 0x00000010000b7c02 */ /* 0x000fe20008000f00 */
[----:B------:R-:W-:Y:S02]  /*139a0*/  IMAD R157, R196, UR22, RZ ;  /* 0x00000016c49d7c24 */ /* 0x000fe4000f8e02ff */
[----:B------:R-:W-:Y:S01]  /*139b0*/  IMAD.WIDE.U32 R14, R15, 0x1c, R8 ;  /* 0x0000001c0f0e7825 */ /* 0x000fe200078e0008 */
[----:B0-----:R-:W-:-:S03]  /*139c0*/  MOV R18, R6 ;  /* 0x0000000600127202 */ /* 0x001fc60000000f00 */
[----:B------:R-:W-:Y:S02]  /*139d0*/  VIADD R19, R7, UR8 ;  /* 0x0000000807137c36 */ /* 0x000fe40008000000 */
[----:B------:R-:W-:Y:S01]  /*139e0*/  IMAD R23, R195, UR22, RZ ;  /* 0x00000016c3177c24 */ /* 0x000fe2000f8e02ff */
[----:B------:R0:W-:Y:S01]  /*139f0*/  @P5 STG.E desc[UR18][R12.64+0x20], R157 ;  /* 0x0000209d0c005986 */ /* 0x0001e2000c101912 */
[----:B------:R-:W-:Y:S02]  /*13a00*/  IMAD R155, R194, UR22, RZ ;  /* 0x00000016c29b7c24 */ /* 0x000fe4000f8e02ff */
[----:B------:R-:W-:Y:S01]  /*13a10*/  IMAD.MOV.U32 R6, RZ, RZ, R14 ;  /* 0x000000ffff067224 */ /* 0x000fe200078e000e */
[----:B------:R-:W-:Y:S01]  /*13a20*/  IADD3 R14, P5, R8, UR9, RZ ;  /* 0x00000009080e7c10 */ /* 0x000fe2000ffbe0ff */
[----:B------:R-:W-:Y:S02]  /*13a30*/  IMAD R159, R193, UR22, RZ ;  /* 0x00000016c19f7c24 */ /* 0x000fe4000f8e02ff */
[----:B------:R-:W-:Y:S01]  /*13a40*/  IMAD.WIDE.U32 R10, R11, 0x1c, R16 ;  /* 0x0000001c0b0a7825 */ /* 0x000fe200078e0010 */
[----:B------:R-:W-:Y:S03]  /*13a50*/  @P6 STG.E desc[UR18][R18.64], R23 ;  /* 0x0000001712006986 */ /* 0x000fe6000c101912 */
[----:B------:R-:W-:Y:S01]  /*13a60*/  IMAD R161, R192, UR22, RZ ;  /* 0x00000016c0a17c24 */ /* 0x000fe2000f8e02ff */
[----:B------:R1:W-:Y:S01]  /*13a70*/  @P0 STG.E desc[UR18][R16.64], R155 ;  /* 0x0000009b10000986 */ /* 0x0003e2000c101912 */
[----:B------:R-:W-:Y:S01]  /*13a80*/  VIADD R7, R15, UR8 ;  /* 0x000000080f077c36 */ /* 0x000fe20008000000 */
[----:B------:R-:W-:Y:S01]  /*13a90*/  IADD3.X R15, R9, UR17, RZ, P5, !PT ;  /* 0x00000011090f7c10 */ /* 0x000fe2000affe4ff */
[----:B------:R-:W-:Y:S01]  /*13aa0*/  VIADD R21, R11, UR8 ;  /* 0x000000080b157c36 */ /* 0x000fe20008000000 */
[----:B------:R-:W-:Y:S01]  /*13ab0*/  @P1 STG.E desc[UR18][R18.64+0x20], R159 ;  /* 0x0000209f12001986 */ /* 0x000fe2000c101912 */
[----:B------:R-:W-:-:S02]  /*13ac0*/  IMAD.MOV.U32 R20, RZ, RZ, R10 ;  /* 0x000000ffff147224 */ /* 0x000fc400078e000a */
[----:B------:R-:W-:Y:S01]  /*13ad0*/  IMAD.U32 R11, RZ, RZ, UR16 ;  /* 0x00000010ff0b7e24 */ /* 0x000fe2000f8e00ff */
[----:B------:R2:W-:Y:S01]  /*13ae0*/  @P4 STG.E desc[UR18][R16.64+0x20], R161 ;  /* 0x000020a110004986 */ /* 0x0005e2000c101912 */
[----:B------:R-:W-:Y:S02]  /*13af0*/  IADD3 R10, P4, R14, UR9, RZ ;  /* 0x000000090e0a7c10 */ /* 0x000fe4000ff9e0ff */
[C---:B------:R-:W-:Y:S01]  /*13b00*/  ISETP.GT.AND P0, PT, R0.reuse, 0xc0, P2 ;  /* 0x000000c00000780c */ /* 0x040fe20001704270 */
[----:B0-----:R-:W-:Y:S01]  /*13b10*/  IMAD.WIDE.U32 R12, R11, 0x1c, R14 ;  /* 0x0000001c0b0c7825 */ /* 0x001fe200078e000e */
[C---:B------:R-:W-:Y:S02]  /*13b20*/  ISETP.GT.AND P1, PT, R0.reuse, 0xc1, P2 ;  /* 0x000000c10000780c */ /* 0x040fe40001724270 */
[----:B------:R-:W-:Y:S02]  /*13b30*/  IADD3.X R11, R15, UR17, RZ, P4, !PT ;  /* 0x000000110f0b7c10 */ /* 0x000fe4000a7fe4ff */
[----:B------:R-:W-:-:S02]  /*13b40*/  ISETP.GT.AND P4, PT, R0, 0xc0, P3 ;  /* 0x000000c00000780c */ /* 0x000fc40001f84270 */
[C---:B------:R-:W-:Y:S01]  /*13b50*/  ISETP.GT.AND P5, PT, R0.reuse, 0xc1, P3 ;  /* 0x000000c10000780c */ /* 0x040fe20001fa4270 */
[----:B-1----:R-:W-:Y:S01]  /*13b60*/  IMAD.U32 R155, RZ, RZ, UR16 ;  /* 0x00000010ff9b7e24 */ /* 0x002fe2000f8e00ff */
[----:B------:R-:W-:Y:S01]  /*13b70*/  ISETP.GT.AND P6, PT, R0, 0xc8, P2 ;  /* 0x000000c80000780c */ /* 0x000fe200017c4270 */
[----:B------:R-:W-:Y:S02]  /*13b80*/  IMAD R157, R191, UR22, RZ ;  /* 0x00000016bf9d7c24 */ /* 0x000fe4000f8e02ff */
[----:B--2---:R-:W-:-:S04]  /*13b90*/  IMAD.WIDE.U32 R16, R155, 0x1c, R10 ;  /* 0x0000001c9b107825 */ /* 0x004fc800078e000a */
[----:B------:R-:W-:Y:S02]  /*13ba0*/  IMAD R19, R190, UR22, RZ ;  /* 0x00000016be137c24 */ /* 0x000fe4000f8e02ff */
[----:B------:R-:W-:Y:S02]  /*13bb0*/  IMAD R155, R189, UR22, RZ ;  /* 0x00000016bd9b7c24 */ /* 0x000fe4000f8e02ff */
[----:B------:R-:W-:Y:S01]  /*13bc0*/  IMAD R159, R188, UR22, RZ ;  /* 0x00000016bc9f7c24 */ /* 0x000fe2000f8e02ff */
[----:B------:R0:W-:Y:S01]  /*13bd0*/  @P0 STG.E desc[UR18][R20.64], R157 ;  /* 0x0000009d14000986 */ /* 0x0001e2000c101912 */
[----:B------:R-:W-:Y:S01]  /*13be0*/  IMAD R161, R187, UR22, RZ ;  /* 0x00000016bba17c24 */ /* 0x000fe2000f8e02ff */
[C---:B------:R-:W-:Y:S02]  /*13bf0*/  ISETP.GT.AND P0, PT, R0.reuse, 0xc9, P2 ;  /* 0x000000c90000780c */ /* 0x040fe40001704270 */
[----:B------:R-:W-:Y:S04]  /*13c00*/  @P1 STG.E desc[UR18][R8.64], R19 ;  /* 0x0000001308001986 */ /* 0x000fe8000c101912 */
[----:B------:R1:W-:Y:S01]  /*13c10*/  @P4 STG.E desc[UR18][R20.64+0x20], R155 ;  /* 0x0000209b14004986 */ /* 0x0003e2000c101912 */
[----:B------:R-:W-:-:S03]  /*13c20*/  ISETP.GT.AND P4, PT, R0, 0xd0, P2 ;  /* 0x000000d00000780c */ /* 0x000fc60001784270 */
[----:B------:R-:W-:Y:S01]  /*13c30*/  @P5 STG.E desc[UR18][R8.64+0x20], R159 ;  /* 0x0000209f08005986 */ /* 0x000fe2000c101912 */
[----:B------:R-:W-:-:S03]  /*13c40*/  ISETP.GT.AND P5, PT, R0, 0xc8, P3 ;  /* 0x000000c80000780c */ /* 0x000fc60001fa4270 */
[----:B------:R-:W-:Y:S01]  /*13c50*/  @P6 STG.E desc[UR18][R6.64], R161 ;  /* 0x000000a106006986 */ /* 0x000fe2000c101912 */
[----:B------:R-:W-:Y:S01]  /*13c60*/  ISETP.GT.AND P6, PT, R0, 0xc9, P3 ;  /* 0x000000c90000780c */ /* 0x000fe20001fc4270 */
[----:B------:R-:W-:Y:S02]  /*13c70*/  IMAD.MOV.U32 R22, RZ, RZ, R12 ;  /* 0x000000ffff167224 */ /* 0x000fe400078e000c */
[----:B0-----:R-:W-:Y:S02]  /*13c80*/  IMAD R157, R186, UR22, RZ ;  /* 0x00000016ba9d7c24 */ /* 0x001fe4000f8e02ff */
[----:B------:R-:W-:Y:S01]  /*13c90*/  IMAD.MOV.U32 R12, RZ, RZ, R16 ;  /* 0x000000ffff0c7224 */ /* 0x000fe200078e0010 */
[----:B------:R-:W-:Y:S01]  /*13ca0*/  IADD3 R16, P1, R10, UR9, RZ ;  /* 0x000000090a107c10 */ /* 0x000fe2000ff3e0ff */
[----:B-1----:R-:W-:Y:S01]  /*13cb0*/  IMAD R21, R185, UR22, RZ ;  /* 0x00000016b9157c24 */ /* 0x002fe2000f8e02ff */
[----:B------:R-:W-:Y:S01]  /*13cc0*/  IADD3 R23, R13, UR8, RZ ;  /* 0x000000080d177c10 */ /* 0x000fe2000fffe0ff */
[----:B------:R-:W-:Y:S01]  /*13cd0*/  VIADD R13, R17, UR8 ;  /* 0x00000008110d7c36 */ /* 0x000fe20008000000 */
[----:B------:R0:W-:Y:S01]  /*13ce0*/  @P0 STG.E desc[UR18][R14.64], R157 ;  /* 0x0000009d0e000986 */ /* 0x0001e2000c101912 */
[----:B------:R-:W-:-:S02]  /*13cf0*/  IADD3.X R17, R11, UR17, RZ, P1, !PT ;  /* 0x000000110b117c10 */ /* 0x000fc40008ffe4ff */
[C---:B------:R-:W-:Y:S01]  /*13d00*/  ISETP.GT.AND P0, PT, R0.reuse, 0xd1, P2 ;  /* 0x000000d10000780c */ /* 0x040fe20001704270 */
[----:B------:R-:W-:Y:S01]  /*13d10*/  @P5 STG.E desc[UR18][R6.64+0x20], R163 ;  /* 0x000020a306005986 */ /* 0x000fe2000c101912 */
[C---:B------:R-:W-:Y:S02]  /*13d20*/  ISETP.GT.AND P1, PT, R0.reuse, 0xd0, P3 ;  /* 0x000000d00000780c */ /* 0x040fe40001f24270 */
[C---:B------:R-:W-:Y:S01]  /*13d30*/  ISETP.GT.AND P5, PT, R0.reuse, 0xd1, P3 ;  /* 0x000000d10000780c */ /* 0x040fe20001fa4270 */
[----:B------:R-:W-:Y:S04]  /*13d40*/  @P6 STG.E desc[UR18][R14.64+0x20], R167 ;  /* 0x000020a70e006986 */ /* 0x000fe8000c101912 */
[----:B------:R1:W-:Y:S01]  /*13d50*/  @P4 STG.E desc[UR18][R22.64], R21 ;  /* 0x0000001516004986 */ /* 0x0003e2000c101912 */
[----:B------:R-:W-:Y:S01]  /*13d60*/  ISETP.GT.AND P4, PT, R0, 0xd8, P2 ;  /* 0x000000d80000780c */ /* 0x000fe20001784270 */
[----:B------:R-:W-:Y:S01]  /*13d70*/  IMAD R155, R184, UR22, RZ ;  /* 0x00000016b89b7c24 */ /* 0x000fe2000f8e02ff */
[----:B------:R-:W-:Y:S01]  /*13d80*/  IADD3 R18, P6, R16, UR9, RZ ;  /* 0x0000000910127c10 */ /* 0x000fe2000ffde0ff */
[----:B0-----:R-:W-:-:S02]  /*13d90*/  IMAD R157, R183, UR22, RZ ;  /* 0x00000016b79d7c24 */ /* 0x001fc4000f8e02ff */
[----:B------:R-:W-:Y:S01]  /*13da0*/  IMAD R159, R181, UR22, RZ ;  /* 0x00000016b59f7c24 */ /* 0x000fe2000f8e02ff */
[----:B------:R-:W-:Y:S01]  /*13db0*/  @P0 STG.E desc[UR18][R10.64], R155 ;  /* 0x0000009b0a000986 */ /* 0x000fe2000c101912 */
[----:B------:R-:W-:Y:S01]  /*13dc0*/  IADD3.X R19, R17, UR17, RZ, P6, !PT ;  /* 0x0000001111137c10 */ /* 0x000fe2000b7fe4ff */
[----:B-1----:R-:W-:Y:S02]  /*13dd0*/  IMAD R21, R182, UR22, RZ ;  /* 0x00000016b6157c24 */ /* 0x002fe4000f8e02ff */
[----:B------:R0:W-:Y:S01]  /*13de0*/  @P1 STG.E desc[UR18][R22.64+0x20], R157 ;  /* 0x0000209d16001986 */ /* 0x0001e2000c101912 */
[----:B------:R-:W-:Y:S01]  /*13df0*/  IMAD.U32 R7, RZ, RZ, UR16 ;  /* 0x00000010ff077e24 */ /* 0x000fe2000f8e00ff */
[C---:B------:R-:W-:Y:S02]  /*13e00*/  ISETP.GT.AND P1, PT, R0.reuse, 0xd9, P2 ;  /* 0x000000d90000780c */ /* 0x040fe40001724270 */
[----:B------:R1:W-:Y:S01]  /*13e10*/  @P5 STG.E desc[UR18][R10.64+0x20], R21 ;  /* 0x000020150a005986 */ /* 0x0003e2000c101912 */
[----:B------:R-:W-:Y:S01]  /*13e20*/  ISETP.GT.AND P0, PT, R0, 0xd8, P3 ;  /* 0x000000d80000780c */ /* 0x000fe20001f04270 */
[----:B------:R-:W-:-:S02]  /*13e30*/  IMAD.U32 R9, RZ, RZ, UR16 ;  /* 0x00000010ff097e24 */ /* 0x000fc4000f8e00ff */
[----:B------:R2:W-:Y:S01]  /*13e40*/  @P4 STG.E desc[UR18][R12.64], R159 ;  /* 0x0000009f0c004986 */ /* 0x0005e2000c101912 */
[C---:B------:R-:W-:Y:S01]  /*13e50*/  ISETP.GT.AND P4, PT, R0.reuse, 0xd9, P3 ;  /* 0x000000d90000780c */ /* 0x040fe20001f84270 */
[----:B------:R-:W-:Y:S01]  /*13e60*/  IMAD.WIDE.U32 R6, R7, 0x1c, R18 ;  /* 0x0000001c07067825 */ /* 0x000fe200078e0012 */
[C---:B------:R-:W-:Y:S02]  /*13e70*/  ISETP.GT.AND P5, PT, R0.reuse, 0xe0, P2 ;  /* 0x000000e00000780c */ /* 0x040fe400017a4270 */
[----:B------:R-:W-:Y:S01]  /*13e80*/  ISETP.GT.AND P6, PT, R0, 0xe1, P2 ;  /* 0x000000e10000780c */ /* 0x000fe200017c4270 */
[----:B------:R-:W-:-:S04]  /*13e90*/  IMAD.WIDE.U32 R8, R9, 0x1c, R16 ;  /* 0x0000001c09087825 */ /* 0x000fc800078e0010 */
[----:B------:R-:W-:Y:S02]  /*13ea0*/  VIADD R15, R7, UR8 ;  /* 0x00000008070f7c36 */ /* 0x000fe40008000000 */
[----:B------:R-:W-:Y:S02]  /*13eb0*/  IMAD R7, R180, UR22, RZ ;  /* 0x00000016b4077c24 */ /* 0x000fe4000f8e02ff */
[----:B0-----:R-:W-:Y:S01]  /*13ec0*/  IMAD R23, R179, UR22, RZ ;  /* 0x00000016b3177c24 */ /* 0x001fe2000f8e02ff */
[----:B------:R-:W-:Y:S01]  /*13ed0*/  IADD3 R9, R9, UR8, RZ ;  /* 0x0000000809097c10 */ /* 0x000fe2000fffe0ff */
[----:B-1----:R-:W-:Y:S02]  /*13ee0*/  IMAD R11, R178, UR22, RZ ;  /* 0x00000016b20b7c24 */ /* 0x002fe4000f8e02ff */
[----:B------:R-:W-:Y:S01]  /*13ef0*/  IMAD R21, R177, UR22, RZ ;  /* 0x00000016b1157c24 */ /* 0x000fe2000f8e02ff */
[----:B------:R0:W-:Y:S01]  /*13f00*/  @P1 STG.E desc[UR18][R16.64], R7 ;  /* 0x0000000710001986 */ /* 0x0001e2000c101912 */
[----:B------:R-:W-:Y:S01]  /*13f10*/  ISETP.GT.AND P1, PT, R0, 0xe0, P3 ;  /* 0x000000e00000780c */ /* 0x000fe20001f24270 */
[----:B------:R-:W-:-:S02]  /*13f20*/  IMAD R155, R176, UR22, RZ ;  /* 0x00000016b09b7c24 */ /* 0x000fc4000f8e02ff */
[----:B------:R1:W-:Y:S01]  /*13f30*/  @P0 STG.E desc[UR18][R12.64+0x20], R23 ;  /* 0x000020170c000986 */ /* 0x0003e2000c101912 */
[----:B------:R-:W-:-:S03]  /*13f40*/  ISETP.GT.AND P0, PT, R0, 0xe1, P3 ;  /* 0x000000e10000780c */ /* 0x000fc60001f04270 */
[----:B------:R3:W-:Y:S01]  /*13f50*/  @P4 STG.E desc[UR18][R16.64+0x20], R11 ;  /* 0x0000200b10004986 */ /* 0x0007e2000c101912 */
[----:B------:R-:W-:-:S03]  /*13f60*/  ISETP.GT.AND P4, PT, R0, 0xe8, P2 ;  /* 0x000000e80000780c */ /* 0x000fc60001784270 */
[----:B------:R-:W-:Y:S01]  /*13f70*/  @P5 STG.E desc[UR18][R8.64], R21 ;  /* 0x0000001508005986 */ /* 0x000fe2000c101912 */
[----:B------:R-:W-:Y:S01]  /*13f80*/  ISETP.GT.AND P5, PT, R0, 0xe9, P2 ;  /* 0x000000e90000780c */ /* 0x000fe200017a4270 */
[----:B------:R-:W-:Y:S02]  /*13f90*/  IMAD.MOV.U32 R14, RZ, RZ, R6 ;  /* 0x000000ffff0e7224 */ /* 0x000fe400078e0006 */
[----:B------:R-:W-:Y:S01]  /*13fa0*/  @P6 STG.E desc[UR18][R18.64], R155 ;  /* 0x0000009b12006986 */ /* 0x000fe2000c101912 */
[----:B------:R-:W-:Y:S01]  /*13fb0*/  IADD3 R6, P6, R18, UR9, RZ ;  /* 0x0000000912067c10 */ /* 0x000fe2000ffde0ff */
[----:B------:R-:W-:Y:S02]  /*13fc0*/  IMAD R157, R175, UR22, RZ ;  /* 0x00000016af9d7c24 */ /* 0x000fe4000f8e02ff */
[----:B--2---:R-:W-:Y:S01]  /*13fd0*/  IMAD R159, R174, UR22, RZ ;  /* 0x00000016ae9f7c24 */ /* 0x004fe2000f8e02ff */
[----:B0-----:R-:W-:Y:S01]  /*13fe0*/  IADD3.X R7, R19, UR17, RZ, P6, !PT ;  /* 0x0000001113077c10 */ /* 0x001fe2000b7fe4ff */
[----:B-1----:R-:W-:-:S02]  /*13ff0*/  IMAD R13, R173, UR22, RZ ;  /* 0x00000016ad0d7c24 */ /* 0x002fc4000f8e02ff */
[----:B---3--:R-:W-:Y:S01]  /*14000*/  IMAD R17, R172, UR22, RZ ;  /* 0x00000016ac117c24 */ /* 0x008fe2000f8e02ff */
[----:B------:R0:W-:Y:S01]  /*14010*/  @P1 STG.E desc[UR18][R8.64+0x20], R157 ;  /* 0x0000209d08001986 */ /* 0x0001e2000c101912 */
[C---:B------:R-:W-:Y:S01]  /*14020*/  ISETP.GT.AND P1, PT, R0.reuse, 0xe8, P3 ;  /* 0x000000e80000780c */ /* 0x040fe20001f24270 */
[----:B------:R-:W-:Y:S02]  /*14030*/  IMAD.U32 R11, RZ, RZ, UR16 ;  /* 0x00000010ff0b7e24 */ /* 0x000fe4000f8e00ff */
[----:B------:R1:W-:Y:S01]  /*14040*/  @P0 STG.E desc[UR18][R18.64+0x20], R159 ;  /* 0x0000209f12000986 */ /* 0x0003e2000c101912 */
[----:B------:R-:W-:-:S03]  /*14050*/  ISETP.GT.AND P0, PT, R0, 0xe9, P3 ;  /* 0x000000e90000780c */ /* 0x000fc60001f04270 */
[----:B------:R2:W-:Y:S01]  /*14060*/  @P4 STG.E desc[UR18][R14.64], R13 ;  /* 0x0000000d0e004986 */ /* 0x0005e2000c101912 */
[----:B------:R-:W-:-:S03]  /*14070*/  ISETP.GT.AND P4, PT, R0, 0xf1, P2 ;  /* 0x000000f10000780c */ /* 0x000fc60001784270 */
[----:B------:R3:W-:Y:S01]  /*14080*/  @P5 STG.E desc[UR18][R6.64], R17 ;  /* 0x0000001106005986 */ /* 0x0007e2000c101912 */
[----:B------:R-:W-:Y:S01]  /*14090*/  ISETP.GT.AND P5, PT, R0, 0xf0, P2 ;  /* 0x000000f00000780c */ /* 0x000fe200017a4270 */
[----:B0-----:R-:W-:Y:S01]  /*140a0*/  IMAD.WIDE.U32 R8, R11, 0x1c, R6 ;  /* 0x0000001c0b087825 */ /* 0x001fe200078e0006 */
[----:B------:R-:W-:-:S03]  /*140b0*/  IADD3 R10, P6, R6, UR9, RZ ;  /* 0x00000009060a7c10 */ /* 0x000fc6000ffde0ff */
[----:B------:R-:W-:Y:S01]  /*140c0*/  IMAD R21, R171, UR22, RZ ;  /* 0x00000016ab157c24 */ /* 0x000fe2000f8e02ff */
[----:B------:R-:W-:Y:S01]  /*140d0*/  IADD3 R9, R9, UR8, RZ ;  /* 0x0000000809097c10 */ /* 0x000fe2000fffe0ff */
[----:B------:R-:W-:Y:S01]  /*140e0*/  IMAD R23, R170, UR22, RZ ;  /* 0x00000016aa177c24 */ /* 0x000fe2000f8e02ff */
[----:B------:R-:W-:Y:S01]  /*140f0*/  IADD3.X R11, R7, UR17, RZ, P6, !PT ;  /* 0x00000011070b7c10 */ /* 0x000fe2000b7fe4ff */
[----:B-1----:R-:W-:Y:S02]  /*14100*/  IMAD R19, R169, UR22, RZ ;  /* 0x00000016a9137c24 */ /* 0x002fe4000f8e02ff */
[----:B--2---:R-:W-:Y:S01]  /*14110*/  IMAD R13, R166, UR22, RZ ;  /* 0x00000016a60d7c24 */ /* 0x004fe2000f8e02ff */
[----:B------:R0:W-:Y:S01]  /*14120*/  @P1 STG.E desc[UR18][R14.64+0x20], R21 ;  /* 0x000020150e001986 */ /* 0x0001e2000c101912 */
[----:B------:R-:W-:-:S03]  /*14130*/  ISETP.GT.AND P6, PT, R0, 0xf0, P3 ;  /* 0x000000f00000780c */ /* 0x000fc60001fc4270 */
[----:B------:R1:W-:Y:S04]  /*14140*/  @P0 STG.E desc[UR18][R6.64+0x20], R23 ;  /* 0x0000201706000986 */ /* 0x0003e8000c101912 */
[----:B------:R-:W-:Y:S04]  /*14150*/  @P5 STG.E desc[UR18][R8.64], R19 ;  /* 0x0000001308005986 */ /* 0x000fe8000c101912 */
[----:B------:R2:W-:Y:S01]  /*14160*/  @P4 STG.E desc[UR18][R10.64], R13 ;  /* 0x0000000d0a004986 */ /* 0x0005e2000c101912 */
[----:B------:R-:W-:Y:S01]  /*14170*/  ISETP.GT.AND P4, PT, R0, 0xf1, P3 ;  /* 0x000000f10000780c */ /* 0x000fe20001f84270 */
[----:B---3--:R-:W-:Y:S01]  /*14180*/  IMAD R17, R162, UR22, RZ ;  /* 0x00000016a2117c24 */ /* 0x008fe2000f8e02ff */
[----:B------:R-:W-:Y:S01]  /*14190*/  ISETP.GT.AND P5, PT, R0, 0xf8, P2 ;  /* 0x000000f80000780c */ /* 0x000fe200017a4270 */
[----:B0-----:R-:W-:-:S02]  /*141a0*/  IMAD R21, R160, UR22, RZ ;  /* 0x00000016a0157c24 */ /* 0x001fc4000f8e02ff */
[----:B-1----:R-:W-:Y:S01]  /*141b0*/  IMAD.U32 R7, RZ, RZ, UR16 ;  /* 0x00000010ff077e24 */ /* 0x002fe2000f8e00ff */
[----:B------:R0:W-:Y:S01]  /*141c0*/  @P6 STG.E desc[UR18][R8.64+0x20], R17 ;  /* 0x0000201108006986 */ /* 0x0001e2000c101912 */
[----:B------:R-:W-:Y:S02]  /*141d0*/  ISETP.GT.AND P2, PT, R0, 0xf9, P2 ;  /* 0x000000f90000780c */ /* 0x000fe40001744270 */
[----:B------:R-:W-:-:S04]  /*141e0*/  IMAD.WIDE.U32 R6, R7, 0x1c, R10 ;  /* 0x0000001c07067825 */ /* 0x000fc800078e000a */
[----:B------:R1:W-:Y:S01]  /*141f0*/  @P4 STG.E desc[UR18][R10.64+0x20], R21 ;  /* 0x000020150a004986 */ /* 0x0003e2000c101912 */
[----:B------:R-:W-:Y:S01]  /*14200*/  ISETP.GT.AND P4, PT, R0, 0xf8, P3 ;  /* 0x000000f80000780c */ /* 0x000fe20001f84270 */
[----:B------:R-:W-:Y:S01]  /*14210*/  IMAD R23, R158, UR22, RZ ;  /* 0x000000169e177c24 */ /* 0x000fe2000f8e02ff */
[----:B------:R-:W-:Y:S01]  /*14220*/  IADD3 R14, P6, R10, UR9, RZ ;  /* 0x000000090a0e7c10 */ /* 0x000fe2000ffde0ff */
[----:B--2---:R-:W-:Y:S02]  /*14230*/  VIADD R13, R7, UR8 ;  /* 0x00000008070d7c36 */ /* 0x004fe40008000000 */
[----:B------:R-:W-:Y:S01]  /*14240*/  IMAD.MOV.U32 R12, RZ, RZ, R6 ;  /* 0x000000ffff0c7224 */ /* 0x000fe200078e0006 */
[----:B------:R-:W-:Y:S01]  /*14250*/  ISETP.GT.AND P1, PT, R168, 0x80, PT ;  /* 0x00000080a800780c */ /* 0x000fe20003f24270 */
[----:B------:R-:W-:Y:S01]  /*14260*/  IMAD R155, R156, UR22, RZ ;  /* 0x000000169c9b7c24 */ /* 0x000fe2000f8e02ff */
[----:B------:R-:W-:Y:S01]  /*14270*/  IADD3.X R15, R11, UR17, RZ, P6, !PT ;  /* 0x000000110b0f7c10 */ /* 0x000fe2000b7fe4ff */
[----:B------:R-:W-:Y:S01]  /*14280*/  IMAD R19, R154, UR22, RZ ;  /* 0x000000169a137c24 */ /* 0x000fe2000f8e02ff */
[----:B------:R-:W-:Y:S01]  /*14290*/  @P5 STG.E desc[UR18][R12.64], R23 ;  /* 0x000000170c005986 */ /* 0x000fe2000c101912 */
[----:B------:R-:W-:-:S02]  /*142a0*/  ISETP.GT.AND P3, PT, R0, 0xf9, P3 ;  /* 0x000000f90000780c */ /* 0x000fc40001f64270 */
[----:B------:R-:W-:Y:S02]  /*142b0*/  ISETP.GT.AND P5, PT, R0, RZ, P1 ;  /* 0x000000ff0000720c */ /* 0x000fe40000fa4270 */
[----:B------:R-:W-:Y:S01]  /*142c0*/  ISETP.GT.AND P0, PT, R168, 0x88, PT ;  /* 0x00000088a800780c */ /* 0x000fe20003f04270 */
[----:B------:R-:W-:Y:S01]  /*142d0*/  @P2 STG.E desc[UR18][R14.64], R155 ;  /* 0x0000009b0e002986 */ /* 0x000fe2000c101912 */
[----:B------:R-:W-:-:S03]  /*142e0*/  ISETP.GT.AND P2, PT, R0, 0x1, P1 ;  /* 0x000000010000780c */ /* 0x000fc60000f44270 */
[----:B------:R2:W-:Y:S01]  /*142f0*/  @P4 STG.E desc[UR18][R12.64+0x20], R19 ;  /* 0x000020130c004986 */ /* 0x0005e2000c101912 */
[----:B------:R-:W-:Y:S01]  /*14300*/  ISETP.GT.AND P4, PT, R0, RZ, P0 ;  /* 0x000000ff0000720c */ /* 0x000fe20000784270 */
[----:B------:R-:W-:Y:S01]  /*14310*/  IMAD R157, R152, UR22, RZ ;  /* 0x00000016989d7c24 */ /* 0x000fe2000f8e02ff */
[----:B------:R-:W-:Y:S01]  /*14320*/  ISETP.GT.AND P6, PT, R0, 0x1, P0 ;  /* 0x000000010000780c */ /* 0x000fe200007c4270 */
[----:B0-----:R-:W-:Y:S02]  /*14330*/  IMAD R9, R24, UR22, RZ ;  /* 0x0000001618097c24 */ /* 0x001fe4000f8e02ff */
[----:B------:R-:W-:Y:S01]  /*14340*/  IMAD.U32 R7, RZ, RZ, UR16 ;  /* 0x00000010ff077e24 */ /* 0x000fe2000f8e00ff */
[----:B------:R-:W-:Y:S01]  /*14350*/  @P3 STG.E desc[UR18][R14.64+0x20], R157 ;  /* 0x0000209d0e003986 */ /* 0x000fe2000c101912 */
[----:B------:R-:W-:Y:S01]  /*14360*/  IMAD R25, R25, UR22, RZ ;  /* 0x0000001619197c24 */ /* 0x000fe2000f8e02ff */
[C---:B------:R-:W-:Y:S01]  /*14370*/  ISETP.GT.AND P3, PT, R0.reuse, 0x8, P1 ;  /* 0x000000080000780c */ /* 0x040fe20000f64270 */
[----:B------:R-:W-:Y:S01]  /*14380*/  IMAD.WIDE.U32 R6, R7, 0x1c, R2 ;  /* 0x0000001c07067825 */ /* 0x000fe200078e0002 */
[----:B------:R0:W-:Y:S01]  /*14390*/  @P5 STG.E desc[UR18][R4.64+0x200], R9 ;  /* 0x0002000904005986 */ /* 0x0001e2000c101912 */
[----:B------:R-:W-:-:S02]  /*143a0*/  ISETP.GT.AND P5, PT, R0, 0x9, P1 ;  /* 0x000000090000780c */ /* 0x000fc40000fa4270 */
[----:B------:R-:W-:Y:S02]  /*143b0*/  IMAD R17, R26, UR22, RZ ;  /* 0x000000161a117c24 */ /* 0x000fe4000f8e02ff */
[----:B------:R-:W-:Y:S01]  /*143c0*/  IMAD R27, R27, UR22, RZ ;  /* 0x000000161b1b7c24 */ /* 0x000fe2000f8e02ff */
[----:B------:R-:W-:Y:S01]  /*143d0*/  @P2 STG.E desc[UR18][R2.64+0x200], R25 ;  /* 0x0002001902002986 */ /* 0x000fe2000c101912 */
[----:B-1----:R-:W-:Y:S01]  /*143e0*/  IMAD.MOV.U32 R10, RZ, RZ, R6 ;  /* 0x000000ffff0a7224 */ /* 0x002fe200078e0006 */
[----:B------:R-:W-:Y:S02]  /*143f0*/  IADD3 R6, P2, R2, UR9, RZ ;  /* 0x0000000902067c10 */ /* 0x000fe4000ff5e0ff */
[----:B------:R1:W-:Y:S01]  /*14400*/  @P4 STG.E desc[UR18][R4.64+0x220], R17 ;  /* 0x0002201104004986 */ /* 0x0003e2000c101912 */
[----:B------:R-:W-:Y:S01]  /*14410*/  IADD3 R11, R7, UR8, RZ ;  /* 0x00000008070b7c10 */ /* 0x000fe2000fffe0ff */
[----:B--2---:R-:W-:Y:S02]  /*14420*/  IMAD R13, R28, UR22, RZ ;  /* 0x000000161c0d7c24 */ /* 0x004fe4000f8e02ff */
[----:B------:R2:W-:Y:S01]  /*14430*/  @P6 STG.E desc[UR18][R2.64+0x220], R27 ;  /* 0x0002201b02006986 */ /* 0x0005e2000c101912 */
[----:B------:R-:W-:Y:S01]  /*14440*/  ISETP.GT.AND P6, PT, R0, 0x8, P0 ;  /* 0x000000080000780c */ /* 0x000fe200007c4270 */
[----:B------:R-:W-:Y:S01]  /*14450*/  IMAD R29, R29, UR22, RZ ;  /* 0x000000161d1d7c24 */ /* 0x000fe2000f8e02ff */
[----:B------:R-:W-:-:S02]  /*14460*/  IADD3.X R7, R3, UR17, RZ, P2, !PT ;  /* 0x0000001103077c10 */ /* 0x000fc400097fe4ff */
[----:B------:R-:W-:Y:S01]  /*14470*/  IADD3 R8, P2, R6, UR9, RZ ;  /* 0x0000000906087c10 */ /* 0x000fe2000ff5e0ff */
[----:B------:R3:W-:Y:S01]  /*14480*/  @P3 STG.E desc[UR18][R10.64+0x200], R13 ;  /* 0x0002000d0a003986 */ /* 0x0007e2000c101912 */
[----:B------:R-:W-:Y:S02]  /*14490*/  IMAD.U32 R19, RZ, RZ, UR16 ;  /* 0x00000010ff137e24 */ /* 0x000fe4000f8e00ff */
[----:B0-----:R-:W-:Y:S01]  /*144a0*/  IADD3.X R9, R7, UR17, RZ, P2, !PT ;  /* 0x0000001107097c10 */ /* 0x001fe200097fe4ff */
[----:B------:R-:W-:Y:S01]  /*144b0*/  @P5 STG.E desc[UR18][R6.64+0x200], R29 ;  /* 0x0002001d06005986 */ /* 0x000fe2000c101912 */
[----:B-1----:R-:W-:Y:S01]  /*144c0*/  IMAD R17, R30, UR22, RZ ;  /* 0x000000161e117c24 */ /* 0x002fe2000f8e02ff */
[C---:B------:R-:W-:Y:S01]  /*144d0*/  ISETP.GT.AND P5, PT, R0.reuse, 0x9, P0 ;  /* 0x000000090000780c */ /* 0x040fe200007a4270 */
[----:B------:R-:W-:Y:S01]  /*144e0*/  IMAD.U32 R15, RZ, RZ, UR16 ;  /* 0x00000010ff0f7e24 */ /* 0x000fe2000f8e00ff */
[C---:B------:R-:W-:Y:S01]  /*144f0*/  ISETP.GT.AND P2, PT, R0.reuse, 0x10, P1 ;  /* 0x000000100000780c */ /* 0x040fe20000f44270 */
[----:B------:R-:W-:Y:S01]  /*14500*/  IMAD.WIDE.U32 R4, R19, 0x1c, R8 ;  /* 0x0000001c13047825 */ /* 0x000fe200078e0008 */
[C---:B------:R-:W-:Y:S01]  /*14510*/  ISETP.GT.AND P4, PT, R0.reuse, 0x11, P1 ;  /* 0x000000110000780c */ /* 0x040fe20000f84270 */
[----:B------:R-:W-:Y:S01]  /*14520*/  @P6 STG.E desc[UR18][R10.64+0x220], R17 ;  /* 0x000220110a006986 */ /* 0x000fe2000c101912 */
[C---:B------:R-:W-:Y:S01]  /*14530*/  ISETP.GT.AND P3, PT, R0.reuse, 0x10, P0 ;  /* 0x000000100000780c */ /* 0x040fe20000764270 */
[----:B--2---:R-:W-:Y:S01]  /*14540*/  IMAD.WIDE.U32 R2, R15, 0x1c, R6 ;  /* 0x0000001c0f027825 */ /* 0x004fe200078e0006 */
[----:B------:R-:W-:-:S03]  /*14550*/  ISETP.GT.AND P6, PT, R0, 0x11, P0 ;  /* 0x000000110000780c */ /* 0x000fc600007c4270 */
[----:B------:R-:W-:Y:S01]  /*14560*/  IMAD R31, R31, UR22, RZ ;  /* 0x000000161f1f7c24 */ /* 0x000fe2000f8e02ff */
[----:B------:R-:W-:Y:S01]  /*14570*/  IADD3 R15, R5, UR8, RZ ;  /* 0x00000008050f7c10 */ /* 0x000fe2000fffe0ff */
[----:B---3--:R-:W-:Y:S02]  /*14580*/  VIADD R13, R3, UR8 ;  /* 0x00000008030d7c36 */ /* 0x008fe40008000000 */
[----:B------:R-:W-:Y:S02]  /*14590*/  IMAD.MOV.U32 R12, RZ, RZ, R2 ;  /* 0x000000ffff0c7224 */ /* 0x000fe400078e0002 */
[----:B------:R-:W-:Y:S01]  /*145a0*/  IMAD R5, R32, UR22, RZ ;  /* 0x0000001620057c24 */ /* 0x000fe2000f8e02ff */
[----:B------:R0:W-:Y:S01]  /*145b0*/  @P5 STG.E desc[UR18][R6.64+0x220], R31 ;  /* 0x0002201f06005986 */ /* 0x0001e2000c101912 */
[----:B------:R-:W-:Y:S01]  /*145c0*/  IMAD R33, R33, UR22, RZ ;  /* 0x0000001621217c24 */ /* 0x000fe2000f8e02ff */
[----:B------:R-:W-:Y:S01]  /*145d0*/  IADD3 R2, P5, R8, UR9, RZ ;  /* 0x0000000908027c10 */ /* 0x000fe2000ffbe0ff */
[----:B------:R-:W-:-:S02]  /*145e0*/  IMAD R19, R34, UR22, RZ ;  /* 0x0000001622137c24 */ /* 0x000fc4000f8e02ff */
[----:B------:R-:W-:Y:S01]  /*145f0*/  IMAD R35, R35, UR22, RZ ;  /* 0x0000001623237c24 */ /* 0x000fe2000f8e02ff */
[----:B------:R1:W-:Y:S01]  /*14600*/  @P2 STG.E desc[UR18][R12.64+0x200], R5 ;  /* 0x000200050c002986 */ /* 0x0003e2000c101912 */
[----:B------:R-:W-:-:S03]  /*14610*/  IADD3.X R3, R9, UR17, RZ, P5, !PT ;  /* 0x0000001109037c10 */ /* 0x000fc6000affe4ff */
[----:B------:R-:W-:Y:S01]  /*14620*/  @P4 STG.E desc[UR18][R8.64+0x200], R33 ;  /* 0x0002002108004986 */ /* 0x000fe2000c101912 */
[----:B0-----:R-:W-:-:S03]  /*14630*/  IADD3 R6, P2, R2, UR9, RZ ;  /* 0x0000000902067c10 */ /* 0x001fc6000ff5e0ff */
[----:B------:R0:W-:Y:S01]  /*14640*/  @P3 STG.E desc[UR18][R12.64+0x220], R19 ;  /* 0x000220130c003986 */ /* 0x0001e2000c101912 */
[----:B------:R-:W-:-:S03]  /*14650*/  ISETP.GT.AND P5, PT, R0, 0x19, P1 ;  /* 0x000000190000780c */ /* 0x000fc60000fa4270 */
[----:B------:R-:W-:Y:S01]  /*14660*/  @P6 STG.E desc[UR18][R8.64+0x220], R35 ;  /* 0x0002202308006986 */ /* 0x000fe2000c101912 */
[C---:B------:R-:W-:Y:S02]  /*14670*/  ISETP.GT.AND P6, PT, R0.reuse, 0x18, P1 ;  /* 0x000000180000780c */ /* 0x040fe40000fc4270 */
[----:B------:R-:W-:Y:S01]  /*14680*/  IADD3.X R7, R3, UR17, RZ, P2, !PT ;  /* 0x0000001103077c10 */ /* 0x000fe200097fe4ff */
[----:B------:R-:W-:Y:S01]  /*14690*/  IMAD.U32 R11, RZ, RZ, UR16 ;  /* 0x00000010ff0b7e24 */ /* 0x000fe2000f8e00ff */
[C---:B------:R-:W-:Y:S02]  /*146a0*/  ISETP.GT.AND P2, PT, R0.reuse, 0x18, P0 ;  /* 0x000000180000780c */ /* 0x040fe40000744270 */
[C---:B------:R-:W-:Y:S02]  /*146b0*/  ISETP.GT.AND P4, PT, R0.reuse, 0x19, P0 ;  /* 0x000000190000780c */ /* 0x040fe40000784270 */
[----:B------:R-:W-:Y:S01]  /*146c0*/  ISETP.GT.AND P3, PT, R0, 0x20, P1 ;  /* 0x000000200000780c */ /* 0x000fe20000f64270 */
[----:B------:R-:W-:-:S02]  /*146d0*/  IMAD.MOV.U32 R14, RZ, RZ, R4 ;  /* 0x000000ffff0e7224 */ /* 0x000fc400078e0004 */
[----:B------:R-:W-:Y:S02]  /*146e0*/  IMAD R21, R36, UR22, RZ ;  /* 0x0000001624157c24 */ /* 0x000fe4000f8e02ff */
[----:B-1----:R-:W-:-:S04]  /*146f0*/  IMAD.WIDE.U32 R4, R11, 0x1c, R2 ;  /* 0x0000001c0b047825 */ /* 0x002fc800078e0002 */
[----:B------:R-:W-:Y:S02]  /*14700*/  IMAD R37, R37, UR22, RZ ;  /* 0x0000001625257c24 */ /* 0x000fe4000f8e02ff */
[----:B------:R-:W-:Y:S02]  /*14710*/  IMAD.U32 R17, RZ, RZ, UR16 ;  /* 0x00000010ff117e24 */ /* 0x000fe4000f8e00ff */
[----:B0-----:R-:W-:Y:S01]  /*14720*/  IMAD R19, R38, UR22, RZ ;  /* 0x0000001626137c24 */ /* 0x001fe2000f8e02ff */
[----:B------:R-:W-:Y:S01]  /*14730*/  IADD3 R13, R5, UR8, RZ ;  /* 0x00000008050d7c10 */ /* 0x000fe2000fffe0ff */
[----:B------:R-:W-:Y:S01]  /*14740*/  IMAD R39, R39, UR22, RZ ;  /* 0x0000001627277c24 */ /* 0x000fe2000f8e02ff */
[----:B------:R0:W-:Y:S01]  /*14750*/  @P6 STG.E desc[UR18][R14.64+0x200], R21 ;  /* 0x000200150e006986 */ /* 0x0001e2000c101912 */
[----:B------:R-:W-:Y:S02]  /*14760*/  IMAD.MOV.U32 R12, RZ, RZ, R4 ;  /* 0x000000ffff0c7224 */ /* 0x000fe400078e0004 */
[----:B------:R-:W-:Y:S01]  /*14770*/  IMAD R23, R40, UR22, RZ ;  /* 0x0000001628177c24 */ /* 0x000fe2000f8e02ff */
[----:B------:R-:W-:Y:S01]  /*14780*/  @P5 STG.E desc[UR18][R2.64+0x200], R37 ;  /* 0x0002002502005986 */ /* 0x000fe2000c101912 */
[----:B------:R-:W-:Y:S01]  /*14790*/  IMAD.WIDE.U32 R10, R17, 0x1c, R6 ;  /* 0x0000001c110a7825 */ /* 0x000fe200078e0006 */
[----:B------:R-:W-:-:S02]  /*147a0*/  IADD3 R4, P5, R6, UR9, RZ ;  /* 0x0000000906047c10 */ /* 0x000fc4000ffbe0ff */
[C---:B------:R-:W-:Y:S01]  /*147b0*/  ISETP.GT.AND P6, PT, R0.reuse, 0x21, P1 ;  /* 0x000000210000780c */ /* 0x040fe20000fc4270 */
[----:B------:R1:W-:Y:S01]  /*147c0*/  @P2 STG.E desc[UR18][R14.64+0x220], R19 ;  /* 0x000220130e002986 */ /* 0x0003e2000c101912 */
[----:B------:R-:W-:Y:S01]  /*147d0*/  ISETP.GT.AND P2, PT, R0, 0x20, P0 ;  /* 0x000000200000780c */ /* 0x000fe20000744270 */
[----:B------:R-:W-:Y:S02]  /*147e0*/  IMAD.MOV.U32 R16, RZ, RZ, R10 ;  /* 0x000000ffff107224 */ /* 0x000fe400078e000a */
[----:B------:R2:W-:Y:S01]  /*147f0*/  @P4 STG.E desc[UR18][R2.64+0x220], R39 ;  /* 0x0002202702004986 */ /* 0x0005e2000c101912 */
[----:B------:R-:W-:-:S03]  /*14800*/  IADD3.X R5, R7, UR17, RZ, P5, !PT ;  /* 0x0000001107057c10 */ /* 0x000fc6000affe4ff */
[----:B------:R3:W-:Y:S01]  /*14810*/  @P3 STG.E desc[UR18][R12.64+0x200], R23 ;  /* 0x000200170c003986 */ /* 0x0007e2000c101912 */
[----:B------:R-:W-:Y:S01]  /*14820*/  IADD3 R10, P3, R4, UR9, RZ ;  /* 0x00000009040a7c10 */ /* 0x000fe2000ff7e0ff */
[----:B------:R-:W-:Y:S01]  /*14830*/  VIADD R17, R11, UR8 ;  /* 0x000000080b117c36 */ /* 0x000fe20008000000 */
[----:B------:R-:W-:Y:S01]  /*14840*/  ISETP.GT.AND P4, PT, R0, 0x28, P1 ;  /* 0x000000280000780c */ /* 0x000fe20000f84270 */
[----:B------:R-:W-:Y:S01]  /*14850*/  IMAD R41, R41, UR22, RZ ;  /* 0x0000001629297c24 */ /* 0x000fe2000f8e02ff */
[----:B------:R-:W-:Y:S01]  /*14860*/  IADD3.X R11, R5, UR17, RZ, P3, !PT ;  /* 0x00000011050b7c10 */ /* 0x000fe20009ffe4ff */
[----:B0-----:R-:W-:Y:S01]  /*14870*/  IMAD R21, R42, UR22, RZ ;  /* 0x000000162a157c24 */ /* 0x001fe2000f8e02ff */
[C---:B------:R-:W-:Y:S02]  /*14880*/  ISETP.GT.AND P3, PT, R0.reuse, 0x21, P0 ;  /* 0x000000210000780c */ /* 0x040fe40000764270 */
[C---:B------:R-:W-:Y:S01]  /*14890*/  ISETP.GT.AND P5, PT, R0.reuse, 0x29, P1 ;  /* 0x000000290000780c */ /* 0x040fe20000fa4270 */
[----:B------:R-:W-:Y:S01]  /*148a0*/  @P6 STG.E desc[UR18][R6.64+0x200], R41 ;  /* 0x0002002906006986 */ /* 0x000fe2000c101912 */
[C---:B------:R-:W-:Y:S01]  /*148b0*/  ISETP.GT.AND P6, PT, R0.reuse, 0x28, P0 ;  /* 0x000000280000780c */ /* 0x040fe200007c4270 */
[----:B------:R-:W-:Y:S01]  /*148c0*/  IMAD R43, R43, UR22, RZ ;  /* 0x000000162b2b7c24 */ /* 0x000fe2000f8e02ff */
[----:B------:R-:W-:Y:S01]  /*148d0*/  MOV R25, UR16 ;  /* 0x0000001000197c02 */ /* 0x000fe20008000f00 */
[----:B------:R0:W-:Y:S01]  /*148e0*/  @P2 STG.E desc[UR18][R12.64+0x220], R21 ;  /* 0x000220150c002986 */ /* 0x0001e2000c101912 */
[----:B------:R-:W-:Y:S01]  /*148f0*/  ISETP.GT.AND P2, PT, R0, 0x29, P0 ;  /* 0x000000290000780c */ /* 0x000fe20000744270 */
[----:B-1----:R-:W-:-:S02]  /*14900*/  IMAD R19, R44, UR22, RZ ;  /* 0x000000162c137c24 */ /* 0x002fc4000f8e02ff */
[----:B------:R-:W-:Y:S02]  /*14910*/  IMAD R45, R45, UR22, RZ ;  /* 0x000000162d2d7c24 */ /* 0x000fe4000f8e02ff */
[----:B--2---:R-:W-:Y:S01]  /*14920*/  IMAD.WIDE.U32 R2, R25, 0x1c, R10 ;  /* 0x0000001c19027825 */ /* 0x004fe200078e000a */
[----:B------:R-:W-:Y:S03]  /*14930*/  @P3 STG.E desc[UR18][R6.64+0x220], R43 ;  /* 0x0002202b06003986 */ /* 0x000fe6000c101912 */
[----:B---3--:R-:W-:Y:S01]  /*14940*/  IMAD R23, R46, UR22, RZ ;  /* 0x000000162e177c24 */ /* 0x008fe2000f8e02ff */
[----:B------:R-:W-:Y:S01]  /*14950*/  @P4 STG.E desc[UR18][R16.64+0x200], R19 ;  /* 0x0002001310004986 */ /* 0x000fe2000c101912 */
[----:B------:R-:W-:Y:S01]  /*14960*/  IMAD.U32 R9, RZ, RZ, UR16 ;  /* 0x00000010ff097e24 */ /* 0x000fe2000f8e00ff */
[C---:B------:R-:W-:Y:S01]  /*14970*/  ISETP.GT.AND P4, PT, R0.reuse, 0x30, P1 ;  /* 0x000000300000780c */ /* 0x040fe20000f84270 */
[----:B------:R-:W-:Y:S01]  /*14980*/  IMAD R47, R47, UR22, RZ ;  /* 0x000000162f2f7c24 */ /* 0x000fe2000f8e02ff */
[----:B------:R-:W-:Y:S01]  /*14990*/  @P5 STG.E desc[UR18][R4.64+0x200], R45 ;  /* 0x0002002d04005986 */ /* 0x000fe2000c101912 */
[----:B------:R-:W-:Y:S01]  /*149a0*/  IMAD.MOV.U32 R14, RZ, RZ, R2 ;  /* 0x000000ffff0e7224 */ /* 0x000fe200078e0002 */
[----:B------:R-:W-:-:S02]  /*149b0*/  ISETP.GT.AND P5, PT, R0, 0x31, P1 ;  /* 0x000000310000780c */ /* 0x000fc40000fa4270 */
[----:B------:R-:W-:Y:S01]  /*149c0*/  IADD3 R2, P3, R10, UR9, RZ ;  /* 0x000000090a027c10 */ /* 0x000fe2000ff7e0ff */
[----:B------:R-:W-:Y:S01]  /*149d0*/  IMAD.WIDE.U32 R8, R9, 0x1c, R4 ;  /* 0x0000001c09087825 */ /* 0x000fe200078e0004 */
[----:B------:R1:W-:Y:S01]  /*149e0*/  @P6 STG.E desc[UR18][R16.64+0x220], R23 ;  /* 0x0002201710006986 */ /* 0x0003e2000c101912 */
[C---:B------:R-:W-:Y:S02]  /*149f0*/  ISETP.GT.AND P6, PT, R0.reuse, 0x30, P0 ;  /* 0x000000300000780c */ /* 0x040fe400007c4270 */
[----:B------:R-:W-:Y:S01]  /*14a00*/  VIADD R15, R3, UR8 ;  /* 0x00000008030f7c36 */ /* 0x000fe20008000000 */
[----:B------:R-:W-:Y:S01]  /*14a10*/  @P2 STG.E desc[UR18][R4.64+0x220], R47 ;  /* 0x0002202f04002986 */ /* 0x000fe2000c101912 */
[----:B------:R-:W-:Y:S02]  /*14a20*/  IADD3.X R3, R11, UR17, RZ, P3, !PT ;  /* 0x000000110b037c10 */ /* 0x000fe40009ffe4ff */
[C---:B------:R-:W-:Y:S01]  /*14a30*/  ISETP.GT.AND P2, PT, R0.reuse, 0x31, P0 ;  /* 0x000000310000780c */ /* 0x040fe20000744270 */
[----:B------:R-:W-:Y:S01]  /*14a40*/  VIADD R9, R9, UR8 ;  /* 0x0000000809097c36 */ /* 0x000fe20008000000 */
[----:B------:R-:W-:Y:S01]  /*14a50*/  ISETP.GT.AND P3, PT, R0, 0x38, P1 ;  /* 0x000000380000780c */ /* 0x000fe20000f64270 */
[----:B0-----:R-:W-:-:S02]  /*14a60*/  IMAD R21, R48, UR22, RZ ;  /* 0x0000001630157c24 */ /* 0x001fc4000f8e02ff */
[----:B------:R-:W-:Y:S02]  /*14a70*/  IMAD R49, R49, UR22, RZ ;  /* 0x0000001631317c24 */ /* 0x000fe4000f8e02ff */
[----:B-1----:R-:W-:Y:S01]  /*14a80*/  IMAD R17, R50, UR22, RZ ;  /* 0x0000001632117c24 */ /* 0x002fe2000f8e02ff */
[----:B------:R-:W-:Y:S01]  /*14a90*/  @P4 STG.E desc[UR18][R8.64+0x200], R21 ;  /* 0x0002001508004986 */ /* 0x000fe2000c101912 */
[----:B------:R-:W-:Y:S01]  /*14aa0*/  IMAD R51, R51, UR22, RZ ;  /* 0x0000001633337c24 */ /* 0x000fe2000f8e02ff */
[----:B------:R-:W-:Y:S01]  /*14ab0*/  ISETP.GT.AND P4, PT, R0, 0x39, P1 ;  /* 0x000000390000780c */ /* 0x000fe20000f84270 */
[----:B------:R-:W-:Y:S01]  /*14ac0*/  IMAD R19, R52, UR22, RZ ;  /* 0x0000001634137c24 */ /* 0x000fe2000f8e02ff */
[----:B------:R-:W-:Y:S01]  /*14ad0*/  @P5 STG.E desc[UR18][R10.64+0x200], R49 ;  /* 0x000200310a005986 */ /* 0x000fe2000c101912 */
[----:B------:R-:W-:-:S03]  /*14ae0*/  ISETP.GT.AND P5, PT, R0, 0x38, P0 ;  /* 0x000000380000780c */ /* 0x000fc600007a4270 */
[----:B------:R0:W-:Y:S01]  /*14af0*/  @P6 STG.E desc[UR18][R8.64+0x220], R17 ;  /* 0x0002201108006986 */ /* 0x0001e2000c101912 */
[----:B------:R-:W-:-:S03]  /*14b00*/  IMAD R53, R53, UR22, RZ ;  /* 0x0000001635357c24 */ /* 0x000fc6000f8e02ff */
[----:B------:R-:W-:Y:S04]  /*14b10*/  @P2 STG.E desc[UR18][R10.64+0x220], R51 ;  /* 0x000220330a002986 */ /* 0x000fe8000c101912 */
[----:B------:R-:W-:Y:S01]  /*14b20*/  @P3 STG.E desc[UR18][R14.64+0x200], R19 ;  /* 0x000200130e003986 */ /* 0x000fe2000c101912 */
[----:B------:R-:W-:Y:S01]  /*14b30*/  ISETP.GT.AND P3, PT, R0, 0x39, P0 ;  /* 0x000000390000780c */ /* 0x000fe20000764270 */
[----:B------:R-:W-:Y:S02]  /*14b40*/  IMAD.U32 R7, RZ, RZ, UR16 ;  /* 0x00000010ff077e24 */ /* 0x000fe4000f8e00ff */
[----:B0-----:R-:W-:Y:S01]  /*14b50*/  IMAD R9, R54, UR22, RZ ;  /* 0x0000001636097c24 */ /* 0x001fe2000f8e02ff */
[----:B------:R-:W-:Y:S01]  /*14b60*/  IADD3 R4, P6, R2, UR9, RZ ;  /* 0x0000000902047c10 */ /* 0x000fe2000ffde0ff */
[----:B------:R-:W-:Y:S01]  /*14b70*/  @P4 STG.E desc[UR18][R2.64+0x200], R53 ;  /* 0x0002003502004986 */ /* 0x000fe2000c101912 */
[C---:B------:R-:W-:Y:S01]  /*14b80*/  ISETP.GT.AND P2, PT, R0.reuse, 0x40, P1 ;  /* 0x000000400000780c */ /* 0x040fe20000f44270 */
[----:B------:R-:W-:Y:S01]  /*14b90*/  IMAD.WIDE.U32 R6, R7, 0x1c, R2 ;  /* 0x0000001c07067825 */ /* 0x000fe200078e0002 */
[C---:B------:R-:W-:Y:S01]  /*14ba0*/  ISETP.GT.AND P4, PT, R0.reuse, 0x41, P1 ;  /* 0x000000410000780c */ /* 0x040fe20000f84270 */
[----:B------:R0:W-:Y:S01]  /*14bb0*/  @P5 STG.E desc[UR18][R14.64+0x220], R9 ;  /* 0x000220090e005986 */ /* 0x0001e2000c101912 */
[----:B------:R-:W-:Y:S01]  /*14bc0*/  IADD3.X R5, R3, UR17, RZ, P6, !PT ;  /* 0x0000001103057c10 */ /* 0x000fe2000b7fe4ff */
[----:B------:R-:W-:Y:S01]  /*14bd0*/  IMAD R55, R55, UR22, RZ ;  /* 0x0000001637377c24 */ /* 0x000fe2000f8e02ff */
[----:B------:R-:W-:-:S02]  /*14be0*/  ISETP.GT.AND P5, PT, R0, 0x40, P0 ;  /* 0x000000400000780c */ /* 0x000fc400007a4270 */
[C---:B------:R-:W-:Y:S01]  /*14bf0*/  ISETP.GT.AND P6, PT, R0.reuse, 0x41, P0 ;  /* 0x000000410000780c */ /* 0x040fe200007c4270 */
[----:B------:R-:W-:Y:S01]  /*14c00*/  IMAD.MOV.U32 R12, RZ, RZ, R6 ;  /* 0x000000ffff0c7224 */ /* 0x000fe200078e0006 */
[----:B------:R-:W-:Y:S01]  /*14c10*/  IADD3 R13, R7, UR8, RZ ;  /* 0x00000008070d7c10 */ /* 0x000fe2000fffe0ff */
[----:B------:R-:W-:Y:S01]  /*14c20*/  @P3 STG.E desc[UR18][R2.64+0x220], R55 ;  /* 0x0002203702003986 */ /* 0x000fe2000c101912 */
[----:B------:R-:W-:Y:S01]  /*14c30*/  IMAD.U32 R7, RZ, RZ, UR16 ;  /* 0x00000010ff077e24 */ /* 0x000fe2000f8e00ff */
[----:B------:R-:W-:Y:S01]  /*14c40*/  ISETP.GT.AND P3, PT, R0, 0x48, P1 ;  /* 0x000000480000780c */ /* 0x000fe20000f64270 */
[----:B------:R-:W-:Y:S02]  /*14c50*/  IMAD R17, R56, UR22, RZ ;  /* 0x0000001638117c24 */ /* 0x000fe4000f8e02ff */
[----:B------:R-:W-:Y:S02]  /*14c60*/  IMAD R57, R57, UR22, RZ ;  /* 0x0000001639397c24 */ /* 0x000fe4000f8e02ff */
[----:B0-----:R-:W-:-:S02]  /*14c70*/  IMAD R15, R58, UR22, RZ ;  /* 0x000000163a0f7c24 */ /* 0x001fc4000f8e02ff */
[----:B------:R-:W-:Y:S01]  /*14c80*/  IMAD R59, R59, UR22, RZ ;  /* 0x000000163b3b7c24 */ /* 0x000fe2000f8e02ff */
[----:B------:R0:W-:Y:S01]  /*14c90*/  @P2 STG.E desc[UR18][R12.64+0x200], R17 ;  /* 0x000200110c002986 */ /* 0x0001e2000c101912 */
[----:B------:R-:W-:Y:S01]  /*14ca0*/  IMAD.WIDE.U32 R6, R7, 0x1c, R4 ;  /* 0x0000001c07067825 */ /* 0x000fe200078e0004 */
[----:B------:R-:W-:Y:S02]  /*14cb0*/  ISETP.GT.AND P2, PT, R0, 0x49, P1 ;  /* 0x000000490000780c */ /* 0x000fe40000f44270 */
[----:B------:R-:W-:Y:S01]  /*14cc0*/  @P4 STG.E desc[UR18][R4.64+0x200], R57 ;  /* 0x0002003904004986 */ /* 0x000fe2000c101912 */
[----:B------:R-:W-:Y:S02]  /*14cd0*/  VIADD R11, R7, UR8 ;  /* 0x00000008070b7c36 */ /* 0x000fe40008000000 */
[----:B------:R-:W-:Y:S01]  /*14ce0*/  IMAD.MOV.U32 R10, RZ, RZ, R6 ;  /* 0x000000ffff0a7224 */ /* 0x000fe200078e0006 */
[----:B------:R-:W-:Y:S01]  /*14cf0*/  @P5 STG.E desc[UR18][R12.64+0x220], R15 ;  /* 0x0002200f0c005986 */ /* 0x000fe2000c101912 */
[----:B------:R-:W-:Y:S01]  /*14d00*/  IMAD R19, R60, UR22, RZ ;  /* 0x000000163c137c24 */ /* 0x000fe2000f8e02ff */
[----:B------:R-:W-:-:S02]  /*14d10*/  IADD3 R6, P4, R4, UR9, RZ ;  /* 0x0000000904067c10 */ /* 0x000fc4000ff9e0ff */
[----:B------:R1:W-:Y:S01]  /*14d20*/  @P6 STG.E desc[UR18][R4.64+0x220], R59 ;  /* 0x0002203b04006986 */ /* 0x0003e2000c101912 */
[----:B------:R-:W-:Y:S01]  /*14d30*/  ISETP.GT.AND P6, PT, R0, 0x48, P0 ;  /* 0x000000480000780c */ /* 0x000fe200007c4270 */
[----:B------:R-:W-:Y:S01]  /*14d40*/  IMAD R61, R61, UR22, RZ ;  /* 0x000000163d3d7c24 */ /* 0x000fe2000f8e02ff */
[----:B------:R-:W-:Y:S01]  /*14d50*/  IADD3.X R7, R5, UR17, RZ, P4, !PT ;  /* 0x0000001105077c10 */ /* 0x000fe2000a7fe4ff */
[----:B------:R2:W-:Y:S01]  /*14d60*/  @P3 STG.E desc[UR18][R10.64+0x200], R19 ;  /* 0x000200130a003986 */ /* 0x0005e2000c101912 */
[----:B------:R-:W-:Y:S01]  /*14d70*/  IADD3 R8, P3, R6, UR9, RZ ;  /* 0x0000000906087c10 */ /* 0x000fe2000ff7e0ff */
[----:B0-----:R-:W-:Y:S01]  /*14d80*/  IMAD R17, R62, UR22, RZ ;  /* 0x000000163e117c24 */ /* 0x001fe2000f8e02ff */
[----:B------:R-:W-:Y:S01]  /*14d90*/  ISETP.GT.AND P5, PT, R0, 0x49, P0 ;  /* 0x000000490000780c */ /* 0x000fe200007a4270 */
[----:B------:R-:W-:Y:S01]  /*14da0*/  @P2 STG.E desc[UR18][R6.64+0x200], R61 ;  /* 0x0002003d06002986 */ /* 0x000fe2000c101912 */
[----:B------:R-:W-:Y:S01]  /*14db0*/  IADD3.X R9, R7, UR17, RZ, P3, !PT ;  /* 0x0000001107097c10 */ /* 0x000fe20009ffe4ff */
[----:B------:R-:W-:Y:S01]  /*14dc0*/  IMAD.U32 R21, RZ, RZ, UR16 ;  /* 0x00000010ff157e24 */ /* 0x000fe2000f8e00ff */
[----:B------:R-:W-:-:S02]  /*14dd0*/  MOV R3, UR16 ;  /* 0x0000001000037c02 */ /* 0x000fc40008000f00 */
[C---:B------:R-:W-:Y:S01]  /*14de0*/  ISETP.GT.AND P2, PT, R0.reuse, 0x50, P1 ;  /* 0x000000500000780c */ /* 0x040fe20000f44270 */
[----:B------:R-:W-:Y:S01]  /*14df0*/  @P6 STG.E desc[UR18][R10.64+0x220], R17 ;  /* 0x000220110a006986 */ /* 0x000fe2000c101912 */
[C---:B------:R-:W-:Y:S01]  /*14e00*/  ISETP.GT.AND P4, PT, R0.reuse, 0x51, P1 ;  /* 0x000000510000780c */ /* 0x040fe20000f84270 */
[----:B-1----:R-:W-:Y:S01]  /*14e10*/  IMAD.WIDE.U32 R4, R21, 0x1c, R8 ;  /* 0x0000001c15047825 */ /* 0x002fe200078e0008 */
[C---:B------:R-:W-:Y:S02]  /*14e20*/  ISETP.GT.AND P3, PT, R0.reuse, 0x50, P0 ;  /* 0x000000500000780c */ /* 0x040fe40000764270 */
[----:B------:R-:W-:Y:S01]  /*14e30*/  ISETP.GT.AND P6, PT, R0, 0x51, P0 ;  /* 0x000000510000780c */ /* 0x000fe200007c4270 */
[----:B------:R-:W-:-:S04]  /*14e40*/  IMAD.WIDE.U32 R2, R3, 0x1c, R6 ;  /* 0x0000001c03027825 */ /* 0x000fc800078e0006 */
[----:B------:R-:W-:Y:S02]  /*14e50*/  IMAD R63, R63, UR22, RZ ;  /* 0x000000163f3f7c24 */ /* 0x000fe4000f8e02ff */
[----:B------:R-:W-:Y:S02]  /*14e60*/  VIADD R15, R5, UR8 ;  /* 0x00000008050f7c36 */ /* 0x000fe40008000000 */
[----:B------:R-:W-:Y:S01]  /*14e70*/  VIADD R13, R3, UR8 ;  /* 0x00000008030d7c36 */ /* 0x000fe20008000000 */
[----:B------:R0:W-:Y:S01]  /*14e80*/  @P5 STG.E desc[UR18][R6.64+0x220], R63 ;  /* 0x0002203f06005986 */ /* 0x0001e2000c101912 */
[----:B------:R-:W-:Y:S02]  /*14e90*/  IMAD.MOV.U32 R12, RZ, RZ, R2 ;  /* 0x000000ffff0c7224 */ /* 0x000fe400078e0002 */
[----:B------:R-:W-:Y:S01]  /*14ea0*/  IMAD R5, R64, UR22, RZ ;  /* 0x0000001640057c24 */ /* 0x000fe2000f8e02ff */
[----:B------:R-:W-:Y:S01]  /*14eb0*/  IADD3 R2, P5, R8, UR9, RZ ;  /* 0x0000000908027c10 */ /* 0x000fe2000ffbe0ff */
[----:B------:R-:W-:-:S02]  /*14ec0*/  IMAD R65, R65, UR22, RZ ;  /* 0x0000001641417c24 */ /* 0x000fc4000f8e02ff */
[----:B--2---:R-:W-:Y:S02]  /*14ed0*/  IMAD R19, R66, UR22, RZ ;  /* 0x0000001642137c24 */ /* 0x004fe4000f8e02ff */
[----:B------:R-:W-:Y:S01]  /*14ee0*/  IMAD R67, R67, UR22, RZ ;  /* 0x0000001643437c24 */ /* 0x000fe2000f8e02ff */
[----:B------:R1:W-:Y:S01]  /*14ef0*/  @P2 STG.E desc[UR18][R12.64+0x200], R5 ;  /* 0x000200050c002986 */ /* 0x0003e2000c101912 */
[----:B------:R-:W-:Y:S02]  /*14f00*/  IADD3.X R3, R9, UR17, RZ, P5, !PT ;  /* 0x0000001109037c10 */ /* 0x000fe4000affe4ff */
[----:B0-----:R-:W-:Y:S01]  /*14f10*/  IADD3 R6, P2, R2, UR9, RZ ;  /* 0x0000000902067c10 */ /* 0x001fe2000ff5e0ff */
[----:B------:R-:W-:Y:S01]  /*14f20*/  @P4 STG.E desc[UR18][R8.64+0x200], R65 ;  /* 0x0002004108004986 */ /* 0x000fe2000c101912 */
[----:B------:R-:W-:-:S03]  /*14f30*/  ISETP.GT.AND P5, PT, R0, 0x59, P1 ;  /* 0x000000590000780c */ /* 0x000fc60000fa4270 */
[----:B------:R0:W-:Y:S01]  /*14f40*/  @P3 STG.E desc[UR18][R12.64+0x220], R19 ;  /* 0x000220130c003986 */ /* 0x0001e2000c101912 */
[----:B------:R-:W-:-:S03]  /*14f50*/  IADD3.X R7, R3, UR17, RZ, P2, !PT ;  /* 0x0000001103077c10 */ /* 0x000fc600097fe4ff */
[----:B------:R-:W-:Y:S01]  /*14f60*/  @P6 STG.E desc[UR18][R8.64+0x220], R67 ;  /* 0x0002204308006986 */ /* 0x000fe2000c101912 */
[C---:B------:R-:W-:Y:S02]  /*14f70*/  ISETP.GT.AND P6, PT, R0.reuse, 0x58, P1 ;  /* 0x000000580000780c */ /* 0x040fe40000fc4270 */
[C---:B------:R-:W-:Y:S01]  /*14f80*/  ISETP.GT.AND P2, PT, R0.reuse, 0x58, P0 ;  /* 0x000000580000780c */ /* 0x040fe20000744270 */
[----:B------:R-:W-:Y:S01]  /*14f90*/  IMAD.U32 R11, RZ, RZ, UR16 ;  /* 0x00000010ff0b7e24 */ /* 0x000fe2000f8e00ff */
[C---:B------:R-:W-:Y:S02]  /*14fa0*/  ISETP.GT.AND P4, PT, R0.reuse, 0x59, P0 ;  /* 0x000000590000780c */ /* 0x040fe40000784270 */
[----:B------:R-:W-:Y:S01]  /*14fb0*/  ISETP.GT.AND P3, PT, R0, 0x60, P1 ;  /* 0x000000600000780c */ /* 0x000fe20000f64270 */
[----:B------:R-:W-:Y:S01]  /*14fc0*/  IMAD R21, R68, UR22, RZ ;  /* 0x0000001644157c24 */ /* 0x000fe2000f8e02ff */
[----:B------:R-:W-:Y:S01]  /*14fd0*/  MOV R14, R4 ;  /* 0x00000004000e7202 */ /* 0x000fe20000000f00 */
[----:B-1----:R-:W-:-:S04]  /*14fe0*/  IMAD.WIDE.U32 R4, R11, 0x1c, R2 ;  /* 0x0000001c0b047825 */ /* 0x002fc800078e0002 */
[----:B------:R-:W-:Y:S02]  /*14ff0*/  IMAD R69, R69, UR22, RZ ;  /* 0x0000001645457c24 */ /* 0x000fe4000f8e02ff */
[----:B------:R-:W-:Y:S02]  /*15000*/  IMAD.U32 R17, RZ, RZ, UR16 ;  /* 0x00000010ff117e24 */ /* 0x000fe4000f8e00ff */
[----:B0-----:R-:W-:Y:S01]  /*15010*/  IMAD R19, R70, UR22, RZ ;  /* 0x0000001646137c24 */ /* 0x001fe2000f8e02ff */
[----:B------:R0:W-:Y:S01]  /*15020*/  @P6 STG.E desc[UR18][R14.64+0x200], R21 ;  /* 0x000200150e006986 */ /* 0x0001e2000c101912 */
[----:B------:R-:W-:Y:S01]  /*15030*/  IMAD R71, R71, UR22, RZ ;  /* 0x0000001647477c24 */ /* 0x000fe2000f8e02ff */
[----:B------:R-:W-:Y:S01]  /*15040*/  MOV R12, R4 ;  /* 0x00000004000c7202 */ /* 0x000fe20000000f00 */
[----:B------:R-:W-:Y:S01]  /*15050*/  VIADD R13, R5, UR8 ;  /* 0x00000008050d7c36 */ /* 0x000fe20008000000 */
[----:B------:R-:W-:Y:S01]  /*15060*/  @P5 STG.E desc[UR18][R2.64+0x200], R69 ;  /* 0x0002004502005986 */ /* 0x000fe2000c101912 */
[----:B------:R-:W-:Y:S01]  /*15070*/  IMAD R23, R72, UR22, RZ ;  /* 0x0000001648177c24 */ /* 0x000fe2000f8e02ff */
[----:B------:R-:W-:Y:S01]  /*15080*/  ISETP.GT.AND P6, PT, R0, 0x61, P1 ;  /* 0x000000610000780c */ /* 0x000fe20000fc4270 */
[----:B------:R-:W-:Y:S01]  /*15090*/  IMAD.WIDE.U32 R10, R17, 0x1c, R6 ;  /* 0x0000001c110a7825 */ /* 0x000fe200078e0006 */
[----:B------:R-:W-:Y:S01]  /*150a0*/  IADD3 R4, P5, R6, UR9, RZ ;  /* 0x0000000906047c10 */ /* 0x000fe2000ffbe0ff */
[----:B------:R1:W-:Y:S01]  /*150b0*/  @P2 STG.E desc[UR18][R14.64+0x220], R19 ;  /* 0x000220130e002986 */ /* 0x0003e2000c101912 */
[----:B------:R-:W-:Y:S01]  /*150c0*/  ISETP.GT.AND P2, PT, R0, 0x60, P0 ;  /* 0x000000600000780c */ /* 0x000fe20000744270 */
[----:B------:R-:W-:-:S02]  /*150d0*/  IMAD.MOV.U32 R16, RZ, RZ, R10 ;  /* 0x000000ffff107224 */ /* 0x000fc400078e000a */
[----:B------:R2:W-:Y:S01]  /*150e0*/  @P4 STG.E desc[UR18][R2.64+0x220], R71 ;  /* 0x0002204702004986 */ /* 0x0005e2000c101912 */
[----:B------:R-:W-:-:S03]  /*150f0*/  IADD3.X R5, R7, UR17, RZ, P5, !PT ;  /* 0x0000001107057c10 */ /* 0x000fc6000affe4ff */
[----:B------:R3:W-:Y:S01]  /*15100*/  @P3 STG.E desc[UR18][R12.64+0x200], R23 ;  /* 0x000200170c003986 */ /* 0x0007e2000c101912 */
[----:B------:R-:W-:Y:S01]  /*15110*/  IADD3 R10, P3, R4, UR9, RZ ;  /* 0x00000009040a7c10 */ /* 0x000fe2000ff7e0ff */
[----:B------:R-:W-:Y:S02]  /*15120*/  VIADD R17, R11, UR8 ;  /* 0x000000080b117c36 */ /* 0x000fe40008000000 */
[----:B------:R-:W-:Y:S01]  /*15130*/  IMAD R73, R73, UR22, RZ ;  /* 0x0000001649497c24 */ /* 0x000fe2000f8e02ff */
[----:B------:R-:W-:Y:S01]  /*15140*/  IADD3.X R11, R5, UR17, RZ, P3, !PT ;  /* 0x00000011050b7c10 */ /* 0x000fe20009ffe4ff */
[----:B0-----:R-:W-:Y:S01]  /*15150*/  IMAD R21, R74, UR22, RZ ;  /* 0x000000164a157c24 */ /* 0x001fe2000f8e02ff */
[C---:B------:R-:W-:Y:S02]  /*15160*/  ISETP.GT.AND P3, PT, R0.reuse, 0x61, P0 ;  /* 0x000000610000780c */ /* 0x040fe40000764270 */
[C---:B------:R-:W-:Y:S02]  /*15170*/  ISETP.GT.AND P4, PT, R0.reuse, 0x68, P1 ;  /* 0x000000680000780c */ /* 0x040fe40000f84270 */
[C---:B------:R-:W-:Y:S01]  /*15180*/  ISETP.GT.AND P5, PT, R0.reuse, 0x69, P1 ;  /* 0x000000690000780c */ /* 0x040fe20000fa4270 */
[----:B------:R-:W-:Y:S01]  /*15190*/  @P6 STG.E desc[UR18][R6.64+0x200], R73 ;  /* 0x0002004906006986 */ /* 0x000fe2000c101912 */
[----:B------:R-:W-:-:S03]  /*151a0*/  ISETP.GT.AND P6, PT, R0, 0x68, P0 ;  /* 0x000000680000780c */ /* 0x000fc600007c4270 */
[----:B------:R0:W-:Y:S01]  /*151b0*/  @P2 STG.E desc[UR18][R12.64+0x220], R21 ;  /* 0x000220150c002986 */ /* 0x0001e2000c101912 */
[----:B------:R-:W-:Y:S01]  /*151c0*/  ISETP.GT.AND P2, PT, R0, 0x69, P0 ;  /* 0x000000690000780c */ /* 0x000fe20000744270 */
[----:B------:R-:W-:Y:S02]  /*151d0*/  IMAD R75, R75, UR22, RZ ;  /* 0x000000164b4b7c24 */ /* 0x000fe4000f8e02ff */
[----:B-1----:R-:W-:Y:S02]  /*151e0*/  IMAD R19, R76, UR22, RZ ;  /* 0x000000164c137c24 */ /* 0x002fe4000f8e02ff */
[----:B--2---:R-:W-:Y:S01]  /*151f0*/  IMAD.WIDE.U32 R2, R25, 0x1c, R10 ;  /* 0x0000001c19027825 */ /* 0x004fe200078e000a */
[----:B------:R-:W-:Y:S03]  /*15200*/  @P3 STG.E desc[UR18][R6.64+0x220], R75 ;  /* 0x0002204b06003986 */ /* 0x000fe6000c101912 */
[----:B------:R-:W-:Y:S01]  /*15210*/  IMAD R77, R77, UR22, RZ ;  /* 0x000000164d4d7c24 */ /* 0x000fe2000f8e02ff */
[----:B------:R-:W-:Y:S01]  /*15220*/  @P4 STG.E desc[UR18][R16.64+0x200], R19 ;  /* 0x0002001310004986 */ /* 0x000fe2000c101912 */
[----:B---3--:R-:W-:Y:S01]  /*15230*/  IMAD R23, R78, UR22, RZ ;  /* 0x000000164e177c24 */ /* 0x008fe2000f8e02ff */
[----:B------:R-:W-:Y:S01]  /*15240*/  MOV R14, R2 ;  /* 0x00000002000e7202 */ /* 0x000fe20000000f00 */
[----:B------:R-:W-:Y:S01]  /*15250*/  IMAD R79, R79, UR22, RZ ;  /* 0x000000164f4f7c24 */ /* 0x000fe2000f8e02ff */
[----:B------:R-:W-:Y:S01]  /*15260*/  @P5 STG.E desc[UR18][R4.64+0x200], R77 ;  /* 0x0002004d04005986 */ /* 0x000fe2000c101912 */
[----:B------:R-:W-:Y:S01]  /*15270*/  IMAD.U32 R9, RZ, RZ, UR16 ;  /* 0x00000010ff097e24 */ /* 0x000fe2000f8e00ff */
[----:B------:R-:W-:-:S02]  /*15280*/  ISETP.GT.AND P4, PT, R0, 0x70, P1 ;  /* 0x000000700000780c */ /* 0x000fc40000f84270 */
[----:B------:R-:W-:Y:S02]  /*15290*/  ISETP.GT.AND P5, PT, R0, 0x71, P1 ;  /* 0x000000710000780c */ /* 0x000fe40000fa4270 */
[----:B------:R-:W-:Y:S01]  /*152a0*/  IADD3 R2, P3, R10, UR9, RZ ;  /* 0x000000090a027c10 */ /* 0x000fe2000ff7e0ff */
[----:B------:R1:W-:Y:S01]  /*152b0*/  @P6 STG.E desc[UR18][R16.64+0x220], R23 ;  /* 0x0002201710006986 */ /* 0x0003e2000c101912 */
[----:B------:R-:W-:Y:S01]  /*152c0*/  IMAD.WIDE.U32 R8, R9, 0x1c, R4 ;  /* 0x0000001c09087825 */ /* 0x000fe200078e0004 */
[C---:B------:R-:W-:Y:S02]  /*152d0*/  ISETP.GT.AND P6, PT, R0.reuse, 0x70, P0 ;  /* 0x000000700000780c */ /* 0x040fe400007c4270 */
[----:B------:R-:W-:Y:S01]  /*152e0*/  @P2 STG.E desc[UR18][R4.64+0x220], R79 ;  /* 0x0002204f04002986 */ /* 0x000fe2000c101912 */
[----:B------:R-:W-:Y:S01]  /*152f0*/  VIADD R15, R3, UR8 ;  /* 0x00000008030f7c36 */ /* 0x000fe20008000000 */
[----:B------:R-:W-:Y:S02]  /*15300*/  IADD3.X R3, R11, UR17, RZ, P3, !PT ;  /* 0x000000110b037c10 */ /* 0x000fe40009ffe4ff */
[----:B------:R-:W-:-:S02]  /*15310*/  ISETP.GT.AND P2, PT, R0, 0x71, P0 ;  /* 0x000000710000780c */ /* 0x000fc40000744270 */
[----:B------:R-:W-:Y:S01]  /*15320*/  ISETP.GT.AND P3, PT, R0, 0x78, P1 ;  /* 0x000000780000780c */ /* 0x000fe20000f64270 */
[----:B------:R-:W-:Y:S02]  /*15330*/  VIADD R9, R9, UR8 ;  /* 0x0000000809097c36 */ /* 0x000fe40008000000 */
[----:B0-----:R-:W-:Y:S02]  /*15340*/  IMAD R21, R80, UR22, RZ ;  /* 0x0000001650157c24 */ /* 0x001fe4000f8e02ff */
        /* <DEDUP_REMOVED lines=8> */
[----:B------:R0:W-:Y:S04]  /*153d0*/  @P6 STG.E desc[UR18][R8.64+0x220], R17 ;  /* 0x0002201108006986 */ /* 0x0001e8000c101912 */
[----:B------:R-:W-:Y:S01]  /*153e0*/  @P2 STG.E desc[UR18][R10.64+0x220], R83 ;  /* 0x000220530a002986 */ /* 0x000fe2000c101912 */
[----:B------:R-:W-:-:S03]  /*153f0*/  IMAD R85, R85, UR22, RZ ;  /* 0x0000001655557c24 */ /* 0x000fc6000f8e02ff */
        /* <DEDUP_REMOVED lines=14> */
[----:B------:R-:W-:Y:S01]  /*154e0*/  VIADD R13, R7, UR8 ;  /* 0x00000008070d7c36 */ /* 0x000fe20008000000 */
[----:B------:R-:W-:Y:S01]  /*154f0*/  @P3 STG.E desc[UR18][R2.64+0x220], R87 ;  /* 0x0002205702003986 */ /* 0x000fe2000c101912 */
[----:B------:R-:W-:Y:S01]  /*15500*/  IMAD.U32 R7, RZ, RZ, UR16 ;  /* 0x00000010ff077e24 */ /* 0x000fe2000f8e00ff */
[----:B------:R-:W-:Y:S01]  /*15510*/  ISETP.GT.AND P3, PT, R0, 0x88, P1 ;  /* 0x000000880000780c */ /* 0x000fe20000f64270 */
[----:B------:R-:W-:Y:S02]  /*15520*/  IMAD.MOV.U32 R12, RZ, RZ, R6 ;  /* 0x000000ffff0c7224 */ /* 0x000fe400078e0006 */
[----:B------:R-:W-:Y:S02]  /*15530*/  IMAD R17, R88, UR22, RZ ;  /* 0x0000001658117c24 */ /* 0x000fe4000f8e02ff */
[----:B------:R-:W-:Y:S02]  /*15540*/  IMAD R89, R89, UR22, RZ ;  /* 0x0000001659597c24 */ /* 0x000fe4000f8e02ff */
[----:B------:R-:W-:Y:S01]  /*15550*/  IMAD.WIDE.U32 R6, R7, 0x1c, R4 ;  /* 0x0000001c07067825 */ /* 0x000fe200078e0004 */
[----:B------:R1:W-:Y:S03]  /*15560*/  @P2 STG.E desc[UR18][R12.64+0x200], R17 ;  /* 0x000200110c002986 */ /* 0x0003e6000c101912 */
[----:B0-----:R-:W-:-:S02]  /*15570*/  IMAD R15, R90, UR22, RZ ;  /* 0x000000165a0f7c24 */ /* 0x001fc4000f8e02ff */
[----:B------:R-:W-:Y:S01]  /*15580*/  IMAD R91, R91, UR22, RZ ;  /* 0x000000165b5b7c24 */ /* 0x000fe2000f8e02ff */
[----:B------:R-:W-:Y:S01]  /*15590*/  ISETP.GT.AND P2, PT, R0, 0x89, P1 ;  /* 0x000000890000780c */ /* 0x000fe20000f44270 */
[----:B------:R-:W-:Y:S01]  /*155a0*/  @P4 STG.E desc[UR18][R4.64+0x200], R89 ;  /* 0x0002005904004986 */ /* 0x000fe2000c101912 */
[----:B------:R-:W-:Y:S01]  /*155b0*/  IADD3 R11, R7, UR8, RZ ;  /* 0x00000008070b7c10 */ /* 0x000fe2000fffe0ff */
[----:B------:R-:W-:Y:S02]  /*155c0*/  IMAD.MOV.U32 R10, RZ, RZ, R6 ;  /* 0x000000ffff0a7224 */ /* 0x000fe400078e0006 */
[----:B------:R-:W-:Y:S01]  /*155d0*/  IMAD R19, R92, UR22, RZ ;  /* 0x000000165c137c24 */ /* 0x000fe2000f8e02ff */
[----:B------:R-:W-:Y:S01]  /*155e0*/  @P5 STG.E desc[UR18][R12.64+0x220], R15 ;  /* 0x0002200f0c005986 */ /* 0x000fe2000c101912 */
[----:B------:R-:W-:-:S03]  /*155f0*/  IADD3 R6, P4, R4, UR9, RZ ;  /* 0x0000000904067c10 */ /* 0x000fc6000ff9e0ff */
[----:B------:R0:W-:Y:S01]  /*15600*/  @P6 STG.E desc[UR18][R4.64+0x220], R91 ;  /* 0x0002205b04006986 */ /* 0x0001e2000c101912 */
[----:B------:R-:W-:Y:S01]  /*15610*/  ISETP.GT.AND P6, PT, R0, 0x88, P0 ;  /* 0x000000880000780c */ /* 0x000fe200007c4270 */
[----:B------:R-:W-:Y:S01]  /*15620*/  IMAD R93, R93, UR22, RZ ;  /* 0x000000165d5d7c24 */ /* 0x000fe2000f8e02ff */
[----:B------:R-:W-:Y:S01]  /*15630*/  IADD3.X R7, R5, UR17, RZ, P4, !PT ;  /* 0x0000001105077c10 */ /* 0x000fe2000a7fe4ff */
[----:B------:R2:W-:Y:S01]  /*15640*/  @P3 STG.E desc[UR18][R10.64+0x200], R19 ;  /* 0x000200130a003986 */ /* 0x0005e2000c101912 */
[----:B------:R-:W-:Y:S01]  /*15650*/  IADD3 R8, P3, R6, UR9, RZ ;  /* 0x0000000906087c10 */ /* 0x000fe2000ff7e0ff */
[----:B-1----:R-:W-:Y:S01]  /*15660*/  IMAD R17, R94, UR22, RZ ;  /* 0x000000165e117c24 */ /* 0x002fe2000f8e02ff */
[C---:B------:R-:W-:Y:S01]  /*15670*/  ISETP.GT.AND P5, PT, R0.reuse, 0x89, P0 ;  /* 0x000000890000780c */ /* 0x040fe200007a4270 */
[----:B------:R-:W-:Y:S01]  /*15680*/  IMAD.U32 R21, RZ, RZ, UR16 ;  /* 0x00000010ff157e24 */ /* 0x000fe2000f8e00ff */
[----:B------:R-:W-:Y:S01]  /*15690*/  IADD3.X R9, R7, UR17, RZ, P3, !PT ;  /* 0x0000001107097c10 */ /* 0x000fe20009ffe4ff */
[----:B------:R-:W-:Y:S01]  /*156a0*/  @P2 STG.E desc[UR18][R6.64+0x200], R93 ;  /* 0x0002005d06002986 */ /* 0x000fe2000c101912 */
[----:B------:R-:W-:Y:S01]  /*156b0*/  IMAD.U32 R3, RZ, RZ, UR16 ;  /* 0x00000010ff037e24 */ /* 0x000fe2000f8e00ff */
[----:B------:R-:W-:-:S02]  /*156c0*/  ISETP.GT.AND P2, PT, R0, 0x90, P1 ;  /* 0x000000900000780c */ /* 0x000fc40000f44270 */
[C---:B------:R-:W-:Y:S01]  /*156d0*/  ISETP.GT.AND P4, PT, R0.reuse, 0x91, P1 ;  /* 0x000000910000780c */ /* 0x040fe20000f84270 */
[----:B0-----:R-:W-:Y:S01]  /*156e0*/  IMAD.WIDE.U32 R4, R21, 0x1c, R8 ;  /* 0x0000001c15047825 */ /* 0x001fe200078e0008 */
[C---:B------:R-:W-:Y:S01]  /*156f0*/  ISETP.GT.AND P3, PT, R0.reuse, 0x90, P0 ;  /* 0x000000900000780c */ /* 0x040fe20000764270 */
[----:B------:R-:W-:Y:S01]  /*15700*/  @P6 STG.E desc[UR18][R10.64+0x220], R17 ;  /* 0x000220110a006986 */ /* 0x000fe2000c101912 */
[----:B------:R-:W-:Y:S01]  /*15710*/  ISETP.GT.AND P6, PT, R0, 0x91, P0 ;  /* 0x000000910000780c */ /* 0x000fe200007c4270 */
[----:B------:R-:W-:Y:S01]  /*15720*/  IMAD.WIDE.U32 R2, R3, 0x1c, R6 ;  /* 0x0000001c03027825 */ /* 0x000fe200078e0006 */
[----:B------:R-:W-:-:S03]  /*15730*/  IADD3 R15, R5, UR8, RZ ;  /* 0x00000008050f7c10 */ /* 0x000fc6000fffe0ff */
[----:B------:R-:W-:Y:S02]  /*15740*/  IMAD R95, R95, UR22, RZ ;  /* 0x000000165f5f7c24 */ /* 0x000fe4000f8e02ff */
[----:B------:R-:W-:Y:S02]  /*15750*/  VIADD R13, R3, UR8 ;  /* 0x00000008030d7c36 */ /* 0x000fe40008000000 */
[----:B------:R-:W-:Y:S02]  /*15760*/  IMAD.MOV.U32 R12, RZ, RZ, R2 ;  /* 0x000000ffff0c7224 */ /* 0x000fe400078e0002 */
[----:B------:R-:W-:Y:S02]  /*15770*/  IMAD R5, R96, UR22, RZ ;  /* 0x0000001660057c24 */ /* 0x000fe4000f8e02ff */
[----:B------:R-:W-:Y:S02]  /*15780*/  IMAD R97, R97, UR22, RZ ;  /* 0x0000001661617c24 */ /* 0x000fe4000f8e02ff */
[----:B--2---:R-:W-:Y:S01]  /*15790*/  IMAD R19, R98, UR22, RZ ;  /* 0x0000001662137c24 */ /* 0x004fe2000f8e02ff */
[----:B------:R0:W-:Y:S01]  /*157a0*/  @P5 STG.E desc[UR18][R6.64+0x220], R95 ;  /* 0x0002205f06005986 */ /* 0x0001e2000c101912 */
[----:B------:R-:W-:Y:S01]  /*157b0*/  IMAD R99, R99, UR22, RZ ;  /* 0x0000001663637c24 */ /* 0x000fe2000f8e02ff */
[----:B------:R-:W-:-:S02]  /*157c0*/  IADD3 R2, P5, R8, UR9, RZ ;  /* 0x0000000908027c10 */ /* 0x000fc4000ffbe0ff */
[----:B------:R1:W-:Y:S04]  /*157d0*/  @P2 STG.E desc[UR18][R12.64+0x200], R5 ;  /* 0x000200050c002986 */ /* 0x0003e8000c101912 */
[----:B------:R-:W-:Y:S01]  /*157e0*/  @P4 STG.E desc[UR18][R8.64+0x200], R97 ;  /* 0x0002006108004986 */ /* 0x000fe2000c101912 */
[----:B------:R-:W-:-:S03]  /*157f0*/  IADD3.X R3, R9, UR17, RZ, P5, !PT ;  /* 0x0000001109037c10 */ /* 0x000fc6000affe4ff */
[----:B------:R2:W-:Y:S01]  /*15800*/  @P3 STG.E desc[UR18][R12.64+0x220], R19 ;  /* 0x000220130c003986 */ /* 0x0005e2000c101912 */
[----:B0-----:R-:W-:-:S03]  /*15810*/  IADD3 R6, P2, R2, UR9, RZ ;  /* 0x0000000902067c10 */ /* 0x001fc6000ff5e0ff */
[----:B------:R-:W-:Y:S01]  /*15820*/  @P6 STG.E desc[UR18][R8.64+0x220], R99 ;  /* 0x0002206308006986 */ /* 0x000fe2000c101912 */
[C---:B------:R-:W-:Y:S02]  /*15830*/  ISETP.GT.AND P6, PT, R0.reuse, 0x98, P1 ;  /* 0x000000980000780c */ /* 0x040fe40000fc4270 */
[C---:B------:R-:W-:Y:S02]  /*15840*/  ISETP.GT.AND P5, PT, R0.reuse, 0x99, P1 ;  /* 0x000000990000780c */ /* 0x040fe40000fa4270 */
[----:B------:R-:W-:Y:S01]  /*15850*/  IADD3.X R7, R3, UR17, RZ, P2, !PT ;  /* 0x0000001103077c10 */ /* 0x000fe200097fe4ff */
[----:B------:R-:W-:Y:S01]  /*15860*/  IMAD.U32 R11, RZ, RZ, UR16 ;  /* 0x00000010ff0b7e24 */ /* 0x000fe2000f8e00ff */
[C---:B------:R-:W-:Y:S01]  /*15870*/  ISETP.GT.AND P2, PT, R0.reuse, 0x98, P0 ;  /* 0x000000980000780c */ /* 0x040fe20000744270 */
[----:B------:R-:W-:Y:S01]  /*15880*/  IMAD.MOV.U32 R14, RZ, RZ, R4 ;  /* 0x000000ffff0e7224 */ /* 0x000fe200078e0004 */
[----:B------:R-:W-:Y:S01]  /*15890*/  ISETP.GT.AND P4, PT, R0, 0x99, P0 ;  /* 0x000000990000780c */ /* 0x000fe20000784270 */
[----:B------:R-:W-:-:S02]  /*158a0*/  IMAD R21, R100, UR22, RZ ;  /* 0x0000001664157c24 */ /* 0x000fc4000f8e02ff */
[----:B------:R-:W-:Y:S02]  /*158b0*/  IMAD R101, R101, UR22, RZ ;  /* 0x0000001665657c24 */ /* 0x000fe4000f8e02ff */
[----:B------:R-:W-:Y:S02]  /*158c0*/  IMAD.U32 R17, RZ, RZ, UR16 ;  /* 0x00000010ff117e24 */ /* 0x000fe4000f8e00ff */
[----:B-1----:R-:W-:Y:S01]  /*158d0*/  IMAD.WIDE.U32 R4, R11, 0x1c, R2 ;  /* 0x0000001c0b047825 */ /* 0x002fe200078e0002 */
[----:B------:R0:W-:Y:S03]  /*158e0*/  @P6 STG.E desc[UR18][R14.64+0x200], R21 ;  /* 0x000200150e006986 */ /* 0x0001e6000c101912 */
[----:B--2---:R-:W-:Y:S01]  /*158f0*/  IMAD R19, R102, UR22, RZ ;  /* 0x0000001666137c24 */ /* 0x004fe2000f8e02ff */
[----:B------:R-:W-:Y:S01]  /*15900*/  @P5 STG.E desc[UR18][R2.64+0x200], R101 ;  /* 0x0002006502005986 */ /* 0x000fe2000c101912 */
[----:B------:R-:W-:Y:S01]  /*15910*/  IMAD.WIDE.U32 R10, R17, 0x1c, R6 ;  /* 0x0000001c110a7825 */ /* 0x000fe200078e0006 */
[----:B------:R-:W-:-:S03]  /*15920*/  ISETP.GT.AND P3, PT, R0, 0xa0, P1 ;  /* 0x000000a00000780c */ /* 0x000fc60000f64270 */
[----:B------:R-:W-:Y:S01]  /*15930*/  IMAD.MOV.U32 R12, RZ, RZ, R4 ;  /* 0x000000ffff0c7224 */ /* 0x000fe200078e0004 */
[----:B------:R-:W-:Y:S01]  /*15940*/  IADD3 R4, P5, R6, UR9, RZ ;  /* 0x0000000906047c10 */ /* 0x000fe2000ffbe0ff */
[----:B------:R-:W-:Y:S01]  /*15950*/  IMAD R103, R103, UR22, RZ ;  /* 0x0000001667677c24 */ /* 0x000fe2000f8e02ff */
[----:B------:R-:W-:Y:S01]  /*15960*/  IADD3 R13, R5, UR8, RZ ;  /* 0x00000008050d7c10 */ /* 0x000fe2000fffe0ff */
[----:B------:R-:W-:Y:S01]  /*15970*/  IMAD.MOV.U32 R16, RZ, RZ, R10 ;  /* 0x000000ffff107224 */ /* 0x000fe200078e000a */
[----:B------:R1:W-:Y:S01]  /*15980*/  @P2 STG.E desc[UR18][R14.64+0x220], R19 ;  /* 0x000220130e002986 */ /* 0x0003e2000c101912 */
[----:B------:R-:W-:Y:S02]  /*15990*/  IADD3.X R5, R7, UR17, RZ, P5, !PT ;  /* 0x0000001107057c10 */ /* 0x000fe4000affe4ff */
[----:B------:R-:W-:Y:S01]  /*159a0*/  IADD3 R10, P2, R4, UR9, RZ ;  /* 0x00000009040a7c10 */ /* 0x000fe2000ff5e0ff */
[----:B------:R2:W-:Y:S01]  /*159b0*/  @P4 STG.E desc[UR18][R2.64+0x220], R103 ;  /* 0x0002206702004986 */ /* 0x0005e2000c101912 */
[C---:B------:R-:W-:Y:S01]  /*159c0*/  ISETP.GT.AND P6, PT, R0.reuse, 0xa1, P1 ;  /* 0x000000a10000780c */ /* 0x040fe20000fc4270 */
[----:B------:R-:W-:Y:S01]  /*159d0*/  VIADD R17, R11, UR8 ;  /* 0x000000080b117c36 */ /* 0x000fe20008000000 */
[----:B------:R-:W-:Y:S01]  /*159e0*/  ISETP.GT.AND P4, PT, R0, 0xa0, P0 ;  /* 0x000000a00000780c */ /* 0x000fe20000784270 */
[----:B------:R-:W-:Y:S01]  /*159f0*/  IMAD R23, R104, UR22, RZ ;  /* 0x0000001668177c24 */ /* 0x000fe2000f8e02ff */
[----:B------:R-:W-:-:S02]  /*15a00*/  IADD3.X R11, R5, UR17, RZ, P2, !PT ;  /* 0x00000011050b7c10 */ /* 0x000fc400097fe4ff */
[----:B------:R-:W-:Y:S01]  /*15a10*/  ISETP.GT.AND P2, PT, R0, 0xa1, P0 ;  /* 0x000000a10000780c */ /* 0x000fe20000744270 */
[----:B------:R-:W-:Y:S01]  /*15a20*/  IMAD R105, R105, UR22, RZ ;  /* 0x0000001669697c24 */ /* 0x000fe2000f8e02ff */
[----:B------:R3:W-:Y:S01]  /*15a30*/  @P3 STG.E desc[UR18][R12.64+0x200], R23 ;  /* 0x000200170c003986 */ /* 0x0007e2000c101912 */
[----:B0-----:R-:W-:Y:S01]  /*15a40*/  IMAD R21, R106, UR22, RZ ;  /* 0x000000166a157c24 */ /* 0x001fe2000f8e02ff */
[C---:B------:R-:W-:Y:S01]  /*15a50*/  ISETP.GT.AND P3, PT, R0.reuse, 0xa8, P1 ;  /* 0x000000a80000780c */ /* 0x040fe20000f64270 */
[----:B------:R-:W-:Y:S01]  /*15a60*/  IMAD R107, R107, UR22, RZ ;  /* 0x000000166b6b7c24 */ /* 0x000fe2000f8e02ff */
[C---:B------:R-:W-:Y:S01]  /*15a70*/  ISETP.GT.AND P5, PT, R0.reuse, 0xa9, P1 ;  /* 0x000000a90000780c */ /* 0x040fe20000fa4270 */
[----:B------:R-:W-:Y:S01]  /*15a80*/  @P6 STG.E desc[UR18][R6.64+0x200], R105 ;  /* 0x0002006906006986 */ /* 0x000fe2000c101912 */
[----:B------:R-:W-:-:S03]  /*15a90*/  ISETP.GT.AND P6, PT, R0, 0xa8, P0 ;  /* 0x000000a80000780c */ /* 0x000fc600007c4270 */
[----:B------:R0:W-:Y:S01]  /*15aa0*/  @P4 STG.E desc[UR18][R12.64+0x220], R21 ;  /* 0x000220150c004986 */ /* 0x0001e2000c101912 */
[----:B------:R-:W-:Y:S01]  /*15ab0*/  ISETP.GT.AND P4, PT, R0, 0xa9, P0 ;  /* 0x000000a90000780c */ /* 0x000fe20000784270 */
[----:B------:R-:W-:Y:S02]  /*15ac0*/  IMAD.U32 R9, RZ, RZ, UR16 ;  /* 0x00000010ff097e24 */ /* 0x000fe4000f8e00ff */
[----:B------:R-:W-:Y:S01]  /*15ad0*/  @P2 STG.E desc[UR18][R6.64+0x220], R107 ;  /* 0x0002206b06002986 */ /* 0x000fe2000c101912 */
[----:B-1----:R-:W-:Y:S01]  /*15ae0*/  IMAD R19, R108, UR22, RZ ;  /* 0x000000166c137c24 */ /* 0x002fe2000f8e02ff */
[----:B------:R-:W-:Y:S01]  /*15af0*/  ISETP.GT.AND P2, PT, R0, 0xb0, P1 ;  /* 0x000000b00000780c */ /* 0x000fe20000f44270 */
[----:B------:R-:W-:Y:S02]  /*15b00*/  IMAD R109, R109, UR22, RZ ;  /* 0x000000166d6d7c24 */ /* 0x000fe4000f8e02ff */
[----:B--2---:R-:W-:Y:S01]  /*15b10*/  IMAD.WIDE.U32 R2, R25, 0x1c, R10 ;  /* 0x0000001c19027825 */ /* 0x004fe200078e000a */
[----:B------:R-:W-:Y:S03]  /*15b20*/  @P3 STG.E desc[UR18][R16.64+0x200], R19 ;  /* 0x0002001310003986 */ /* 0x000fe6000c101912 */
[----:B------:R-:W-:Y:S01]  /*15b30*/  IMAD.WIDE.U32 R8, R9, 0x1c, R4 ;  /* 0x0000001c09087825 */ /* 0x000fe200078e0004 */
[----:B------:R-:W-:Y:S03]  /*15b40*/  @P5 STG.E desc[UR18][R4.64+0x200], R109 ;  /* 0x0002006d04005986 */ /* 0x000fe6000c101912 */
[----:B---3--:R-:W-:-:S02]  /*15b50*/  IMAD R23, R110, UR22, RZ ;  /* 0x000000166e177c24 */ /* 0x008fc4000f8e02ff */
[----:B------:R-:W-:Y:S01]  /*15b60*/  IMAD R111, R111, UR22, RZ ;  /* 0x000000166f6f7c24 */ /* 0x000fe2000f8e02ff */
[----:B------:R-:W-:Y:S01]  /*15b70*/  ISETP.GT.AND P3, PT, R0, 0xb1, P1 ;  /* 0x000000b10000780c */ /* 0x000fe20000f64270 */
[----:B------:R-:W-:Y:S01]  /*15b80*/  IMAD.MOV.U32 R14, RZ, RZ, R2 ;  /* 0x000000ffff0e7224 */ /* 0x000fe200078e0002 */
[----:B------:R-:W-:Y:S01]  /*15b90*/  IADD3 R2, P5, R10, UR9, RZ ;  /* 0x000000090a027c10 */ /* 0x000fe2000ffbe0ff */
[----:B0-----:R-:W-:Y:S01]  /*15ba0*/  IMAD R21, R112, UR22, RZ ;  /* 0x0000001670157c24 */ /* 0x001fe2000f8e02ff */
[----:B------:R-:W-:Y:S01]  /*15bb0*/  IADD3 R9, R9, UR8, RZ ;  /* 0x0000000809097c10 */ /* 0x000fe2000fffe0ff */
[----:B------:R0:W-:Y:S01]  /*15bc0*/  @P6 STG.E desc[UR18][R16.64+0x220], R23 ;  /* 0x0002201710006986 */ /* 0x0001e2000c101912 */
[----:B------:R-:W-:Y:S01]  /*15bd0*/  VIADD R15, R3, UR8 ;  /* 0x00000008030f7c36 */ /* 0x000fe20008000000 */
[----:B------:R-:W-:Y:S02]  /*15be0*/  ISETP.GT.AND P6, PT, R0, 0xb0, P0 ;  /* 0x000000b00000780c */ /* 0x000fe400007c4270 */
[----:B------:R1:W-:Y:S01]  /*15bf0*/  @P4 STG.E desc[UR18][R4.64+0x220], R111 ;  /* 0x0002206f04004986 */ /* 0x0003e2000c101912 */
[----:B------:R-:W-:-:S02]  /*15c00*/  IADD3.X R3, R11, UR17, RZ, P5, !PT ;  /* 0x000000110b037c10 */ /* 0x000fc4000affe4ff */
[C---:B------:R-:W-:Y:S01]  /*15c10*/  ISETP.GT.AND P4, PT, R0.reuse, 0xb1, P0 ;  /* 0x000000b10000780c */ /* 0x040fe20000784270 */
[----:B------:R-:W-:Y:S01]  /*15c20*/  @P2 STG.E desc[UR18][R8.64+0x200], R21 ;  /* 0x0002001508002986 */ /* 0x000fe2000c101912 */
[C---:B------:R-:W-:Y:S01]  /*15c30*/  ISETP.GT.AND P5, PT, R0.reuse, 0xb8, P1 ;  /* 0x000000b80000780c */ /* 0x040fe20000fa4270 */
[----:B------:R-:W-:Y:S01]  /*15c40*/  IMAD R113, R113, UR22, RZ ;  /* 0x0000001671717c24 */ /* 0x000fe2000f8e02ff */
[----:B------:R-:W-:Y:S01]  /*15c50*/  ISETP.GT.AND P2, PT, R0, 0xb9, P1 ;  /* 0x000000b90000780c */ /* 0x000fe20000f44270 */
[----:B0-----:R-:W-:Y:S02]  /*15c60*/  IMAD R17, R114, UR22, RZ ;  /* 0x0000001672117c24 */ /* 0x001fe4000f8e02ff */
[----:B------:R-:W-:Y:S01]  /*15c70*/  IMAD R115, R115, UR22, RZ ;  /* 0x0000001673737c24 */ /* 0x000fe2000f8e02ff */
[----:B------:R-:W-:Y:S01]  /*15c80*/  @P3 STG.E desc[UR18][R10.64+0x200], R113 ;  /* 0x000200710a003986 */ /* 0x000fe2000c101912 */
[----:B------:R-:W-:Y:S01]  /*15c90*/  IMAD R19, R116, UR22, RZ ;  /* 0x0000001674137c24 */ /* 0x000fe2000f8e02ff */
[----:B------:R-:W-:Y:S01]  /*15ca0*/  ISETP.GT.AND P3, PT, R0, 0xb8, P0 ;  /* 0x000000b80000780c */ /* 0x000fe20000764270 */
[----:B------:R-:W-:Y:S01]  /*15cb0*/  IMAD R117, R117, UR22, RZ ;  /* 0x0000001675757c24 */ /* 0x000fe2000f8e02ff */
[----:B------:R0:W-:Y:S01]  /*15cc0*/  @P6 STG.E desc[UR18][R8.64+0x220], R17 ;  /* 0x0002201108006986 */ /* 0x0001e2000c101912 */
[----:B------:R-:W-:-:S03]  /*15cd0*/  IMAD.U32 R7, RZ, RZ, UR16 ;  /* 0x00000010ff077e24 */ /* 0x000fc6000f8e00ff */
[----:B------:R2:W-:Y:S01]  /*15ce0*/  @P4 STG.E desc[UR18][R10.64+0x220], R115 ;  /* 0x000220730a004986 */ /* 0x0005e2000c101912 */
[----:B------:R-:W-:-:S03]  /*15cf0*/  ISETP.GT.AND P4, PT, R0, 0xc0, P1 ;  /* 0x000000c00000780c */ /* 0x000fc60000f84270 */
[----:B------:R-:W-:Y:S01]  /*15d00*/  @P5 STG.E desc[UR18][R14.64+0x200], R19 ;  /* 0x000200130e005986 */ /* 0x000fe2000c101912 */
[----:B------:R-:W-:Y:S01]  /*15d10*/  ISETP.GT.AND P5, PT, R0, 0xb9, P0 ;  /* 0x000000b90000780c */ /* 0x000fe200007a4270 */
[----:B------:R-:W-:Y:S01]  /*15d20*/  IMAD.WIDE.U32 R6, R7, 0x1c, R2 ;  /* 0x0000001c07067825 */ /* 0x000fe200078e0002 */
[----:B-1----:R-:W-:Y:S01]  /*15d30*/  IADD3 R4, P6, R2, UR9, RZ ;  /* 0x0000000902047c10 */ /* 0x002fe2000ffde0ff */
[----:B------:R-:W-:Y:S01]  /*15d40*/  @P2 STG.E desc[UR18][R2.64+0x200], R117 ;  /* 0x0002007502002986 */ /* 0x000fe2000c101912 */
[----:B------:R-:W-:Y:S01]  /*15d50*/  ISETP.GT.AND P2, PT, R0, 0xc1, P1 ;  /* 0x000000c10000780c */ /* 0x000fe20000f44270 */
[----:B0-----:R-:W-:Y:S01]  /*15d60*/  IMAD R9, R118, UR22, RZ ;  /* 0x0000001676097c24 */ /* 0x001fe2000f8e02ff */
[----:B------:R-:W-:Y:S01]  /*15d70*/  IADD3.X R5, R3, UR17, RZ, P6, !PT ;  /* 0x0000001103057c10 */ /* 0x000fe2000b7fe4ff */
[----:B------:R-:W-:Y:S02]  /*15d80*/  VIADD R13, R7, UR8 ;  /* 0x00000008070d7c36 */ /* 0x000fe40008000000 */
[----:B------:R-:W-:Y:S01]  /*15d90*/  IMAD.U32 R7, RZ, RZ, UR16 ;  /* 0x00000010ff077e24 */ /* 0x000fe2000f8e00ff */
[----:B------:R0:W-:Y:S01]  /*15da0*/  @P3 STG.E desc[UR18][R14.64+0x220], R9 ;  /* 0x000220090e003986 */ /* 0x0001e2000c101912 */
[----:B------:R-:W-:Y:S01]  /*15db0*/  IMAD R119, R119, UR22, RZ ;  /* 0x0000001677777c24 */ /* 0x000fe2000f8e02ff */
[----:B------:R-:W-:Y:S01]  /*15dc0*/  MOV R12, R6 ;  /* 0x00000006000c7202 */ /* 0x000fe20000000f00 */
[----:B------:R-:W-:Y:S01]  /*15dd0*/  IMAD R17, R120, UR22, RZ ;  /* 0x0000001678117c24 */ /* 0x000fe2000f8e02ff */
[----:B------:R-:W-:Y:S01]  /*15de0*/  ISETP.GT.AND P3, PT, R0, 0xc0, P0 ;  /* 0x000000c00000780c */ /* 0x000fe20000764270 */
[----:B------:R-:W-:-:S02]  /*15df0*/  IMAD R121, R121, UR22, RZ ;  /* 0x0000001679797c24 */ /* 0x000fc4000f8e02ff */
[----:B------:R-:W-:Y:S01]  /*15e00*/  IMAD.WIDE.U32 R6, R7, 0x1c, R4 ;  /* 0x0000001c07067825 */ /* 0x000fe200078e0004 */
[----:B------:R1:W-:Y:S03]  /*15e10*/  @P5 STG.E desc[UR18][R2.64+0x220], R119 ;  /* 0x0002207702005986 */ /* 0x0003e6000c101912 */
[----:B--2---:R-:W-:Y:S01]  /*15e20*/  IMAD.MOV.U32 R10, RZ, RZ, R6 ;  /* 0x000000ffff0a7224 */ /* 0x004fe200078e0006 */
[----:B------:R-:W-:Y:S01]  /*15e30*/  @P4 STG.E desc[UR18][R12.64+0x200], R17 ;  /* 0x000200110c004986 */ /* 0x000fe2000c101912 */
[----:B0-----:R-:W-:-:S03]  /*15e40*/  IMAD R15, R122, UR22, RZ ;  /* 0x000000167a0f7c24 */ /* 0x001fc6000f8e02ff */
[----:B------:R-:W-:Y:S01]  /*15e50*/  @P2 STG.E desc[UR18][R4.64+0x200], R121 ;  /* 0x0002007904002986 */ /* 0x000fe2000c101912 */
[----:B------:R-:W-:Y:S01]  /*15e60*/  IADD3 R6, P2, R4, UR9, RZ ;  /* 0x0000000904067c10 */ /* 0x000fe2000ff5e0ff */
[----:B------:R-:W-:Y:S01]  /*15e70*/  VIADD R11, R7, UR8 ;  /* 0x00000008070b7c36 */ /* 0x000fe20008000000 */
[C---:B------:R-:W-:Y:S02]  /*15e80*/  ISETP.GT.AND P6, PT, R0.reuse, 0xc1, P0 ;  /* 0x000000c10000780c */ /* 0x040fe400007c4270 */
[C---:B------:R-:W-:Y:S02]  /*15e90*/  ISETP.GT.AND P5, PT, R0.reuse, 0xc8, P1 ;  /* 0x000000c80000780c */ /* 0x040fe40000fa4270 */
[----:B------:R-:W-:Y:S01]  /*15ea0*/  IADD3.X R7, R5, UR17, RZ, P2, !PT ;  /* 0x0000001105077c10 */ /* 0x000fe200097fe4ff */
[----:B------:R0:W-:Y:S01]  /*15eb0*/  @P3 STG.E desc[UR18][R12.64+0x220], R15 ;  /* 0x0002200f0c003986 */ /* 0x0001e2000c101912 */
[----:B------:R-:W-:Y:S02]  /*15ec0*/  ISETP.GT.AND P4, PT, R0, 0xc9, P1 ;  /* 0x000000c90000780c */ /* 0x000fe40000f84270 */
[----:B------:R-:W-:-:S02]  /*15ed0*/  IADD3 R8, P2, R6, UR9, RZ ;  /* 0x0000000906087c10 */ /* 0x000fc4000ff5e0ff */
[----:B------:R-:W-:Y:S01]  /*15ee0*/  ISETP.GT.AND P3, PT, R0, 0xc8, P0 ;  /* 0x000000c80000780c */ /* 0x000fe20000764270 */
[----:B------:R-:W-:Y:S01]  /*15ef0*/  IMAD R123, R123, UR22, RZ ;  /* 0x000000167b7b7c24 */ /* 0x000fe2000f8e02ff */
[----:B------:R-:W-:Y:S01]  /*15f00*/  IADD3.X R9, R7, UR17, RZ, P2, !PT ;  /* 0x0000001107097c10 */ /* 0x000fe200097fe4ff */
[----:B------:R-:W-:Y:S01]  /*15f10*/  IMAD R19, R124, UR22, RZ ;  /* 0x000000167c137c24 */ /* 0x000fe2000f8e02ff */
[----:B------:R-:W-:Y:S01]  /*15f20*/  ISETP.GT.AND P2, PT, R0, 0xc9, P0 ;  /* 0x000000c90000780c */ /* 0x000fe20000744270 */
[----:B------:R-:W-:Y:S01]  /*15f30*/  IMAD R125, R125, UR22, RZ ;  /* 0x000000167d7d7c24 */ /* 0x000fe2000f8e02ff */
[----:B------:R2:W-:Y:S01]  /*15f40*/  @P6 STG.E desc[UR18][R4.64+0x220], R123 ;  /* 0x0002207b04006986 */ /* 0x0005e2000c101912 */
[----:B-1----:R-:W-:Y:S01]  /*15f50*/  IMAD.U32 R3, RZ, RZ, UR16 ;  /* 0x00000010ff037e24 */ /* 0x002fe2000f8e00ff */
[----:B0-----:R-:W-:Y:S01]  /*15f60*/  MOV R13, UR16 ;  /* 0x00000010000d7c02 */ /* 0x001fe20008000f00 */
[----:B------:R-:W-:Y:S01]  /*15f70*/  IMAD R17, R126, UR22, RZ ;  /* 0x000000167e117c24 */ /* 0x000fe2000f8e02ff */
[----:B------:R-:W-:Y:S01]  /*15f80*/  @P5 STG.E desc[UR18][R10.64+0x200], R19 ;  /* 0x000200130a005986 */ /* 0x000fe2000c101912 */
[C---:B------:R-:W-:Y:S01]  /*15f90*/  ISETP.GT.AND P5, PT, R0.reuse, 0xd0, P1 ;  /* 0x000000d00000780c */ /* 0x040fe20000fa4270 */
[----:B------:R-:W-:Y:S01]  /*15fa0*/  IMAD R127, R127, UR22, RZ ;  /* 0x000000167f7f7c24 */ /* 0x000fe2000f8e02ff */
[C---:B------:R-:W-:Y:S01]  /*15fb0*/  ISETP.GT.AND P6, PT, R0.reuse, 0xd1, P1 ;  /* 0x000000d10000780c */ /* 0x040fe20000fc4270 */
[----:B------:R-:W-:Y:S01]  /*15fc0*/  @P4 STG.E desc[UR18][R6.64+0x200], R125 ;  /* 0x0002007d06004986 */ /* 0x000fe2000c101912 */
[----:B------:R-:W-:Y:S01]  /*15fd0*/  IMAD.WIDE.U32 R2, R3, 0x1c, R6 ;  /* 0x0000001c03027825 */ /* 0x000fe200078e0006 */
[----:B------:R-:W-:-:S02]  /*15fe0*/  ISETP.GT.AND P4, PT, R0, 0xd0, P0 ;  /* 0x000000d00000780c */ /* 0x000fc40000784270 */
[----:B------:R0:W-:Y:S01]  /*15ff0*/  @P3 STG.E desc[UR18][R10.64+0x220], R17 ;  /* 0x000220110a003986 */ /* 0x0001e2000c101912 */
[----:B--2---:R-:W-:Y:S01]  /*16000*/  IMAD.WIDE.U32 R4, R13, 0x1c, R8 ;  /* 0x0000001c0d047825 */ /* 0x004fe200078e0008 */
[----:B------:R-:W-:Y:S02]  /*16010*/  ISETP.GT.AND P3, PT, R0, 0xd1, P0 ;  /* 0x000000d10000780c */ /* 0x000fe40000764270 */
[----:B------:R-:W-:Y:S01]  /*16020*/  @P2 STG.E desc[UR18][R6.64+0x220], R127 ;  /* 0x0002207f06002986 */ /* 0x000fe2000c101912 */
[----:B------:R-:W-:Y:S01]  /*16030*/  IMAD.MOV.U32 R12, RZ, RZ, R2 ;  /* 0x000000ffff0c7224 */ /* 0x000fe200078e0002 */
[----:B------:R-:W-:Y:S01]  /*16040*/  IADD3 R2, P2, R8, UR9, RZ ;  /* 0x0000000908027c10 */ /* 0x000fe2000ff5e0ff */
[----:B------:R-:W-:Y:S02]  /*16050*/  VIADD R15, R5, UR8 ;  /* 0x00000008050f7c36 */ /* 0x000fe40008000000 */
[----:B------:R-:W-:Y:S02]  /*16060*/  VIADD R13, R3, UR8 ;  /* 0x00000008030d7c36 */ /* 0x000fe40008000000 */
[----:B------:R-:W-:-:S02]  /*16070*/  IMAD R5, R128, UR22, RZ ;  /* 0x0000001680057c24 */ /* 0x000fc4000f8e02ff */
[----:B------:R-:W-:Y:S01]  /*16080*/  IMAD R129, R129, UR22, RZ ;  /* 0x0000001681817c24 */ /* 0x000fe2000f8e02ff */
[----:B------:R-:W-:Y:S01]  /*16090*/  IADD3.X R3, R9, UR17, RZ, P2, !PT ;  /* 0x0000001109037c10 */ /* 0x000fe200097fe4ff */
[----:B0-----:R-:W-:Y:S01]  /*160a0*/  IMAD R17, R130, UR22, RZ ;  /* 0x0000001682117c24 */ /* 0x001fe2000f8e02ff */
[----:B------:R-:W-:Y:S01]  /*160b0*/  IADD3 R10, P2, R2, UR9, RZ ;  /* 0x00000009020a7c10 */ /* 0x000fe2000ff5e0ff */
[----:B------:R-:W-:Y:S01]  /*160c0*/  IMAD R131, R131, UR22, RZ ;  /* 0x0000001683837c24 */ /* 0x000fe2000f8e02ff */
[----:B------:R-:W-:Y:S02]  /*160d0*/  @P5 STG.E desc[UR18][R12.64+0x200], R5 ;  /* 0x000200050c005986 */ /* 0x000fe4000c101912 */
[----:B------:R-:W-:Y:S02]  /*160e0*/  IADD3.X R11, R3, UR17, RZ, P2, !PT ;  /* 0x00000011030b7c10 */ /* 0x000fe400097fe4ff */
[----:B------:R-:W-:Y:S01]  /*160f0*/  @P6 STG.E desc[UR18][R8.64+0x200], R129 ;  /* 0x0002008108006986 */ /* 0x000fe2000c101912 */
[----:B------:R-:W-:-:S03]  /*16100*/  ISETP.GT.AND P2, PT, R0, 0xd9, P1 ;  /* 0x000000d90000780c */ /* 0x000fc60000f44270 */
[----:B------:R0:W-:Y:S01]  /*16110*/  @P4 STG.E desc[UR18][R12.64+0x220], R17 ;  /* 0x000220110c004986 */ /* 0x0001e2000c101912 */
[----:B------:R-:W-:-:S03]  /*16120*/  ISETP.GT.AND P4, PT, R0, 0xd8, P1 ;  /* 0x000000d80000780c */ /* 0x000fc60000f84270 */
[----:B------:R1:W-:Y:S01]  /*16130*/  @P3 STG.E desc[UR18][R8.64+0x220], R131 ;  /* 0x0002208308003986 */ /* 0x0003e2000c101912 */
[C---:B------:R-:W-:Y:S02]  /*16140*/  ISETP.GT.AND P3, PT, R0.reuse, 0xd8, P0 ;  /* 0x000000d80000780c */ /* 0x040fe40000764270 */
[----:B------:R-:W-:Y:S01]  /*16150*/  ISETP.GT.AND P5, PT, R0, 0xd9, P0 ;  /* 0x000000d90000780c */ /* 0x000fe200007a4270 */
[----:B------:R-:W-:Y:S02]  /*16160*/  IMAD.MOV.U32 R14, RZ, RZ, R4 ;  /* 0x000000ffff0e7224 */ /* 0x000fe400078e0004 */
[----:B------:R-:W-:Y:S02]  /*16170*/  IMAD R19, R132, UR22, RZ ;  /* 0x0000001684137c24 */ /* 0x000fe4000f8e02ff */
[----:B------:R-:W-:Y:S02]  /*16180*/  IMAD R133, R133, UR22, RZ ;  /* 0x0000001685857c24 */ /* 0x000fe4000f8e02ff */
[----:B0-----:R-:W-:-:S02]  /*16190*/  IMAD R13, R134, UR22, RZ ;  /* 0x00000016860d7c24 */ /* 0x001fc4000f8e02ff */
[----:B------:R-:W-:Y:S01]  /*161a0*/  IMAD R135, R135, UR22, RZ ;  /* 0x0000001687877c24 */ /* 0x000fe2000f8e02ff */
[----:B------:R-:W-:Y:S01]  /*161b0*/  @P4 STG.E desc[UR18][R14.64+0x200], R19 ;  /* 0x000200130e004986 */ /* 0x000fe2000c101912 */
[----:B------:R-:W-:Y:S02]  /*161c0*/  MOV R7, UR16 ;  /* 0x0000001000077c02 */ /* 0x000fe40008000f00 */
[C---:B------:R-:W-:Y:S01]  /*161d0*/  ISETP.GT.AND P4, PT, R0.reuse, 0xe0, P1 ;  /* 0x000000e00000780c */ /* 0x040fe20000f84270 */
[----:B------:R-:W-:Y:S01]  /*161e0*/  @P2 STG.E desc[UR18][R2.64+0x200], R133 ;  /* 0x0002008502002986 */ /* 0x000fe2000c101912 */
[----:B------:R-:W-:-:S03]  /*161f0*/  ISETP.GT.AND P6, PT, R0, 0xe1, P1 ;  /* 0x000000e10000780c */ /* 0x000fc60000fc4270 */
[----:B------:R0:W-:Y:S01]  /*16200*/  @P3 STG.E desc[UR18][R14.64+0x220], R13 ;  /* 0x0002200d0e003986 */ /* 0x0001e2000c101912 */
[----:B------:R-:W-:-:S03]  /*16210*/  IMAD.WIDE.U32 R4, R7, 0x1c, R2 ;  /* 0x0000001c07047825 */ /* 0x000fc600078e0002 */
[----:B------:R2:W-:Y:S01]  /*16220*/  @P5 STG.E desc[UR18][R2.64+0x220], R135 ;  /* 0x0002208702005986 */ /* 0x0005e2000c101912 */
[C---:B------:R-:W-:Y:S02]  /*16230*/  ISETP.GT.AND P5, PT, R0.reuse, 0xe0, P0 ;  /* 0x000000e00000780c */ /* 0x040fe400007a4270 */
[----:B------:R-:W-:Y:S01]  /*16240*/  ISETP.GT.AND P3, PT, R0, 0xe1, P0 ;  /* 0x000000e10000780c */ /* 0x000fe20000764270 */
[----:B-1----:R-:W-:Y:S02]  /*16250*/  VIADD R9, R5, UR8 ;  /* 0x0000000805097c36 */ /* 0x002fe40008000000 */
[----:B------:R-:W-:Y:S01]  /*16260*/  IMAD.MOV.U32 R8, RZ, RZ, R4 ;  /* 0x000000ffff087224 */ /* 0x000fe200078e0004 */
[----:B------:R-:W-:Y:S01]  /*16270*/  IADD3 R4, P2, R10, UR9, RZ ;  /* 0x000000090a047c10 */ /* 0x000fe2000ff5e0ff */
[----:B------:R-:W-:Y:S02]  /*16280*/  IMAD R17, R136, UR22, RZ ;  /* 0x0000001688117c24 */ /* 0x000fe4000f8e02ff */
[----:B------:R-:W-:-:S02]  /*16290*/  IMAD R137, R137, UR22, RZ ;  /* 0x0000001689897c24 */ /* 0x000fc4000f8e02ff */
[----:B0-----:R-:W-:Y:S01]  /*162a0*/  IMAD R15, R138, UR22, RZ ;  /* 0x000000168a0f7c24 */ /* 0x001fe2000f8e02ff */
[----:B------:R0:W-:Y:S01]  /*162b0*/  @P4 STG.E desc[UR18][R8.64+0x200], R17 ;  /* 0x0002001108004986 */ /* 0x0001e2000c101912 */
[----:B------:R-:W-:Y:S01]  /*162c0*/  IMAD R139, R139, UR22, RZ ;  /* 0x000000168b8b7c24 */ /* 0x000fe2000f8e02ff */
[----:B------:R-:W-:Y:S01]  /*162d0*/  IADD3.X R5, R11, UR17, RZ, P2, !PT ;  /* 0x000000110b057c10 */ /* 0x000fe200097fe4ff */
[----:B------:R-:W-:Y:S01]  /*162e0*/  IMAD.U32 R21, RZ, RZ, UR16 ;  /* 0x00000010ff157e24 */ /* 0x000fe2000f8e00ff */
[----:B------:R-:W-:Y:S01]  /*162f0*/  @P6 STG.E desc[UR18][R10.64+0x200], R137 ;  /* 0x000200890a006986 */ /* 0x000fe2000c101912 */
[C---:B------:R-:W-:Y:S02]  /*16300*/  ISETP.GT.AND P2, PT, R0.reuse, 0xe8, P1 ;  /* 0x000000e80000780c */ /* 0x040fe40000f44270 */
[C---:B------:R-:W-:Y:S01]  /*16310*/  ISETP.GT.AND P4, PT, R0.reuse, 0xe9, P1 ;  /* 0x000000e90000780c */ /* 0x040fe20000f84270 */
[----:B------:R1:W-:Y:S01]  /*16320*/  @P5 STG.E desc[UR18][R8.64+0x220], R15 ;  /* 0x0002200f08005986 */ /* 0x0003e2000c101912 */
[C---:B------:R-:W-:Y:S01]  /*16330*/  ISETP.GT.AND P5, PT, R0.reuse, 0xe8, P0 ;  /* 0x000000e80000780c */ /* 0x040fe200007a4270 */
[----:B------:R-:W-:Y:S01]  /*16340*/  IMAD.WIDE.U32 R6, R21, 0x1c, R10 ;  /* 0x0000001c15067825 */ /* 0x000fe200078e000a */
[----:B------:R-:W-:Y:S01]  /*16350*/  MOV R19, UR16 ;  /* 0x0000001000137c02 */ /* 0x000fe20008000f00 */
[----:B------:R3:W-:Y:S01]  /*16360*/  @P3 STG.E desc[UR18][R10.64+0x220], R139 ;  /* 0x0002208b0a003986 */ /* 0x0007e2000c101912 */
[----:B------:R-:W-:-:S02]  /*16370*/  ISETP.GT.AND P6, PT, R0, 0xe9, P0 ;  /* 0x000000e90000780c */ /* 0x000fc400007c4270 */
[----:B------:R-:W-:Y:S01]  /*16380*/  ISETP.GT.AND P3, PT, R0, 0xf0, P1 ;  /* 0x000000f00000780c */ /* 0x000fe20000f64270 */
[----:B------:R-:W-:Y:S02]  /*16390*/  VIADD R7, R7, UR8 ;  /* 0x0000000807077c36 */ /* 0x000fe40008000000 */
[----:B--2---:R-:W-:-:S04]  /*163a0*/  IMAD.WIDE.U32 R2, R19, 0x1c, R4 ;  /* 0x0000001c13027825 */ /* 0x004fc800078e0004 */
[----:B0-----:R-:W-:Y:S02]  /*163b0*/  IMAD R17, R140, UR22, RZ ;  /* 0x000000168c117c24 */ /* 0x001fe4000f8e02ff */
[----:B------:R-:W-:Y:S02]  /*163c0*/  IMAD R141, R141, UR22, RZ ;  /* 0x000000168d8d7c24 */ /* 0x000fe4000f8e02ff */
[----:B------:R-:W-:Y:S02]  /*163d0*/  IMAD R19, R142, UR22, RZ ;  /* 0x000000168e137c24 */ /* 0x000fe4000f8e02ff */
[----:B------:R-:W-:Y:S01]  /*163e0*/  IMAD R143, R143, UR22, RZ ;  /* 0x000000168f8f7c24 */ /* 0x000fe2000f8e02ff */
[----:B------:R-:W-:Y:S01]  /*163f0*/  @P2 STG.E desc[UR18][R6.64+0x200], R17 ;  /* 0x0002001106002986 */ /* 0x000fe2000c101912 */
[----:B------:R-:W-:Y:S02]  /*16400*/  VIADD R13, R3, UR8 ;  /* 0x00000008030d7c36 */ /* 0x000fe40008000000 */
[----:B------:R-:W-:-:S02]  /*16410*/  IMAD.MOV.U32 R12, RZ, RZ, R2 ;  /* 0x000000ffff0c7224 */ /* 0x000fc400078e0002 */
[----:B-1----:R-:W-:Y:S01]  /*16420*/  IMAD R9, R144, UR22, RZ ;  /* 0x0000001690097c24 */ /* 0x002fe2000f8e02ff */
[----:B------:R-:W-:Y:S01]  /*16430*/  @P4 STG.E desc[UR18][R4.64+0x200], R141 ;  /* 0x0002008d04004986 */ /* 0x000fe2000c101912 */
[----:B------:R-:W-:-:S03]  /*16440*/  ISETP.GT.AND P2, PT, R0, 0xf1, P1 ;  /* 0x000000f10000780c */ /* 0x000fc60000f44270 */
[----:B------:R-:W-:Y:S04]  /*16450*/  @P5 STG.E desc[UR18][R6.64+0x220], R19 ;  /* 0x0002201306005986 */ /* 0x000fe8000c101912 */
[----:B------:R0:W-:Y:S04]  /*16460*/  @P6 STG.E desc[UR18][R4.64+0x220], R143 ;  /* 0x0002208f04006986 */ /* 0x0001e8000c101912 */
[----:B------:R1:W-:Y:S01]  /*16470*/  @P3 STG.E desc[UR18][R12.64+0x200], R9 ;  /* 0x000200090c003986 */ /* 0x0003e2000c101912 */
[----:B------:R-:W-:Y:S01]  /*16480*/  IADD3 R2, P3, R4, UR9, RZ ;  /* 0x0000000904027c10 */ /* 0x000fe2000ff7e0ff */
[----:B------:R-:W-:Y:S01]  /*16490*/  IMAD R145, R145, UR22, RZ ;  /* 0x0000001691917c24 */ /* 0x000fe2000f8e02ff */
[C---:B------:R-:W-:Y:S01]  /*164a0*/  ISETP.GT.AND P5, PT, R0.reuse, 0xf0, P0 ;  /* 0x000000f00000780c */ /* 0x040fe200007a4270 */
[----:B---3--:R-:W-:Y:S01]  /*164b0*/  IMAD.U32 R11, RZ, RZ, UR16 ;  /* 0x00000010ff0b7e24 */ /* 0x008fe2000f8e00ff */
[----:B------:R-:W-:-:S02]  /*164c0*/  ISETP.GT.AND P4, PT, R0, 0xf1, P0 ;  /* 0x000000f10000780c */ /* 0x000fc40000784270 */
[----:B------:R-:W-:Y:S02]  /*164d0*/  IADD3.X R3, R5, UR17, RZ, P3, !PT ;  /* 0x0000001105037c10 */ /* 0x000fe40009ffe4ff */
[C---:B------:R-:W-:Y:S02]  /*164e0*/  ISETP.GT.AND P3, PT, R0.reuse, 0xf8, P1 ;  /* 0x000000f80000780c */ /* 0x040fe40000f64270 */
[C---:B------:R-:W-:Y:S02]  /*164f0*/  ISETP.GT.AND P1, PT, R0.reuse, 0xf9, P1 ;  /* 0x000000f90000780c */ /* 0x040fe40000f24270 */
[C---:B------:R-:W-:Y:S01]  /*16500*/  ISETP.GT.AND P6, PT, R0.reuse, 0xf8, P0 ;  /* 0x000000f80000780c */ /* 0x040fe200007c4270 */
[----:B------:R2:W-:Y:S01]  /*16510*/  @P2 STG.E desc[UR18][R2.64+0x200], R145 ;  /* 0x0002009102002986 */ /* 0x0005e2000c101912 */
[----:B------:R-:W-:Y:S01]  /*16520*/  ISETP.GT.AND P0, PT, R0, 0xf9, P0 ;  /* 0x000000f90000780c */ /* 0x000fe20000704270 */
[----:B0-----:R-:W-:Y:S01]  /*16530*/  IMAD.WIDE.U32 R4, R11, 0x1c, R2 ;  /* 0x0000001c0b047825 */ /* 0x001fe200078e0002 */
[----:B------:R-:W-:-:S03]  /*16540*/  IADD3 R6, P2, R2, UR9, RZ ;  /* 0x0000000902067c10 */ /* 0x000fc6000ff5e0ff */
[----:B-1----:R-:W-:Y:S02]  /*16550*/  IMAD R9, R146, UR22, RZ ;  /* 0x0000001692097c24 */ /* 0x002fe4000f8e02ff */
[----:B------:R-:W-:Y:S01]  /*16560*/  IMAD R147, R147, UR22, RZ ;  /* 0x0000001693937c24 */ /* 0x000fe2000f8e02ff */
[----:B------:R-:W-:Y:S01]  /*16570*/  IADD3.X R7, R3, UR17, RZ, P2, !PT ;  /* 0x0000001103077c10 */ /* 0x000fe200097fe4ff */
[----:B------:R-:W-:Y:S02]  /*16580*/  IMAD R11, R148, UR22, RZ ;  /* 0x00000016940b7c24 */ /* 0x000fe4000f8e02ff */
[----:B------:R-:W-:Y:S02]  /*16590*/  VIADD R5, R5, UR8 ;  /* 0x0000000805057c36 */ /* 0x000fe40008000000 */
[----:B------:R-:W-:Y:S01]  /*165a0*/  IMAD R149, R149, UR22, RZ ;  /* 0x0000001695957c24 */ /* 0x000fe2000f8e02ff */
[----:B------:R2:W-:Y:S01]  /*165b0*/  @P5 STG.E desc[UR18][R12.64+0x220], R9 ;  /* 0x000220090c005986 */ /* 0x0005e2000c101912 */
[----:B------:R-:W-:-:S02]  /*165c0*/  IMAD R15, R150, UR22, RZ ;  /* 0x00000016960f7c24 */ /* 0x000fc4000f8e02ff */
[----:B------:R-:W-:Y:S01]  /*165d0*/  IMAD R151, R151, UR22, RZ ;  /* 0x0000001697977c24 */ /* 0x000fe2000f8e02ff */
[----:B------:R2:W-:Y:S04]  /*165e0*/  @P4 STG.E desc[UR18][R2.64+0x220], R147 ;  /* 0x0002209302004986 */ /* 0x0005e8000c101912 */
[----:B------:R2:W-:Y:S04]  /*165f0*/  @P3 STG.E desc[UR18][R4.64+0x200], R11 ;  /* 0x0002000b04003986 */ /* 0x0005e8000c101912 */
[----:B------:R2:W-:Y:S04]  /*16600*/  @P1 STG.E desc[UR18][R6.64+0x200], R149 ;  /* 0x0002009506001986 */ /* 0x0005e8000c101912 */
[----:B------:R2:W-:Y:S04]  /*16610*/  @P6 STG.E desc[UR18][R4.64+0x220], R15 ;  /* 0x0002200f04006986 */ /* 0x0005e8000c101912 */
[----:B------:R2:W-:Y:S02]  /*16620*/  @P0 STG.E desc[UR18][R6.64+0x220], R151 ;  /* 0x0002209706000986 */ /* 0x0005e4000c101912 */
.L_x_410:
[----:B------:R-:W-:Y:S05]  /*16630*/  BSYNC B0 ;  /* 0x0000000000007941 */ /* 0x000fea0003800000 */
.L_x_26:
[----:B0-2---:R-:W2:Y:S04]  /*16640*/  LDL.LU R3, [R1+0x200] ;  /* 0x0002000001037983 */ /* 0x005ea80000300800 */
[----:B------:R-:W2:Y:S01]  /*16650*/  LDL.LU R2, [R1+0x204] ;  /* 0x0002040001027983 */ /* 0x000ea20000300800 */
[----:B------:R-:W-:Y:S01]  /*16660*/  ULDC UR8, c[0x0][0xc] ;  /* 0x0000030000087ab9 */ /* 0x000fe20000000800 */
[----:B------:R-:W-:Y:S01]  /*16670*/  ULDC UR9, c[0x0][0x10] ;  /* 0x0000040000097ab9 */ /* 0x000fe20000000800 */
[----:B------:R-:W2:Y:S01]  /*16680*/  LDC R5, c[0x0][0x14] ;  /* 0x00000500ff057b82 */ /* 0x000ea20000000800 */
[----:B------:R-:W-:Y:S01]  /*16690*/  UIMAD.WIDE.U32 UR8, UR8, UR9, URZ ;  /* 0x00000009080872a5 */ /* 0x000fe2000f8e003f */
[----:B------:R-:W-:Y:S01]  /*166a0*/  PRMT R0, RZ, 0x7610, R0 ;  /* 0x00007610ff007816 */ /* 0x000fe20000000000 */
[----:B------:R-:W-:Y:S01]  /*166b0*/  UMOV UR17, 0xffffffff ;  /* 0xffffffff00117882 */ /* 0x000fe20000000000 */
[----:B------:R-:W-:-:S03]  /*166c0*/  UMOV UR16, 0xffffffff ;  /* 0xffffffff00107882 */ /* 0x000fc60000000000 */
[----:B--2---:R-:W-:-:S04]  /*166d0*/  IMAD.WIDE.U32 R2, R5, UR8, R2 ;  /* 0x0000000805027c25 */ /* 0x004fc8000f8e0002 */
[----:B------:R-:W-:Y:S01]  /*166e0*/  IMAD R5, R5, UR9, RZ ;  /* 0x0000000905057c24 */ /* 0x000fe2000f8e02ff */
[----:B------:R-:W-:Y:S01]  /*166f0*/  ULDC.64 UR8, c[0x0][0x750] ;  /* 0x0001d40000087ab9 */ /* 0x000fe20000000a00 */
[----:B------:R-:W-:Y:S01]  /*16700*/  IMAD.MOV.U32 R6, RZ, RZ, R2 ;  /* 0x000000ffff067224 */ /* 0x000fe200078e0002 */
[----:B------:R-:W-:Y:S01]  /*16710*/  ISETP.GE.U32.AND P0, PT, R2, UR8, PT ;  /* 0x0000000802007c0c */ /* 0x000fe2000bf06070 */
[----:B------:R-:W-:Y:S01]  /*16720*/  UMOV UR8, 0xffffffff ;  /* 0xffffffff00087882 */ /* 0x000fe20000000000 */
[----:B------:R-:W-:-:S04]  /*16730*/  IADD3 R4, R3, R5, RZ ;  /* 0x0000000503047210 */ /* 0x000fc80007ffe0ff */
[----:B------:R-:W-:Y:S01]  /*16740*/  ISETP.GE.U32.AND.EX P0, PT, R4, UR9, PT, P0 ;  /* 0x0000000904007c0c */ /* 0x000fe2000bf06100 */
[----:B------:R0:W-:Y:S04]  /*16750*/  STL [R1+0x200], R4 ;  /* 0x0002000401007387 */ /* 0x0001e80000100800 */
[----:B------:R0:W-:Y:S08]  /*16760*/  STL [R1+0x204], R6 ;  /* 0x0002040601007387 */ /* 0x0001f00000100800 */
[----:B------:R-:W-:Y:S05]  /*16770*/  @P0 BRA `(.L_x_411) ;  /* 0x0000000400880947 */ /* 0x000fea0003800000 */
[----:B------:R-:W2:Y:S01]  /*16780*/  S2UR UR11, SR_CTAID.X ;  /* 0x00000000000b79c3 */ /* 0x000ea20000002500 */
[----:B------:R-:W-:Y:S01]  /*16790*/  ULDC.64 UR16, c[0x0][0x728] ;  /* 0x0001ca0000107ab9 */ /* 0x000fe20000000a00 */
[----:B------:R-:W-:Y:S01]  /*167a0*/  ULDC UR8, c[0x0][0x150] ;  /* 0x0000540000087ab9 */ /* 0x000fe20000000800 */
[----:B------:R-:W-:Y:S01]  /*167b0*/  ISETP.NE.U32.AND P0, PT, RZ, UR16, PT ;  /* 0x00000010ff007c0c */ /* 0x000fe2000bf05070 */
[----:B------:R-:W-:Y:S01]  /*167c0*/  ULDC UR24, c[0x0][0x730] ;  /* 0x0001cc0000187ab9 */ /* 0x000fe20000000800 */
[----:B------:R-:W-:Y:S01]  /*167d0*/  R2UR UR25, R6 ;  /* 0x00000000061972ca */ /* 0x000fe200000e0000 */
[----:B------:R-:W-:Y:S01]  /*167e0*/  ULDC UR27, c[0x0][0x154] ;  /* 0x00005500001b7ab9 */ /* 0x000fe20000000800 */
[----:B------:R-:W-:Y:S01]  /*167f0*/  ISETP.NE.AND.EX P0, PT, RZ, UR17, PT, P0 ;  /* 0x00000011ff007c0c */ /* 0x000fe2000bf05300 */
[----:B------:R-:W0:Y:S01]  /*16800*/  S2UR UR29, SR_CTAID.Y ;  /* 0x00000000001d79c3 */ /* 0x000e220000002600 */
[----:B------:R-:W-:Y:S02]  /*16810*/  R2UR UR26, R4 ;  /* 0x00000000041a72ca */ /* 0x000fe400000e0000 */
[----:B------:R-:W-:-:S02]  /*16820*/  R2UR UR14, R6 ;  /* 0x00000000060e72ca */ /* 0x000fc400000e0000 */
[----:B------:R-:W-:Y:S02]  /*16830*/  R2UR UR15, R4 ;  /* 0x00000000040f72ca */ /* 0x000fe400000e0000 */
[----:B--2---:R-:W-:-:S05]  /*16840*/  I2FP.F32.U32 R0, UR11 ;  /* 0x0000000b00007c45 */ /* 0x004fca0008201000 */
[----:B------:R-:W-:-:S04]  /*16850*/  FMUL R0, R0, UR8 ;  /* 0x0000000800007c20 */ /* 0x000fc80008400000 */
[----:B------:R2:W0:Y:S01]  /*16860*/  F2I.U32.TRUNC.NTZ R2, R0 ;  /* 0x0000000000027305 */ /* 0x000422000020f000 */
        /* <DEDUP_REMOVED lines=13> */
.L_x_412:
[----:B------:R-:W-:Y:S01]  /*16940*/  USHF.R.U64 UR10, UR14, UR24, UR15 ;  /* 0x000000180e0a7299 */ /* 0x000fe2000800120f */
[----:B0-2---:R-:W-:Y:S01]  /*16950*/  I2FP.F32.U32 R0, UR29 ;  /* 0x0000001d00007c45 */ /* 0x005fe20008201000 */
[----:B------:R-:W-:Y:S01]  /*16960*/  USHF.R.U32.HI UR8, URZ, UR24, UR15 ;  /* 0x000000183f087299 */ /* 0x000fe2000801160f */
[----:B------:R-:W-:Y:S01]  /*16970*/  R2UR UR23, R2 ;  /* 0x00000000021772ca */ /* 0x000fe200000e0000 */
[----:B------:R-:W-:Y:S02]  /*16980*/  UIADD3 UR13, UP0, URZ, -UR10, URZ ;  /* 0x8000000a3f0d7290 */ /* 0x000fe4000ff1e03f */
[----:B------:R-:W-:Y:S01]  /*16990*/  FMUL R0, R0, UR27 ;  /* 0x0000001b00007c20 */ /* 0x000fe20008400000 */
[----:B------:R-:W-:Y:S01]  /*169a0*/  ULDC.64 UR16, c[0x0][0x720] ;  /* 0x0001c80000107ab9 */ /* 0x000fe20000000a00 */
[----:B------:R-:W-:Y:S01]  /*169b0*/  UIADD3.X UR8, URZ, ~UR8, URZ, UP0, !UPT ;  /* 0x800000083f087290 */ /* 0x000fe200087fe43f */
[----:B------:R-:W-:Y:S01]  /*169c0*/  UMOV UR14, UR25 ;  /* 0x00000019000e7c82 */ /* 0x000fe20008000000 */
[----:B------:R-:W-:-:S02]  /*169d0*/  UMOV UR15, UR26 ;  /* 0x0000001a000f7c82 */ /* 0x000fc40008000000 */
[----:B------:R-:W-:Y:S01]  /*169e0*/  UIMAD UR8, UR8, UR16, URZ ;  /* 0x00000010080872a4 */ /* 0x000fe2000f8e023f */
[----:B------:R-:W0:Y:S01]  /*169f0*/  F2I.U32.TRUNC.NTZ R0, R0 ;  /* 0x0000000000007305 */ /* 0x000e22000020f000 */
[----:B------:R-:W-:Y:S02]  /*16a00*/  UIMAD.WIDE.U32 UR14, UR13, UR16, UR14 ;  /* 0x000000100d0e72a5 */ /* 0x000fe4000f8e000e */
[----:B------:R-:W-:Y:S01]  /*16a10*/  UIMAD UR13, UR13, UR17, UR8 ;  /* 0x000000110d0d72a4 */ /* 0x000fe2000f8e0208 */
[----:B------:R-:W-:Y:S01]  /*16a20*/  ULDC UR16, c[0x0][0x718] ;  /* 0x0001c60000107ab9 */ /* 0x000fe20000000800 */
[----:B------:R-:W-:Y:S02]  /*16a30*/  ULDC UR31, c[0x0][0x758] ;  /* 0x0001d600001f7ab9 */ /* 0x000fe40000000800 */
[----:B------:R-:W-:Y:S01]  /*16a40*/  UIADD3 UR15, UR15, UR13, URZ ;  /* 0x0000000d0f0f7290 */ /* 0x000fe2000fffe03f */
[----:B------:R-:W-:Y:S01]  /*16a50*/  UMOV UR26, 0xffffffff ;  /* 0xffffffff001a7882 */ /* 0x000fe20000000000 */
[----:B------:R-:W-:Y:S01]  /*16a60*/  ULDC.64 UR8, c[0x0][0x740] ;  /* 0x0001d00000087ab9 */ /* 0x000fe20000000a00 */
[----:B------:R-:W-:Y:S01]  /*16a70*/  USHF.L.U32 UR26, UR26, UR31, URZ ;  /* 0x0000001f1a1a7299 */ /* 0x000fe2000800063f */
[----:B------:R-:W-:Y:S01]  /*16a80*/  ISETP.NE.U32.AND P0, PT, RZ, UR8, PT ;  /* 0x00000008ff007c0c */ /* 0x000fe2000bf05070 */
[----:B------:R-:W-:-:S02]  /*16a90*/  USHF.R.U64 UR27, UR14, UR16, UR15 ;  /* 0x000000100e1b7299 */ /* 0x000fc4000800120f */
[----:B------:R-:W-:Y:S01]  /*16aa0*/  USHF.R.U32.HI UR14, URZ, UR16, UR15 ;  /* 0x000000103f0e7299 */ /* 0x000fe2000801160f */
[----:B0-----:R-:W-:Y:S01]  /*16ab0*/  R2UR UR24, R0 ;  /* 0x00000000001872ca */ /* 0x001fe200000e0000 */
[----:B------:R-:W-:Y:S01]  /*16ac0*/  ULDC UR25, c[0x0][0x708] ;  /* 0x0001c20000197ab9 */ /* 0x000fe20000000800 */
[----:B------:R-:W-:Y:S01]  /*16ad0*/  ULOP3.LUT UR32, URZ, UR26, URZ, 0x33, !UPT ;  /* 0x0000001a3f207292 */ /* 0x000fe2000f8e333f */
[----:B------:R-:W-:Y:S01]  /*16ae0*/  ISETP.NE.AND.EX P0, PT, RZ, UR9, PT, P0 ;  /* 0x00000009ff007c0c */ /* 0x000fe2000bf05300 */
[----:B------:R-:W-:Y:S02]  /*16af0*/  USHF.R.U64 UR26, UR27, UR25, UR14 ;  /* 0x000000191b1a7299 */ /* 0x000fe4000800120e */
[----:B------:R-:W-:Y:S01]  /*16b00*/  USHF.R.U32.HI UR14, URZ, UR25, UR14 ;  /* 0x000000193f0e7299 */ /* 0x000fe2000801160e */
[----:B------:R-:W-:Y:S01]  /*16b10*/  UMOV UR28, 0x1 ;  /* 0x00000001001c7882 */ /* 0x000fe20000000000 */
[----:B------:R-:W-:Y:S02]  /*16b20*/  UIADD3 UR23, -UR23, URZ, URZ ;  /* 0x0000003f17177290 */ /* 0x000fe4000fffe13f */
[----:B------:R-:W-:-:S02]  /*16b30*/  USHF.L.U32 UR35, UR28, UR31, URZ ;  /* 0x0000001f1c237299 */ /* 0x000fc4000800063f */
[----:B------:R-:W-:Y:S01]  /*16b40*/  USHF.R.U64 UR28, UR26, UR31, UR14 ;  /* 0x0000001f1a1c7299 */ /* 0x000fe2000800120e */
[----:B------:R-:W-:Y:S01]  /*16b50*/  ULDC UR17, c[0x0][0x144] ;  /* 0x0000510000117ab9 */ /* 0x000fe20000000800 */
[----:B------:R-:W-:Y:S01]  /*16b60*/  ULDC UR12, c[0x0][0x700] ;  /* 0x0001c000000c7ab9 */ /* 0x000fe20000000800 */
[----:B------:R-:W-:Y:S02]  /*16b70*/  USHF.R.U32.HI UR14, URZ, UR31, UR14 ;  /* 0x0000001f3f0e7299 */ /* 0x000fe4000801160e */
[----:B------:R-:W-:Y:S02]  /*16b80*/  UIMAD UR31, UR17, UR23, UR11 ;  /* 0x00000017111f72a4 */ /* 0x000fe4000f8e020b */
[----:B------:R-:W-:Y:S02]  /*16b90*/  UIADD3 UR13, UR12, -0x1, URZ ;  /* 0xffffffff0c0d7890 */ /* 0x000fe4000fffe03f */
[----:B------:R-:W-:Y:S01]  /*16ba0*/  UIADD3 UR30, -UR24, URZ, URZ ;  /* 0x0000003f181e7290 */ /* 0x000fe2000fffe13f */
[----:B------:R-:W-:Y:S01]  /*16bb0*/  ULDC UR36, c[0x0][0x148] ;  /* 0x0000520000247ab9 */ /* 0x000fe20000000800 */
[----:B------:R-:W-:Y:S01]  /*16bc0*/  ULDC UR33, c[0x0][0x748] ;  /* 0x0001d20000217ab9 */ /* 0x000fe20000000800 */
[----:B------:R-:W-:Y:S01]  /*16bd0*/  ULDC UR34, c[0x0][0x738] ;  /* 0x0001ce0000227ab9 */ /* 0x000fe20000000800 */
        /* <DEDUP_REMOVED lines=14> */
.L_x_413:
[----:B------:R-:W-:Y:S01]  /*16cc0*/  USHF.R.U64 UR8, UR11, UR33, UR14 ;  /* 0x000000210b087299 */ /* 0x000fe2000800120e */
[----:B------:R-:W-:Y:S01]  /*16cd0*/  IMAD.MOV.U32 R0, RZ, RZ, 0x1 ;  /* 0x00000001ff007424 */ /* 0x000fe200078e00ff */
[----:B------:R-:W-:Y:S02]  /*16ce0*/  ULOP3.LUT UR17, UR26, UR32, URZ, 0xc0, !UPT ;  /* 0x000000201a117292 */ /* 0x000fe4000f8ec03f */
[----:B------:R-:W-:Y:S02]  /*16cf0*/  UIADD3 UR9, -UR8, URZ, URZ ;  /* 0x0000003f08097290 */ /* 0x000fe4000fffe13f */
[----:B------:R-:W-:Y:S02]  /*16d00*/  UIMAD UR17, UR35, UR8, UR17 ;  /* 0x00000008231172a4 */ /* 0x000fe4000f8e0211 */
[----:B------:R-:W-:Y:S02]  /*16d10*/  ULOP3.LUT UR13, UR27, UR13, URZ, 0xc0, !UPT ;  /* 0x0000000d1b0d7292 */ /* 0x000fe4000f8ec03f */
[----:B------:R-:W-:-:S02]  /*16d20*/  UIMAD UR8, UR9, UR34, UR28 ;  /* 0x00000022090872a4 */ /* 0x000fc4000f8e021c */
[----:B------:R-:W-:Y:S01]  /*16d30*/  @UP2 UIMAD UR31, UR36, UR30, UR29 ;  /* 0x0000001e241f22a4 */ /* 0x000fe2000f8e021d */
[----:B------:R-:W-:Y:S01]  /*16d40*/  ULDC UR9, c[0x0][0x710] ;  /* 0x0001c40000097ab9 */ /* 0x000fe20000000800 */
[----:B------:R-:W-:Y:S02]  /*16d50*/  UIMAD UR8, UR8, UR12, UR13 ;  /* 0x0000000c080872a4 */ /* 0x000fe4000f8e020d */
[----:B------:R-:W-:-:S04]  /*16d60*/  UIMAD UR17, UR17, UR9, UR31 ;  /* 0x00000009111172a4 */ /* 0x000fc8000f8e021f */
[----:B------:R-:W-:Y:S02]  /*16d70*/  USEL UR16, UR8, UR17, !UP2 ;  /* 0x0000001108107287 */ /* 0x000fe4000d000000 */
[----:B------:R-:W-:-:S03]  /*16d80*/  USEL UR17, UR17, UR8, !UP2 ;  /* 0x0000000811117287 */ /* 0x000fc6000d000000 */
[----:B------:R-:W-:-:S09]  /*16d90*/  UMOV UR8, UR10 ;  /* 0x0000000a00087c82 */ /* 0x000fd20008000000 */
.L_x_411:
[----:B------:R-:W-:-:S13]  /*16da0*/  LOP3.LUT P0, RZ, R0, 0xff, RZ, 0xc0, !PT ;  /* 0x000000ff00ff7812 */ /* 0x000fda000780c0ff */
[----:B------:R-:W-:Y:S05]  /*16db0*/  @P0 BRA `(.L_x_414) ;  /* 0xfffffea400a40947 */ /* 0x000fea000383ffff */
[----:B------:R-:W-:Y:S05]  /*16dc0*/  EXIT ;  /* 0x000000000000794d */ /* 0x000fea0003800000 */
.L_x_8:
[----:B------:R-:W2:Y:S01]  /*16dd0*/  LDL R5, [R1+0x204] ;  /* 0x0002040001057983 */ /* 0x000ea20000100800 */
[----:B------:R-:W-:-:S03]  /*16de0*/  ULDC.64 UR4, c[0x0][0x750] ;  /* 0x0001d40000047ab9 */ /* 0x000fc60000000a00 */
[----:B------:R-:W3:Y:S01]  /*16df0*/  LDL R3, [R1+0x200] ;  /* 0x0002000001037983 */ /* 0x000ee20000100800 */
[----:B------:R-:W-:Y:S01]  /*16e00*/  PRMT R0, RZ, 0x7610, R0 ;  /* 0x00007610ff007816 */ /* 0x000fe20000000000 */
[----:B------:R-:W-:Y:S01]  /*16e10*/  IMAD.MOV.U32 R2, RZ, RZ, -0x1 ;  /* 0xffffffffff027424 */ /* 0x000fe200078e00ff */
[----:B------:R-:W-:Y:S01]  /*16e20*/  MOV R10, 0xffffffff ;  /* 0xffffffff000a7802 */ /* 0x000fe20000000f00 */
[----:B------:R-:W-:Y:S01]  /*16e30*/  IMAD.MOV.U32 R4, RZ, RZ, -0x1 ;  /* 0xffffffffff047424 */ /* 0x000fe200078e00ff */
[----:B--2---:R-:W-:-:S04]  /*16e40*/  ISETP.GE.U32.AND P0, PT, R5, UR4, PT ;  /* 0x0000000405007c0c */ /* 0x004fc8000bf06070 */
[----:B---3--:R-:W-:-:S13]  /*16e50*/  ISETP.GE.U32.AND.EX P0, PT, R3, UR5, PT, P0 ;  /* 0x0000000503007c0c */ /* 0x008fda000bf06100 */
        /* <DEDUP_REMOVED lines=21> */
.L_x_416:
[----:B------:R-:W-:Y:S01]  /*16fb0*/  USHF.R.U64 UR4, UR14, UR19, UR15 ;  /* 0x000000130e047299 */ /* 0x000fe2000800120f */
[----:B------:R-:W-:Y:S01]  /*16fc0*/  R2UR UR13, R3 ;  /* 0x00000000030d72ca */ /* 0x000fe200000e0000 */
[----:B------:R-:W-:Y:S02]  /*16fd0*/  USHF.R.U32.HI UR5, URZ, UR19, UR15 ;  /* 0x000000133f057299 */ /* 0x000fe4000801160f */
[----:B------:R-:W-:Y:S01]  /*16fe0*/  UIADD3 UR14, UP0, URZ, -UR4, URZ ;  /* 0x800000043f0e7290 */ /* 0x000fe2000ff1e03f */
[----:B------:R-:W-:Y:S01]  /*16ff0*/  ULDC.64 UR16, c[0x0][0x720] ;  /* 0x0001c80000107ab9 */ /* 0x000fe20000000a00 */
[----:B------:R-:W-:Y:S02]  /*17000*/  UMOV UR12, UR20 ;  /* 0x00000014000c7c82 */ /* 0x000fe40008000000 */
[----:B------:R-:W-:Y:S02]  /*17010*/  UIADD3.X UR5, URZ, ~UR5, URZ, UP0, !UPT ;  /* 0x800000053f057290 */ /* 0x000fe400087fe43f */
[----:B------:R-:W-:-:S02]  /*17020*/  @UP2 UIMAD UR7, UR11, UR10, UR9 ;  /* 0x0000000a0b0722a4 */ /* 0x000fc4000f8e0209 */
[----:B------:R-:W-:Y:S02]  /*17030*/  UIMAD UR5, UR5, UR16, URZ ;  /* 0x00000010050572a4 */ /* 0x000fe4000f8e023f */
[----:B------:R-:W-:Y:S02]  /*17040*/  UIMAD.WIDE.U32 UR12, UR14, UR16, UR12 ;  /* 0x000000100e0c72a5 */ /* 0x000fe4000f8e000c */
[----:B------:R-:W-:Y:S01]  /*17050*/  UIMAD UR5, UR14, UR17, UR5 ;  /* 0x000000110e0572a4 */ /* 0x000fe2000f8e0205 */
[----:B------:R-:W-:Y:S02]  /*17060*/  ULDC.64 UR10, c[0x0][0x740] ;  /* 0x0001d000000a7ab9 */ /* 0x000fe40000000a00 */
[----:B------:R-:W-:Y:S01]  /*17070*/  ULDC UR14, c[0x0][0x718] ;  /* 0x0001c600000e7ab9 */ /* 0x000fe20000000800 */
[----:B------:R-:W-:Y:S01]  /*17080*/  UIADD3 UR5, UR13, UR5, URZ ;  /* 0x000000050d057290 */ /* 0x000fe2000fffe03f */
[----:B------:R-:W-:Y:S01]  /*17090*/  ISETP.NE.U32.AND P0, PT, RZ, UR10, PT ;  /* 0x0000000aff007c0c */ /* 0x000fe2000bf05070 */
[----:B------:R-:W-:Y:S01]  /*170a0*/  ULDC UR15, c[0x0][0x708] ;  /* 0x0001c200000f7ab9 */ /* 0x000fe20000000800 */
[----:B------:R-:W-:Y:S01]  /*170b0*/  ULDC UR23, c[0x0][0x758] ;  /* 0x0001d60000177ab9 */ /* 0x000fe20000000800 */
[----:B------:R-:W-:Y:S01]  /*170c0*/  USHF.R.U64 UR18, UR12, UR14, UR5 ;  /* 0x0000000e0c127299 */ /* 0x000fe20008001205 */
[----:B------:R-:W-:Y:S01]  /*170d0*/  ISETP.NE.AND.EX P0, PT, RZ, UR11, PT, P0 ;  /* 0x0000000bff007c0c */ /* 0x000fe2000bf05300 */
[----:B------:R-:W-:Y:S01]  /*170e0*/  USHF.R.U32.HI UR5, URZ, UR14, UR5 ;  /* 0x0000000e3f057299 */ /* 0x000fe20008011605 */
[----:B------:R-:W-:Y:S01]  /*170f0*/  UMOV UR9, 0xffffffff ;  /* 0xffffffff00097882 */ /* 0x000fe20000000000 */
[----:B------:R-:W-:-:S02]  /*17100*/  ULDC UR21, c[0x0][0x700] ;  /* 0x0001c00000157ab9 */ /* 0x000fc40000000800 */
[----:B------:R-:W-:Y:S02]  /*17110*/  USHF.R.U64 UR19, UR18, UR15, UR5 ;  /* 0x0000000f12137299 */ /* 0x000fe40008001205 */
[----:B------:R-:W-:Y:S02]  /*17120*/  USHF.R.U32.HI UR5, URZ, UR15, UR5 ;  /* 0x0000000f3f057299 */ /* 0x000fe40008011605 */
[----:B------:R-:W-:Y:S02]  /*17130*/  USHF.L.U32 UR12, UR9, UR23, URZ ;  /* 0x00000017090c7299 */ /* 0x000fe4000800063f */
[----:B------:R-:W-:Y:S02]  /*17140*/  USHF.R.U64 UR20, UR19, UR23, UR5 ;  /* 0x0000001713147299 */ /* 0x000fe40008001205 */
[----:B------:R-:W-:Y:S02]  /*17150*/  USHF.R.U32.HI UR9, URZ, UR23, UR5 ;  /* 0x000000173f097299 */ /* 0x000fe40008011605 */
[----:B------:R-:W-:-:S02]  /*17160*/  UIADD3 UR22, UR21, -0x1, URZ ;  /* 0xffffffff15167890 */ /* 0x000fc4000fffe03f */
        /* <DEDUP_REMOVED lines=18> */
.L_x_417:
[----:B------:R-:W-:Y:S01]  /*17290*/  USHF.R.U64 UR9, UR5, UR24, UR9 ;  /* 0x0000001805097299 */ /* 0x000fe20008001209 */
[----:B------:R-:W-:Y:S01]  /*172a0*/  IMAD.MOV.U32 R0, RZ, RZ, 0x1 ;  /* 0x00000001ff007424 */ /* 0x000fe200078e00ff */
[----:B------:R-:W-:Y:S01]  /*172b0*/  USHF.L.U32 UR26, UR26, UR23, URZ ;  /* 0x000000171a1a7299 */ /* 0x000fe2000800063f */
[----:B------:R-:W-:Y:S01]  /*172c0*/  IMAD.U32 R10, RZ, RZ, UR4 ;  /* 0x00000004ff0a7e24 */ /* 0x000fe2000f8e00ff */
[----:B------:R-:W-:Y:S02]  /*172d0*/  ULOP3.LUT UR5, UR19, UR27, URZ, 0xc0, !UPT ;  /* 0x0000001b13057292 */ /* 0x000fe4000f8ec03f */
[----:B------:R-:W-:Y:S02]  /*172e0*/  UIADD3 UR10, -UR9, URZ, URZ ;  /* 0x0000003f090a7290 */ /* 0x000fe4000fffe13f */
[----:B------:R-:W-:Y:S02]  /*172f0*/  UIMAD UR9, UR26, UR9, UR5 ;  /* 0x000000091a0972a4 */ /* 0x000fe4000f8e0205 */
[----:B------:R-:W-:-:S02]  /*17300*/  ULOP3.LUT UR18, UR18, UR22, URZ, 0xc0, !UPT ;  /* 0x0000001612127292 */ /* 0x000fc4000f8ec03f */
[----:B------:R-:W-:-:S03]  /*17310*/  UIMAD UR5, UR10, UR25, UR20 ;  /* 0x000000190a0572a4 */ /* 0x000fc6000f8e0214 */
[----:B------:R-:W-:Y:S01]  /*17320*/  ULDC UR10, c[0x0][0x710] ;  /* 0x0001c400000a7ab9 */ /* 0x000fe20000000800 */
[----:B------:R-:W-:Y:S02]  /*17330*/  UIMAD UR5, UR5, UR21, UR18 ;  /* 0x00000015050572a4 */ /* 0x000fe4000f8e0212 */
[----:B------:R-:W-:-:S04]  /*17340*/  UIMAD UR7, UR9, UR10, UR7 ;  /* 0x0000000a090772a4 */ /* 0x000fc8000f8e0207 */
[----:B------:R-:W-:Y:S02]  /*17350*/  USEL UR9, UR5, UR7, !UP2 ;  /* 0x0000000705097287 */ /* 0x000fe4000d000000 */
[----:B------:R-:W-:-:S04]  /*17360*/  USEL UR7, UR7, UR5, !UP2 ;  /* 0x0000000507077287 */ /* 0x000fc8000d000000 */
[----:B------:R-:W-:Y:S02]  /*17370*/  IMAD.U32 R4, RZ, RZ, UR9 ;  /* 0x00000009ff047e24 */ /* 0x000fe4000f8e00ff */
[----:B------:R-:W-:-:S07]  /*17380*/  IMAD.U32 R2, RZ, RZ, UR7 ;  /* 0x00000007ff027e24 */ /* 0x000fce000f8e00ff */
.L_x_415:
[----:B------:R-:W-:-:S08]  /*17390*/  NOP ;  /* 0x0000000000007918 */ /* 0x000fd00000000000 */
[----:B0-----:R-:W0:-:S00]  /*173a0*/  USETMAXREG.DEALLOC.CTAPOOL 0x18 ;  /* 0x00000018000079c8 */ /* 0x001e0000080e0500 */
[----:B------:R-:W-:-:S13]  /*173b0*/  ISETP.NE.AND P0, PT, RZ, UR8, PT ;  /* 0x00000008ff007c0c */ /* 0x000fda000bf05270 */
[----:B------:R-:W-:Y:S05]  /*173c0*/  @P0 EXIT ;  /* 0x000000000000094d */ /* 0x000fea0003800000 */
[----:B0-----:R-:W-:Y:S01]  /*173d0*/  LOP3.LUT P0, RZ, R0, 0xff, RZ, 0xc0, !PT ;  /* 0x000000ff00ff7812 */ /* 0x001fe2000780c0ff */
[----:B------:R-:W-:Y:S01]  /*173e0*/  IMAD.MOV.U32 R6, RZ, RZ, RZ ;  /* 0x000000ffff067224 */ /* 0x000fe200078e00ff */
[----:B------:R-:W-:-:S11]  /*173f0*/  MOV R0, 0x1 ;  /* 0x0000000100007802 */ /* 0x000fd60000000f00 */
[----:B------:R-:W-:Y:S05]  /*17400*/  @!P0 BRA `(.L_x_418) ;  /* 0x0000000c00988947 */ /* 0x000fea0003800000 */
[----:B------:R-:W0:Y:S01]  /*17410*/  S2R R0, SR_CgaCtaId ;  /* 0x0000000000007919 */ /* 0x000e220000008800 */
[----:B------:R-:W-:Y:S01]  /*17420*/  ULDC UR4, c[0x0][0x28c] ;  /* 0x0000a30000047ab9 */ /* 0x000fe20000000800 */
[----:B------:R-:W-:Y:S01]  /*17430*/  ULDC UR5, c[0x0][0x700] ;  /* 0x0001c00000057ab9 */ /* 0x000fe20000000800 */
[----:B------:R-:W-:Y:S01]  /*17440*/  UIADD3 UR11, UR4, 0x3f, URZ ;  /* 0x0000003f040b7890 */ /* 0x000fe2000fffe03f */
[----:B------:R-:W-:Y:S01]  /*17450*/  BSSY B0, `(.L_x_418) ;  /* 0x00000e1000007945 */ /* 0x000fe20003800000 */
[----:B------:R-:W-:Y:S01]  /*17460*/  ULDC UR7, c[0x0][0x758] ;  /* 0x0001d60000077ab9 */ /* 0x000fe20000000800 */
[----:B------:R-:W-:Y:S01]  /*17470*/  UMOV UR9, 0xffffffff ;  /* 0xffffffff00097882 */ /* 0x000fe20000000000 */
[----:B------:R-:W-:Y:S01]  /*17480*/  UMOV UR12, 0x1 ;  /* 0x00000001000c7882 */ /* 0x000fe20000000000 */
[----:B------:R-:W-:Y:S01]  /*17490*/  UIADD3 UR4, UR5, -0x1, URZ ;  /* 0xffffffff05047890 */ /* 0x000fe2000fffe03f */
[----:B------:R-:W-:Y:S01]  /*174a0*/  IMAD.MOV.U32 R9, RZ, RZ, 0x1 ;  /* 0x00000001ff097424 */ /* 0x000fe200078e00ff */
[----:B------:R-:W-:Y:S01]  /*174b0*/  USHF.L.U32 UR10, UR9, UR7, URZ ;  /* 0x00000007090a7299 */ /* 0x000fe2000800063f */
[----:B------:R-:W-:Y:S01]  /*174c0*/  IMAD.MOV.U32 R6, RZ, RZ, RZ ;  /* 0x000000ffff067224 */ /* 0x000fe200078e00ff */
[----:B------:R-:W-:-:S02]  /*174d0*/  USHF.L.U32 UR5, UR12, UR7, URZ ;  /* 0x000000070c057299 */ /* 0x000fc4000800063f */
[----:B------:R-:W-:Y:S01]  /*174e0*/  USHF.R.S32.HI UR12, URZ, 0x1f, UR11 ;  /* 0x0000001f3f0c7899 */ /* 0x000fe2000801140b */
[----:B------:R-:W-:Y:S01]  /*174f0*/  ULDC UR8, c[0x0][0xc] ;  /* 0x0000030000087ab9 */ /* 0x000fe20000000800 */
[----:B------:R-:W-:Y:S02]  /*17500*/  ULDC UR9, c[0x0][0x10] ;  /* 0x0000040000097ab9 */ /* 0x000fe40000000800 */
[----:B------:R-:W-:Y:S02]  /*17510*/  ULEA.HI UR12, UR12, UR11, URZ, 0x6 ;  /* 0x0000000b0c0c7291 */ /* 0x000fe4000f8f303f */
[----:B------:R-:W-:Y:S02]  /*17520*/  UIMAD.WIDE.U32 UR8, UR8, UR9, URZ ;  /* 0x00000009080872a5 */ /* 0x000fe4000f8e003f */
[----:B------:R-:W-:Y:S02]  /*17530*/  ULOP3.LUT UR7, URZ, UR10, URZ, 0x33, !UPT ;  /* 0x0000000a3f077292 */ /* 0x000fe4000f8e333f */
[----:B------:R-:W-:Y:S01]  /*17540*/  USHF.R.S32.HI UR13, URZ, 0x6, UR12 ;  /* 0x000000063f0d7899 */ /* 0x000fe2000801140c */
[----:B------:R-:W-:Y:S01]  /*17550*/  ULDC UR10, c[0x0][0x14] ;  /* 0x00000500000a7ab9 */ /* 0x000fe20000000800 */
[----:B------:R-:W-:-:S02]  /*17560*/  ULOP3.LUT UR21, UR6, 0x2, URZ, 0xfc, !UPT ;  /* 0x0000000206157892 */ /* 0x000fc4000f8efc3f */
[----:B------:R-:W-:Y:S02]  /*17570*/  UIMAD.WIDE.U32 UR34, UR8, UR10, URZ ;  /* 0x0000000a082272a5 */ /* 0x000fe4000f8e003f */
[----:B------:R-:W-:Y:S01]  /*17580*/  UIMAD UR14, UR9, UR10, URZ ;  /* 0x0000000a090e72a4 */ /* 0x000fe2000f8e023f */
[C---:B0-----:R-:W-:Y:S01]  /*17590*/  IMAD.SHL.U32 R15, R0.reuse, 0x80, RZ ;  /* 0x00000080000f7824 */ /* 0x041fe200078e00ff */
[----:B------:R-:W-:Y:S01]  /*175a0*/  UIADD3 UR29, UR13, 0x1, URZ ;  /* 0x000000010d1d7890 */ /* 0x000fe2000fffe03f */
[----:B------:R-:W-:Y:S01]  /*175b0*/  IMAD.SHL.U32 R0, R0, 0x2000, RZ ;  /* 0x0000200000007824 */ /* 0x000fe200078e00ff */
[----:B------:R-:W-:Y:S02]  /*175c0*/  UIADD3 UR14, UR35, UR14, URZ ;  /* 0x0000000e230e7290 */ /* 0x000fe4000fffe03f */
[----:B------:R-:W-:Y:S01]  /*175d0*/  LOP3.LUT R15, R15, 0x80, RZ, 0xc0, !PT ;  /* 0x000000800f0f7812 */ /* 0x000fe200078ec0ff */
[----:B------:R-:W-:Y:S01]  /*175e0*/  ULDC.64 UR36, c[0x0][0x198] ;  /* 0x0000660000247ab9 */ /* 0x000fe20000000a00 */
[----:B------:R-:W-:-:S04]  /*175f0*/  LOP3.LUT R0, R0, 0x2000, RZ, 0xc0, !PT ;  /* 0x0000200000007812 */ /* 0x000fc800078ec0ff */
[----:B------:R-:W-:Y:S02]  /*17600*/  LOP3.LUT R7, R0, 0x10180, RZ, 0xfc, !PT ;  /* 0x0001018000077812 */ /* 0x000fe400078efcff */
[----:B------:R-:W-:-:S07]  /*17610*/  MOV R0, 0x1 ;  /* 0x0000000100007802 */ /* 0x000fce0000000f00 */
.L_x_429:
[----:B------:R-:W-:-:S03]  /*17620*/  UMOV UR8, 0xffffffff ;  /* 0xffffffff00087882 */ /* 0x000fc60000000000 */
[----:B------:R-:W-:Y:S05]  /*17630*/  BRA.DIV UR8, `(.L_x_419) ;  /* 0x0000001208787947 */ /* 0x000fea000b800000 */
[----:B------:R-:W-:-:S13]  /*17640*/  ELECT P0, URZ, PT ;  /* 0x00000000003f782f */ /* 0x000fda0003800000 */
.L_x_444:
[----:B------:R-:W0:Y:S01]  /*17650*/  LDC R3, c[0x0][0x28c] ;  /* 0x0000a300ff037b82 */ /* 0x000e220000000800 */
[----:B------:R-:W-:Y:S01]  /*17660*/  BSSY B1, `(.L_x_420) ;  /* 0x0000047000017945 */ /* 0x000fe20003800000 */
[----:B0-----:R-:W-:-:S13]  /*17670*/  ISETP.LT.OR P0, PT, R3, 0x1, !P0 ;  /* 0x000000010300780c */ /* 0x001fda0004701670 */
[----:B------:R-:W-:Y:S05]  /*17680*/  @P0 BRA `(.L_x_421) ;  /* 0x0000000400100947 */ /* 0x000fea0003800000 */
[----:B------:R-:W-:Y:S01]  /*17690*/  IMAD R3, R4, 0x100, R15 ;  /* 0x0000010004037824 */ /* 0x000fe200078e020f */
[----:B------:R-:W-:Y:S01]  /*176a0*/  CS2R R12, SRZ ;  /* 0x00000000000c7805 */ /* 0x000fe2000001ff00 */
[----:B------:R-:W-:Y:S01]  /*176b0*/  IMAD.SHL.U32 R2, R2, 0x100, RZ ;  /* 0x0000010002027824 */ /* 0x000fe200078e00ff */
[----:B------:R-:W-:Y:S01]  /*176c0*/  MOV R4, R0 ;  /* 0x0000000000047202 */ /* 0x000fe20000000f00 */
[----:B------:R-:W-:Y:S02]  /*176d0*/  IMAD.U32 R14, RZ, RZ, UR29 ;  /* 0x0000001dff0e7e24 */ /* 0x000fe4000f8e00ff */
[----:B------:R-:W-:Y:S02]  /*176e0*/  IMAD.MOV.U32 R8, RZ, RZ, R6 ;  /* 0x000000ffff087224 */ /* 0x000fe400078e0006 */
[----:B------:R-:W-:-:S07]  /*176f0*/  IMAD.MOV.U32 R16, RZ, RZ, RZ ;  /* 0x000000ffff107224 */ /* 0x000fce00078e00ff */
.L_x_424:
[----:B------:R-:W0:Y:S01]  /*17700*/  S2R R18, SR_CgaCtaId ;  /* 0x0000000000127919 */ /* 0x000e220000008800 */
[----:B------:R-:W-:Y:S02]  /*17710*/  MOV R5, 0x400 ;  /* 0x0000040000057802 */ /* 0x000fe40000000f00 */
[----:B------:R-:W-:Y:S02]  /*17720*/  SHF.L.U32 R11, R4, 0x1f, RZ ;  /* 0x0000001f040b7819 */ /* 0x000fe400000006ff */
[----:B0-----:R-:W-:-:S05]  /*17730*/  LEA R5, R18, R5, 0x18 ;  /* 0x0000000512057211 */ /* 0x001fca00078ec0ff */
[----:B------:R-:W-:-:S04]  /*17740*/  IMAD R18, R8, 0x8, R5 ;  /* 0x0000000808127824 */ /* 0x000fc800078e0205 */
[----:B------:R-:W0:Y:S02]  /*17750*/  SYNCS.PHASECHK.TRANS64.TRYWAIT P0, [R18+URZ+0x40], R11 ;  /* 0x0000400b120075a7 */ /* 0x000e24000800017f */
[----:B0-----:R-:W-:Y:S05]  /*17760*/  @!P0 BRA `(.L_x_422) ;  /* 0x00000010004c8947 */ /* 0x001fea0003800000 */
.L_x_445:
[----:B------:R-:W1:Y:S01]  /*17770*/  S2R R17, SR_TID.X ;  /* 0x0000000000117919 */ /* 0x000e620000002100 */
[----:B------:R-:W-:-:S04]  /*17780*/  UPRMT UR8, UR21, 0x9910, URZ ;  /* 0x0000991015087896 */ /* 0x000fc8000800003f */
[----:B------:R-:W-:Y:S01]  /*17790*/  UISETP.NE.AND UP0, UPT, UR8, 0x2, UPT ;  /* 0x000000020800788c */ /* 0x000fe2000bf05270 */
[----:B-1----:R-:W-:-:S13]  /*177a0*/  LOP3.LUT P0, RZ, R17, 0x7f, RZ, 0xc0, !PT ;  /* 0x0000007f11ff7812 */ /* 0x002fda000780c0ff */
[----:B0-----:R-:W0:Y:S02]  /*177b0*/  @!P0 LDC R11, c[0x0][0x640] ;  /* 0x00019000ff0b8b82 */ /* 0x001e240000000800 */
[----:B0-----:R0:W-:Y:S01]  /*177c0*/  @!P0 SYNCS.ARRIVE.TRANS64 RZ, [R18+URZ], R11 ;  /* 0x0000000b12ff89a7 */ /* 0x0011e2000800003f */
[----:B------:R-:W-:-:S13]  /*177d0*/  PLOP3.LUT P0, PT, PT, PT, UP0, 0x80, 0x0 ;  /* 0x000000000000781c */ /* 0x000fda0003f0f008 */
[----:B0-----:R-:W-:Y:S05]  /*177e0*/  @P0 BRA `(.L_x_423) ;  /* 0x0000000000040947 */ /* 0x001fea0003800000 */
[----:B------:R-:W-:Y:S01]  /*177f0*/  BPT.TRAP 0x1 ;  /* 0x000000040000795c */ /* 0x000fe20000300000 */
.L_x_423:
[----:B------:R-:W-:Y:S01]  /*17800*/  IMAD R11, R8, 0x2000, R5 ;  /* 0x00002000080b7824 */ /* 0x000fe200078e0205 */
[----:B------:R-:W-:Y:S01]  /*17810*/  R2UR UR15, R5 ;  /* 0x00000000050f72ca */ /* 0x000fe200000e0000 */
[----:B------:R-:W-:Y:S01]  /*17820*/  VIADD R14, R14, 0xffffffff ;  /* 0xffffffff0e0e7836 */ /* 0x000fe20000000000 */
[----:B------:R-:W-:Y:S01]  /*17830*/  R2UR UR17, R18 ;  /* 0x00000000121172ca */ /* 0x000fe200000e0000 */
[----:B------:R-:W-:Y:S01]  /*17840*/  UIADD3 UR22, UP0, UR36, 0xf0, URZ ;  /* 0x000000f024167890 */ /* 0x000fe2000ff1e03f */
[----:B------:R-:W-:Y:S01]  /*17850*/  R2UR UR16, R11 ;  /* 0x000000000b1072ca */ /* 0x000fe200000e0000 */
[----:B------:R-:W-:Y:S01]  /*17860*/  UIADD3 UR30, UP1, UR36, 0x1f0, URZ ;  /* 0x000001f0241e7890 */ /* 0x000fe2000ff3e03f */
[C---:B------:R-:W-:Y:S01]  /*17870*/  LEA R11, R8.reuse, R5, 0xb ;  /* 0x00000005080b7211 */ /* 0x040fe200078e58ff */
[----:B------:R-:W-:Y:S01]  /*17880*/  IMAD R5, R8, 0x4000, R7 ;  /* 0x0000400008057824 */ /* 0x000fe200078e0207 */
[----:B------:R-:W-:Y:S01]  /*17890*/  R2UR UR20, R10 ;  /* 0x000000000a1472ca */ /* 0x000fe200000e0000 */
[----:B------:R-:W-:Y:S01]  /*178a0*/  UIADD3 UR38, UP2, UR36, 0x2f0, URZ ;  /* 0x000002f024267890 */ /* 0x000fe2000ff5e03f */
[----:B------:R-:W-:Y:S01]  /*178b0*/  R2UR UR8, R11 ;  /* 0x000000000b0872ca */ /* 0x000fe200000e0000 */
[----:B------:R-:W-:Y:S01]  /*178c0*/  UIADD3.X UR23, URZ, UR37, URZ, UP0, !UPT ;  /* 0x000000253f177290 */ /* 0x000fe200087fe43f */
[----:B------:R-:W-:Y:S01]  /*178d0*/  R2UR UR24, R5 ;  /* 0x00000000051872ca */ /* 0x000fe200000e0000 */
[----:B------:R-:W-:Y:S01]  /*178e0*/  UIADD3.X UR31, URZ, UR37, URZ, UP1, !UPT ;  /* 0x000000253f1f7290 */ /* 0x000fe20008ffe43f */
[----:B------:R-:W-:Y:S01]  /*178f0*/  R2UR UR19, R2 ;  /* 0x00000000021372ca */ /* 0x000fe200000e0000 */
[----:B------:R-:W-:Y:S01]  /*17900*/  VIADD R8, R8, 0x1 ;  /* 0x0000000108087836 */ /* 0x000fe20000000000 */
[----:B------:R-:W-:Y:S01]  /*17910*/  R2UR UR18, R13 ;  /* 0x000000000d1272ca */ /* 0x000fe200000e0000 */
[----:B------:R-:W-:Y:S01]  /*17920*/  UIADD3 UR16, UR16, 0x180, URZ ;  /* 0x0000018010107890 */ /* 0x000fe2000fffe03f */
[----:B------:R-:W-:Y:S01]  /*17930*/  R2UR UR11, R16 ;  /* 0x00000000100b72ca */ /* 0x000fe200000e0000 */
[----:B------:R-:W-:Y:S01]  /*17940*/  UIADD3.X UR39, URZ, UR37, URZ, UP2, !UPT ;  /* 0x000000253f277290 */ /* 0x000fe200097fe43f */
[----:B------:R-:W-:Y:S01]  /*17950*/  R2UR UR26, R12 ;  /* 0x000000000c1a72ca */ /* 0x000fe200000e0000 */
[----:B------:R-:W-:Y:S01]  /*17960*/  UMOV UR32, 0x0 ;  /* 0x0000000000207882 */ /* 0x000fe20000000000 */
[----:B------:R-:W-:Y:S01]  /*17970*/  R2UR UR27, R3 ;  /* 0x00000000031b72ca */ /* 0x000fe200000e0000 */
[----:B------:R-:W-:Y:S01]  /*17980*/  UIADD3 UR8, UR8, 0x30180, URZ ;  /* 0x0003018008087890 */ /* 0x000fe2000fffe03f */
[----:B------:R-:W-:Y:S01]  /*17990*/  ISETP.GT.AND P1, PT, R14, 0x1, PT ;  /* 0x000000010e00780c */ /* 0x000fe20003f24270 */
[----:B------:R-:W-:Y:S01]  /*179a0*/  UIADD3 UR24, UR15, UR24, URZ ;  /* 0x000000180f187290 */ /* 0x000fe2000fffe03f */
[----:B------:R-:W-:Y:S01]  /*179b0*/  ISETP.NE.AND P0, PT, R8, 0x8, PT ;  /* 0x000000080800780c */ /* 0x000fe20003f05270 */
[----:B------:R-:W-:Y:S01]  /*179c0*/  UMOV UR33, 0x10000000 ;  /* 0x1000000000217882 */ /* 0x000fe20000000000 */
[----:B------:R-:W-:Y:S01]  /*179d0*/  UMOV UR9, UR17 ;  /* 0x0000001100097c82 */ /* 0x000fe20008000000 */
[----:B------:R-:W-:Y:S01]  /*179e0*/  UMOV UR12, UR20 ;  /* 0x00000014000c7c82 */ /* 0x000fe20008000000 */
[----:B------:R-:W-:Y:S01]  /*179f0*/  UMOV UR10, UR19 ;  /* 0x00000013000a7c82 */ /* 0x000fe20008000000 */
[----:B------:R0:W-:Y:S01]  /*17a00*/  UTMALDG.3D [UR16], [UR22], desc[UR32] ;  /* 0x00002010160075b4 */ /* 0x0001e20008011000 */
[----:B------:R-:W-:Y:S01]  /*17a10*/  UMOV UR15, 0x30000 ;  /* 0x00030000000f7882 */ /* 0x000fe20000000000 */
[----:B------:R-:W-:Y:S01]  /*17a20*/  UMOV UR25, UR17 ;  /* 0x0000001100197c82 */ /* 0x000fe20008000000 */
[----:B------:R-:W-:Y:S01]  /*17a30*/  UMOV UR28, UR20 ;  /* 0x00000014001c7c82 */ /* 0x000fe20008000000 */
[----:B------:R-:W-:Y:S01]  /*17a40*/  SEL R5, RZ, 0x1, P0 ;  /* 0x00000001ff057807 */ /* 0x000fe20000000000 */
[----:B------:R-:W-:Y:S01]  /*17a50*/  VIADD R16, R16, 0x1 ;  /* 0x0000000110107836 */ /* 0x000fe20000000000 */
[----:B------:R-:W-:Y:S01]  /*17a60*/  IADD3 R13, R13, 0x20, RZ ;  /* 0x000000200d0d7810 */ /* 0x000fe20007ffe0ff */
[----:B------:R-:W-:Y:S01]  /*17a70*/  VIADD R12, R12, 0x40 ;  /* 0x000000400c0c7836 */ /* 0x000fe20000000000 */
[----:B------:R0:W-:Y:S01]  /*17a80*/  UTMALDG.3D [UR8], [UR30], desc[UR32] ;  /* 0x000020081e0075b4 */ /* 0x0001e20008011000 */
[----:B------:R-:W-:-:S02]  /*17a90*/  LOP3.LUT R4, R4, R5, RZ, 0x3c, !PT ;  /* 0x0000000504047212 */ /* 0x000fc400078e3cff */
[----:B------:R-:W-:Y:S01]  /*17aa0*/  SEL R8, R8, RZ, P0 ;  /* 0x000000ff08087207 */ /* 0x000fe20000000000 */
[----:B------:R0:W-:Y:S02]  /*17ab0*/  UTMALDG.3D.MULTICAST [UR24], [UR38], UR15, desc[UR32] ;  /* 0x00002018260073b4 */ /* 0x0001e4000801180f */
[----:B0-----:R-:W-:Y:S05]  /*17ac0*/  @P1 BRA `(.L_x_424) ;  /* 0xfffffffc000c1947 */ /* 0x001fea000383ffff */
.L_x_421:
[----:B------:R-:W-:Y:S05]  /*17ad0*/  BSYNC B1 ;  /* 0x0000000000017941 */ /* 0x000fea0003800000 */
.L_x_420:
[----:B------:R-:W2:Y:S01]  /*17ae0*/  LDL.LU R18, [R1+0x200] ;  /* 0x0002000001127983 */ /* 0x000ea20000300800 */
[----:B------:R-:W-:Y:S01]  /*17af0*/  LOP3.LUT P3, RZ, R9, 0xff, RZ, 0xc0, !PT ;  /* 0x000000ff09ff7812 */ /* 0x000fe2000786c0ff */
[----:B------:R-:W-:Y:S01]  /*17b00*/  VIADD R6, R6, UR13 ;  /* 0x0000000d06067c36 */ /* 0x000fe20008000000 */
[----:B------:R-:W-:Y:S01]  /*17b10*/  ULDC.64 UR8, c[0x0][0x750] ;  /* 0x0001d40000087ab9 */ /* 0x000fe20000000a00 */
[----:B------:R-:W3:Y:S01]  /*17b20*/  LDL.LU R17, [R1+0x204] ;  /* 0x0002040001117983 */ /* 0x000ee20000300800 */
[----:B------:R-:W-:Y:S01]  /*17b30*/  BSSY B1, `(.L_x_425) ;  /* 0x0000070000017945 */ /* 0x000fe20003800000 */
[----:B------:R-:W-:Y:S01]  /*17b40*/  MOV R4, 0xffffffff ;  /* 0xffffffff00047802 */ /* 0x000fe20000000f00 */
[----:B------:R-:W-:Y:S01]  /*17b50*/  IMAD.MOV.U32 R10, RZ, RZ, -0x1 ;  /* 0xffffffffff0a7424 */ /* 0x000fe200078e00ff */
[----:B------:R-:W-:Y:S02]  /*17b60*/  SHF.R.U32.HI R2, RZ, 0x3, R6 ;  /* 0x00000003ff027819 */ /* 0x000fe40000011606 */
[----:B------:R-:W-:-:S02]  /*17b70*/  ISETP.GT.U32.AND P0, PT, R6, 0x7, PT ;  /* 0x000000070600780c */ /* 0x000fc40003f04070 */
[----:B------:R-:W-:Y:S02]  /*17b80*/  LOP3.LUT R2, R2, 0x1, RZ, 0xc0, !PT ;  /* 0x0000000102027812 */ /* 0x000fe400078ec0ff */
[----:B------:R-:W0:Y:S01]  /*17b90*/  @P3 S2R R3, SR_CgaCtaId ;  /* 0x0000000000033919 */ /* 0x000e220000008800 */
[----:B------:R-:W-:Y:S02]  /*17ba0*/  LOP3.LUT R6, R6, 0x7, RZ, 0xc0, !PT ;  /* 0x0000000706067812 */ /* 0x000fe400078ec0ff */
[----:B------:R-:W-:Y:S02]  /*17bb0*/  ISETP.NE.U32.AND P1, PT, R2, 0x1, PT ;  /* 0x000000010200780c */ /* 0x000fe40003f25070 */
[----:B------:R-:W-:Y:S02]  /*17bc0*/  @P3 MOV R2, 0x400 ;  /* 0x0000040000023802 */ /* 0x000fe40000000f00 */
[----:B------:R-:W-:Y:S02]  /*17bd0*/  PRMT R9, RZ, 0x7610, R9 ;  /* 0x00007610ff097816 */ /* 0x000fe40000000009 */
[----:B0-----:R-:W-:Y:S01]  /*17be0*/  @P3 LEA R2, R3, R2, 0x18 ;  /* 0x0000000203023211 */ /* 0x001fe200078ec0ff */
[----:B------:R-:W-:-:S03]  /*17bf0*/  IMAD.U32 R3, RZ, RZ, UR13 ;  /* 0x0000000dff037e24 */ /* 0x000fc6000f8e00ff */
[----:B------:R0:W-:Y:S02]  /*17c00*/  @P3 SYNCS.ARRIVE.TRANS64.A1T0 RZ, [R2+URZ+0x98], RZ ;  /* 0x000098ff02ff39a7 */ /* 0x0001e4000810003f */
[C---:B------:R-:W-:Y:S02]  /*17c10*/  ISETP.LT.U32.AND P0, PT, R3.reuse, 0x8, P0 ;  /* 0x000000080300780c */ /* 0x040fe40000701070 */
[----:B------:R-:W-:Y:S02]  /*17c20*/  ISETP.GT.U32.AND P1, PT, R3, 0x7, !P1 ;  /* 0x000000070300780c */ /* 0x000fe40004f24070 */
[----:B------:R-:W-:Y:S02]  /*17c30*/  SEL R3, RZ, 0x1, !P0 ;  /* 0x00000001ff037807 */ /* 0x000fe40004000000 */
[----:B0-----:R-:W-:-:S04]  /*17c40*/  SEL R2, RZ, 0x1, !P1 ;  /* 0x00000001ff027807 */ /* 0x001fc80004800000 */
[--C-:B------:R-:W-:Y:S01]  /*17c50*/  LOP3.LUT R0, R2, R0, R3.reuse, 0x96, !PT ;  /* 0x0000000002007212 */ /* 0x100fe200078e9603 */
[----:B------:R-:W-:Y:S01]  /*17c60*/  IMAD.MOV.U32 R2, RZ, RZ, -0x1 ;  /* 0xffffffffff027424 */ /* 0x000fe200078e00ff */
[----:B------:R-:W-:Y:S02]  /*17c70*/  PRMT R3, RZ, 0x7610, R3 ;  /* 0x00007610ff037816 */ /* 0x000fe40000000003 */
[----:B---3--:R-:W-:-:S04]  /*17c80*/  IADD3 R17, P0, R17, UR34, RZ ;  /* 0x0000002211117c10 */ /* 0x008fc8000ff1e0ff */
[----:B--2---:R-:W-:Y:S01]  /*17c90*/  IADD3.X R18, R18, UR14, RZ, P0, !PT ;  /* 0x0000000e12127c10 */ /* 0x004fe200087fe4ff */
[----:B------:R0:W-:Y:S01]  /*17ca0*/  STL [R1+0x204], R17 ;  /* 0x0002041101007387 */ /* 0x0001e20000100800 */
[----:B------:R-:W-:-:S03]  /*17cb0*/  ISETP.GE.U32.AND P0, PT, R17, UR8, PT ;  /* 0x0000000811007c0c */ /* 0x000fc6000bf06070 */
[----:B------:R0:W-:Y:S01]  /*17cc0*/  STL [R1+0x200], R18 ;  /* 0x0002001201007387 */ /* 0x0001e20000100800 */
[----:B------:R-:W-:-:S13]  /*17cd0*/  ISETP.GE.U32.AND.EX P0, PT, R18, UR9, PT, P0 ;  /* 0x0000000912007c0c */ /* 0x000fda000bf06100 */
[----:B0-----:R-:W-:Y:S05]  /*17ce0*/  @P0 BRA `(.L_x_426) ;  /* 0x0000000400500947 */ /* 0x001fea0003800000 */
[----:B------:R-:W0:Y:S01]  /*17cf0*/  S2R R8, SR_CTAID.X ;  /* 0x0000000000087919 */ /* 0x000e220000002500 */
[----:B------:R-:W-:Y:S01]  /*17d00*/  ULDC UR8, c[0x0][0x150] ;  /* 0x0000540000087ab9 */ /* 0x000fe20000000800 */
[----:B------:R-:W1:Y:S01]  /*17d10*/  LDC R3, c[0x0][0x144] ;  /* 0x00005100ff037b82 */ /* 0x000e620000000800 */
[----:B------:R-:W-:Y:S01]  /*17d20*/  ULDC UR11, c[0x0][0x730] ;  /* 0x0001cc00000b7ab9 */ /* 0x000fe20000000800 */
[----:B------:R-:W2:Y:S06]  /*17d30*/  S2R R5, SR_CTAID.Y ;  /* 0x0000000000057919 */ /* 0x000eac0000002600 */
[----:B------:R-:W3:Y:S01]  /*17d40*/  LDC R12, c[0x0][0x148] ;  /* 0x00005200ff0c7b82 */ /* 0x000ee20000000800 */
[----:B0-----:R-:W-:-:S02]  /*17d50*/  I2FP.F32.U32 R2, R8 ;  /* 0x0000000800027245 */ /* 0x001fc40000201000 */
[----:B--2---:R-:W-:-:S03]  /*17d60*/  I2FP.F32.U32 R4, R5 ;  /* 0x0000000500047245 */ /* 0x004fc60000201000 */
[----:B------:R-:W-:Y:S01]  /*17d70*/  FMUL R2, R2, UR8 ;  /* 0x0000000802027c20 */ /* 0x000fe20008400000 */
[----:B------:R-:W-:Y:S02]  /*17d80*/  ULDC UR8, c[0x0][0x154] ;  /* 0x0000550000087ab9 */ /* 0x000fe40000000800 */
[----:B------:R-:W-:Y:S01]  /*17d90*/  FMUL R10, R4, UR8 ;  /* 0x00000008040a7c20 */ /* 0x000fe20008400000 */
[----:B------:R-:W-:Y:S02]  /*17da0*/  ULDC.64 UR8, c[0x0][0x728] ;  /* 0x0001ca0000087ab9 */ /* 0x000fe40000000a00 */
[----:B------:R-:W0:Y:S01]  /*17db0*/  F2I.U32.TRUNC.NTZ R2, R2 ;  /* 0x0000000200027305 */ /* 0x000e22000020f000 */
[----:B------:R-:W-:-:S04]  /*17dc0*/  ISETP.NE.U32.AND P0, PT, RZ, UR8, PT ;  /* 0x00000008ff007c0c */ /* 0x000fc8000bf05070 */
[----:B------:R-:W-:-:S03]  /*17dd0*/  ISETP.NE.AND.EX P0, PT, RZ, UR9, PT, P0 ;  /* 0x00000009ff007c0c */ /* 0x000fc6000bf05300 */
[----:B------:R-:W2:Y:S01]  /*17de0*/  F2I.U32.TRUNC.NTZ R10, R10 ;  /* 0x0000000a000a7305 */ /* 0x000ea2000020f000 */
[----:B0-----:R-:W-:Y:S02]  /*17df0*/  IMAD.MOV R4, RZ, RZ, -R2 ;  /* 0x000000ffff047224 */ /* 0x001fe400078e0a02 */
[----:B------:R-:W-:Y:S02]  /*17e00*/  IMAD.MOV.U32 R2, RZ, RZ, R17 ;  /* 0x000000ffff027224 */ /* 0x000fe400078e0011 */
[----:B-1----:R-:W-:Y:S02]  /*17e10*/  IMAD R8, R3, R4, R8 ;  /* 0x0000000403087224 */ /* 0x002fe400078e0208 */
[----:B--2---:R-:W-:-:S04]  /*17e20*/  IMAD.MOV R3, RZ, RZ, -R10 ;  /* 0x000000ffff037224 */ /* 0x004fc800078e0a0a */
[----:B---3--:R-:W-:Y:S01]  /*17e30*/  @P2 IMAD R8, R12, R3, R5 ;  /* 0x000000030c082224 */ /* 0x008fe200078e0205 */
[----:B------:R-:W-:Y:S01]  /*17e40*/  MOV R3, R18 ;  /* 0x0000001200037202 */ /* 0x000fe20000000f00 */
[----:B------:R-:W-:Y:S06]  /*17e50*/  @!P0 BRA `(.L_x_427) ;  /* 0x0000000000288947 */ /* 0x000fec0003800000 */
[----:B------:R-:W-:Y:S02]  /*17e60*/  ULDC UR10, c[0x0][0x734] ;  /* 0x0001cd00000a7ab9 */ /* 0x000fe40000000800 */
[----:B------:R-:W-:-:S05]  /*17e70*/  IADD3 R3, P0, R17, UR10, RZ ;  /* 0x0000000a11037c10 */ /* 0x000fca000ff1e0ff */
[----:B------:R-:W-:-:S04]  /*17e80*/  IMAD.X R11, RZ, RZ, R18, P0 ;  /* 0x000000ffff0b7224 */ /* 0x000fc800000e0612 */
[----:B------:R-:W-:-:S04]  /*17e90*/  IMAD.WIDE.U32 R4, R11, UR8, RZ ;  /* 0x000000080b047c25 */ /* 0x000fc8000f8e00ff */
[----:B------:R-:W-:-:S04]  /*17ea0*/  IMAD.WIDE.U32 R4, P0, R3, UR9, R4 ;  /* 0x0000000903047c25 */ /* 0x000fc8000f800004 */
[----:B------:R-:W-:-:S04]  /*17eb0*/  IMAD.WIDE.U32 R2, R3, UR8, RZ ;  /* 0x0000000803027c25 */ /* 0x000fc8000f8e00ff */
[----:B------:R-:W-:Y:S01]  /*17ec0*/  IMAD.MOV.U32 R2, RZ, RZ, R5 ;  /* 0x000000ffff027224 */ /* 0x000fe200078e0005 */
[----:B------:R-:W-:Y:S01]  /*17ed0*/  IADD3 RZ, P1, R3, R4, RZ ;  /* 0x0000000403ff7210 */ /* 0x000fe20007f3e0ff */
[----:B------:R-:W-:-:S04]  /*17ee0*/  IMAD.X R3, RZ, RZ, RZ, P0 ;  /* 0x000000ffff037224 */ /* 0x000fc800000e06ff */
[----:B------:R-:W-:-:S08]  /*17ef0*/  IMAD.WIDE.U32.X R2, R11, UR9, R2, P1 ;  /* 0x000000090b027c25 */ /* 0x000fd000088e0402 */
.L_x_427:
[--C-:B------:R-:W-:Y:S01]  /*17f00*/  SHF.R.U64 R10, R2, UR11, R3.reuse ;  /* 0x0000000b020a7c19 */ /* 0x100fe20008001203 */
[----:B------:R-:W-:Y:S01]  /*17f10*/  ULDC.64 UR8, c[0x0][0x720] ;  /* 0x0001c80000087ab9 */ /* 0x000fe20000000a00 */
[----:B------:R-:W-:Y:S01]  /*17f20*/  SHF.R.U32.HI R2, RZ, UR11, R3 ;  /* 0x0000000bff027c19 */ /* 0x000fe20008011603 */
[----:B------:R-:W-:Y:S01]  /*17f30*/  IMAD.MOV.U32 R3, RZ, RZ, R18 ;  /* 0x000000ffff037224 */ /* 0x000fe200078e0012 */
[----:B------:R-:W-:Y:S01]  /*17f40*/  IADD3 R11, P0, RZ, -R10, RZ ;  /* 0x8000000aff0b7210 */ /* 0x000fe20007f1e0ff */
[----:B------:R-:W-:-:S04]  /*17f50*/  ULDC.64 UR10, c[0x0][0x740] ;  /* 0x0001d000000a7ab9 */ /* 0x000fc80000000a00 */
[----:B------:R-:W-:Y:S01]  /*17f60*/  IMAD.X R2, RZ, RZ, ~R2, P0 ;  /* 0x000000ffff027224 */ /* 0x000fe200000e0e02 */
[----:B------:R-:W-:-:S03]  /*17f70*/  ISETP.NE.U32.AND P0, PT, RZ, UR10, PT ;  /* 0x0000000aff007c0c */ /* 0x000fc6000bf05070 */
[----:B------:R-:W-:Y:S01]  /*17f80*/  IMAD R2, R2, UR8, RZ ;  /* 0x0000000802027c24 */ /* 0x000fe2000f8e02ff */
[----:B------:R-:W-:-:S03]  /*17f90*/  ISETP.NE.AND.EX P0, PT, RZ, UR11, PT, P0 ;  /* 0x0000000bff007c0c */ /* 0x000fc6000bf05300 */
[----:B------:R-:W-:Y:S01]  /*17fa0*/  IMAD R5, R11, UR9, R2 ;  /* 0x000000090b057c24 */ /* 0x000fe2000f8e0202 */
[----:B------:R-:W-:-:S05]  /*17fb0*/  MOV R2, R17 ;  /* 0x0000001100027202 */ /* 0x000fca0000000f00 */
[----:B------:R-:W-:Y:S01]  /*17fc0*/  IMAD.WIDE.U32 R2, R11, UR8, R2 ;  /* 0x000000080b027c25 */ /* 0x000fe2000f8e0002 */
[----:B------:R-:W-:-:S03]  /*17fd0*/  ULDC UR8, c[0x0][0x718] ;  /* 0x0001c60000087ab9 */ /* 0x000fc60000000800 */
[----:B------:R-:W-:-:S05]  /*17fe0*/  IMAD.IADD R3, R3, 0x1, R5 ;  /* 0x0000000103037824 */ /* 0x000fca00078e0205 */
[--C-:B------:R-:W-:Y:S02]  /*17ff0*/  SHF.R.U64 R11, R2, UR8, R3.reuse ;  /* 0x00000008020b7c19 */ /* 0x100fe40008001203 */
[----:B------:R-:W-:Y:S01]  /*18000*/  SHF.R.U32.HI R2, RZ, UR8, R3 ;  /* 0x00000008ff027c19 */ /* 0x000fe20008011603 */
[----:B------:R-:W-:-:S03]  /*18010*/  ULDC UR8, c[0x0][0x708] ;  /* 0x0001c20000087ab9 */ /* 0x000fc60000000800 */
[--C-:B------:R-:W-:Y:S02]  /*18020*/  SHF.R.U64 R12, R11, UR8, R2.reuse ;  /* 0x000000080b0c7c19 */ /* 0x100fe40008001202 */
[----:B------:R-:W-:Y:S01]  /*18030*/  SHF.R.U32.HI R3, RZ, UR8, R2 ;  /* 0x00000008ff037c19 */ /* 0x000fe20008011602 */
[----:B------:R-:W-:-:S03]  /*18040*/  ULDC UR8, c[0x0][0x758] ;  /* 0x0001d60000087ab9 */ /* 0x000fc60000000800 */
[--C-:B------:R-:W-:Y:S02]  /*18050*/  SHF.R.U64 R13, R12, UR8, R3.reuse ;  /* 0x000000080c0d7c19 */ /* 0x100fe40008001203 */
[----:B------:R-:W-:-:S03]  /*18060*/  SHF.R.U32.HI R14, RZ, UR8, R3 ;  /* 0x00000008ff0e7c19 */ /* 0x000fc60008011603 */
[----:B------:R-:W-:Y:S02]  /*18070*/  IMAD.MOV.U32 R2, RZ, RZ, R13 ;  /* 0x000000ffff027224 */ /* 0x000fe400078e000d */
[----:B------:R-:W-:Y:S01]  /*18080*/  IMAD.MOV.U32 R3, RZ, RZ, R14 ;  /* 0x000000ffff037224 */ /* 0x000fe200078e000e */
[----:B------:R-:W-:Y:S06]  /*18090*/  @!P0 BRA `(.L_x_428) ;  /* 0x0000000000288947 */ /* 0x000fec0003800000 */
[----:B------:R-:W-:Y:S02]  /*180a0*/  ULDC UR8, c[0x0][0x74c] ;  /* 0x0001d30000087ab9 */ /* 0x000fe40000000800 */
[----:B------:R-:W-:-:S04]  /*180b0*/  IADD3 R3, P0, R13, UR8, RZ ;  /* 0x000000080d037c10 */ /* 0x000fc8000ff1e0ff */
[----:B------:R-:W-:-:S05]  /*180c0*/  IADD3.X R14, RZ, R14, RZ, P0, !PT ;  /* 0x0000000eff0e7210 */ /* 0x000fca00007fe4ff */
[----:B------:R-:W-:-:S04]  /*180d0*/  IMAD.WIDE.U32 R4, R14, UR10, RZ ;  /* 0x0000000a0e047c25 */ /* 0x000fc8000f8e00ff */
[----:B------:R-:W-:-:S04]  /*180e0*/  IMAD.WIDE.U32 R4, P0, R3, UR11, R4 ;  /* 0x0000000b03047c25 */ /* 0x000fc8000f800004 */
[----:B------:R-:W-:-:S04]  /*180f0*/  IMAD.WIDE.U32 R2, R3, UR10, RZ ;  /* 0x0000000a03027c25 */ /* 0x000fc8000f8e00ff */
[----:B------:R-:W-:Y:S01]  /*18100*/  IMAD.MOV.U32 R2, RZ, RZ, R5 ;  /* 0x000000ffff027224 */ /* 0x000fe200078e0005 */
[----:B------:R-:W-:Y:S01]  /*18110*/  IADD3 RZ, P1, R3, R4, RZ ;  /* 0x0000000403ff7210 */ /* 0x000fe20007f3e0ff */
[----:B------:R-:W-:-:S04]  /*18120*/  IMAD.X R3, RZ, RZ, RZ, P0 ;  /* 0x000000ffff037224 */ /* 0x000fc800000e06ff */
[----:B------:R-:W-:-:S08]  /*18130*/  IMAD.WIDE.U32.X R2, R14, UR11, R2, P1 ;  /* 0x0000000b0e027c25 */ /* 0x000fd000088e0402 */
.L_x_428:
[----:B------:R-:W-:Y:S01]  /*18140*/  ULDC UR8, c[0x0][0x748] ;  /* 0x0001d20000087ab9 */ /* 0x000fe20000000800 */
[----:B------:R-:W-:Y:S02]  /*18150*/  LOP3.LUT R12, R12, UR7, RZ, 0xc0, !PT ;  /* 0x000000070c0c7c12 */ /* 0x000fe4000f8ec0ff */
[----:B------:R-:W-:Y:S01]  /*18160*/  SHF.R.U64 R3, R2, UR8, R3 ;  /* 0x0000000802037c19 */ /* 0x000fe20008001203 */
[----:B------:R-:W-:-:S04]  /*18170*/  ULDC UR8, c[0x0][0x738] ;  /* 0x0001ce0000087ab9 */ /* 0x000fc80000000800 */
[----:B------:R-:W-:Y:S02]  /*18180*/  IMAD.MOV R2, RZ, RZ, -R3 ;  /* 0x000000ffff027224 */ /* 0x000fe400078e0a03 */
[----:B------:R-:W-:Y:S02]  /*18190*/  IMAD R5, R3, UR5, R12 ;  /* 0x0000000503057c24 */ /* 0x000fe4000f8e020c */
[----:B------:R-:W-:Y:S01]  /*181a0*/  IMAD R13, R2, UR8, R13 ;  /* 0x00000008020d7c24 */ /* 0x000fe2000f8e020d */
[----:B------:R-:W-:Y:S01]  /*181b0*/  ULDC UR8, c[0x0][0x710] ;  /* 0x0001c40000087ab9 */ /* 0x000fe20000000800 */
[----:B------:R-:W-:Y:S01]  /*181c0*/  LOP3.LUT R2, R11, UR4, RZ, 0xc0, !PT ;  /* 0x000000040b027c12 */ /* 0x000fe2000f8ec0ff */
[----:B------:R-:W-:Y:S01]  /*181d0*/  IMAD R8, R5, UR8, R8 ;  /* 0x0000000805087c24 */ /* 0x000fe2000f8e0208 */
[----:B------:R-:W-:Y:S01]  /*181e0*/  ULDC UR8, c[0x0][0x700] ;  /* 0x0001c00000087ab9 */ /* 0x000fe20000000800 */
[----:B------:R-:W-:Y:S02]  /*181f0*/  IMAD.MOV.U32 R3, RZ, RZ, 0x1 ;  /* 0x00000001ff037424 */ /* 0x000fe400078e00ff */
[----:B------:R-:W-:-:S05]  /*18200*/  IMAD R13, R13, UR8, R2 ;  /* 0x000000080d0d7c24 */ /* 0x000fca000f8e0202 */
[----:B------:R-:W-:Y:S02]  /*18210*/  SEL R4, R13, R8, !P2 ;  /* 0x000000080d047207 */ /* 0x000fe40005000000 */
[----:B------:R-:W-:-:S07]  /*18220*/  SEL R2, R8, R13, !P2 ;  /* 0x0000000d08027207 */ /* 0x000fce0005000000 */
.L_x_426:
[----:B------:R-:W-:Y:S05]  /*18230*/  BSYNC B1 ;  /* 0x0000000000017941 */ /* 0x000fea0003800000 */
.L_x_425:
[----:B------:R-:W-:-:S13]  /*18240*/  LOP3.LUT P0, RZ, R3, 0xff, RZ, 0xc0, !PT ;  /* 0x000000ff03ff7812 */ /* 0x000fda000780c0ff */
[----:B------:R-:W-:Y:S05]  /*18250*/  @P0 BRA `(.L_x_429) ;  /* 0xfffffff000f00947 */ /* 0x000fea000383ffff */
[----:B------:R-:W-:Y:S05]  /*18260*/  BSYNC B0 ;  /* 0x0000000000007941 */ /* 0x000fea0003800000 */
.L_x_418:
[----:B------:R-:W-:-:S03]  /*18270*/  UMOV UR8, 0xffffffff ;  /* 0xffffffff00087882 */ /* 0x000fc60000000000 */
[----:B------:R-:W-:Y:S05]  /*18280*/  BRA.DIV UR8, `(.L_x_430) ;  /* 0x0000000608987947 */ /* 0x000fea000b800000 */
[----:B------:R-:W-:-:S13]  /*18290*/  ELECT P0, URZ, PT ;  /* 0x00000000003f782f */ /* 0x000fda0003800000 */
.L_x_448:
[----:B------:R-:W-:Y:S04]  /*182a0*/  BSSY B0, `(.L_x_431) ;  /* 0x0000050000007945 */ /* 0x000fe80003800000 */
[----:B------:R-:W-:Y:S05]  /*182b0*/  @!P0 BRA `(.L_x_432) ;  /* 0x0000000400388947 */ /* 0x000fea0003800000 */
[----:B------:R-:W-:-:S04]  /*182c0*/  ULOP3.LUT UR8, UR6, 0x2, URZ, 0xfc, !UPT ;  /* 0x0000000206087892 */ /* 0x000fc8000f8efc3f */
[----:B------:R-:W-:-:S06]  /*182d0*/  UISETP.NE.AND UP0, UPT, UR8, 0x3, UPT ;  /* 0x000000030800788c */ /* 0x000fcc000bf05270 */
[----:B------:R-:W-:-:S13]  /*182e0*/  PLOP3.LUT P0, PT, PT, PT, UP0, 0x80, 0x0 ;  /* 0x000000000000781c */ /* 0x000fda0003f0f008 */
[----:B------:R-:W-:Y:S05]  /*182f0*/  @!P0 BRA `(.L_x_433) ;  /* 0x0000000000048947 */ /* 0x000fea0003800000 */
[----:B------:R-:W-:Y:S01]  /*18300*/  BPT.TRAP 0x1 ;  /* 0x000000040000795c */ /* 0x000fe20000300000 */
.L_x_433:
[----:B------:R-:W0:Y:S01]  /*18310*/  S2R R3, SR_CgaCtaId ;  /* 0x0000000000037919 */ /* 0x000e220000008800 */
[----:B------:R-:W-:-:S04]  /*18320*/  MOV R2, 0x400 ;  /* 0x0000040000027802 */ /* 0x000fc80000000f00 */
[----:B0-----:R-:W-:Y:S02]  /*18330*/  LEA R3, R3, R2, 0x18 ;  /* 0x0000000203037211 */ /* 0x001fe400078ec0ff */
[----:B------:R-:W-:Y:S02]  /*18340*/  SHF.L.U32 R2, R0, 0x1f, RZ ;  /* 0x0000001f00027819 */ /* 0x000fe400000006ff */
[----:B------:R-:W-:-:S05]  /*18350*/  IADD3 R3, R3, 0x40, RZ ;  /* 0x0000004003037810 */ /* 0x000fca0007ffe0ff */
[----:B------:R-:W-:-:S04]  /*18360*/  IMAD R5, R6, 0x8, R3 ;  /* 0x0000000806057824 */ /* 0x000fc800078e0203 */
[----:B------:R-:W0:Y:S02]  /*18370*/  SYNCS.PHASECHK.TRANS64.TRYWAIT P0, [R5+URZ], R2 ;  /* 0x00000002050075a7 */ /* 0x000e24000800017f */
[----:B0-----:R-:W-:Y:S05]  /*18380*/  @!P0 BRA `(.L_x_434) ;  /* 0x0000000400788947 */ /* 0x001fea0003800000 */
.L_x_449:
[----:B------:R-:W-:-:S05]  /*18390*/  VIADD R6, R6, 0x1 ;  /* 0x0000000106067836 */ /* 0x000fca0000000000 */
[----:B------:R-:W-:-:S04]  /*183a0*/  ISETP.NE.AND P0, PT, R6, 0x8, PT ;  /* 0x000000080600780c */ /* 0x000fc80003f05270 */
[----:B0-----:R-:W-:Y:S02]  /*183b0*/  SEL R5, RZ, 0x1, P0 ;  /* 0x00000001ff057807 */ /* 0x001fe40000000000 */
[----:B------:R-:W-:Y:S02]  /*183c0*/  SEL R6, R6, RZ, P0 ;  /* 0x000000ff06067207 */ /* 0x000fe40000000000 */
[----:B------:R-:W-:-:S03]  /*183d0*/  LOP3.LUT R5, R0, R5, RZ, 0x3c, !PT ;  /* 0x0000000500057212 */ /* 0x000fc600078e3cff */
[----:B------:R-:W-:Y:S01]  /*183e0*/  IMAD R7, R6, 0x8, R3 ;  /* 0x0000000806077824 */ /* 0x000fe200078e0203 */
[----:B------:R-:W-:-:S04]  /*183f0*/  SHF.L.U32 R0, R5, 0x1f, RZ ;  /* 0x0000001f05007819 */ /* 0x000fc800000006ff */
[----:B------:R-:W0:Y:S02]  /*18400*/  SYNCS.PHASECHK.TRANS64.TRYWAIT P0, [R7+URZ], R0 ;  /* 0x00000000070075a7 */ /* 0x000e24000800017f */
[----:B0-----:R-:W-:Y:S05]  /*18410*/  @!P0 BRA `(.L_x_435) ;  /* 0x0000000400688947 */ /* 0x001fea0003800000 */
.L_x_450:
[----:B0-----:R-:W-:-:S05]  /*18420*/  VIADD R0, R6, 0x1 ;  /* 0x0000000106007836 */ /* 0x001fca0000000000 */
[----:B------:R-:W-:-:S04]  /*18430*/  ISETP.NE.AND P0, PT, R0, 0x8, PT ;  /* 0x000000080000780c */ /* 0x000fc80003f05270 */
[----:B------:R-:W-:Y:S02]  /*18440*/  SEL R2, RZ, 0x1, P0 ;  /* 0x00000001ff027807 */ /* 0x000fe40000000000 */
[----:B------:R-:W-:Y:S02]  /*18450*/  SEL R4, R0, RZ, P0 ;  /* 0x000000ff00047207 */ /* 0x000fe40000000000 */
[----:B------:R-:W-:Y:S02]  /*18460*/  LOP3.LUT R5, R5, R2, RZ, 0x3c, !PT ;  /* 0x0000000205057212 */ /* 0x000fe400078e3cff */
[----:B------:R-:W-:Y:S02]  /*18470*/  LEA R7, R4, R3, 0x3 ;  /* 0x0000000304077211 */ /* 0x000fe400078e18ff */
[----:B------:R-:W-:-:S04]  /*18480*/  SHF.L.U32 R0, R5, 0x1f, RZ ;  /* 0x0000001f05007819 */ /* 0x000fc800000006ff */
[----:B------:R-:W0:Y:S02]  /*18490*/  SYNCS.PHASECHK.TRANS64.TRYWAIT P0, [R7+URZ], R0 ;  /* 0x00000000070075a7 */ /* 0x000e24000800017f */
[----:B0-----:R-:W-:Y:S05]  /*184a0*/  @!P0 BRA `(.L_x_436) ;  /* 0x0000000400588947 */ /* 0x001fea0003800000 */
.L_x_451:
[----:B0-----:R-:W-:-:S05]  /*184b0*/  VIADD R0, R4, 0x1 ;  /* 0x0000000104007836 */ /* 0x001fca0000000000 */
[----:B------:R-:W-:-:S04]  /*184c0*/  ISETP.NE.AND P0, PT, R0, 0x8, PT ;  /* 0x000000080000780c */ /* 0x000fc80003f05270 */
[----:B------:R-:W-:Y:S02]  /*184d0*/  SEL R2, RZ, 0x1, P0 ;  /* 0x00000001ff027807 */ /* 0x000fe40000000000 */
[----:B------:R-:W-:Y:S02]  /*184e0*/  SEL R4, R0, RZ, P0 ;  /* 0x000000ff00047207 */ /* 0x000fe40000000000 */
[----:B------:R-:W-:-:S03]  /*184f0*/  LOP3.LUT R5, R5, R2, RZ, 0x3c, !PT ;  /* 0x0000000205057212 */ /* 0x000fc600078e3cff */
[----:B------:R-:W-:Y:S01]  /*18500*/  IMAD R7, R4, 0x8, R3 ;  /* 0x0000000804077824 */ /* 0x000fe200078e0203 */
[----:B------:R-:W-:-:S04]  /*18510*/  SHF.L.U32 R0, R5, 0x1f, RZ ;  /* 0x0000001f05007819 */ /* 0x000fc800000006ff */
[----:B------:R-:W0:Y:S02]  /*18520*/  SYNCS.PHASECHK.TRANS64.TRYWAIT P0, [R7+URZ], R0 ;  /* 0x00000000070075a7 */ /* 0x000e24000800017f */
[----:B0-----:R-:W-:Y:S05]  /*18530*/  @!P0 BRA `(.L_x_437) ;  /* 0x0000000400488947 */ /* 0x001fea0003800000 */
.L_x_452:
        /* <DEDUP_REMOVED lines=9> */
.L_x_453:
[----:B0-----:R-:W-:-:S04]  /*185d0*/  IADD3 R0, R4, 0x1, RZ ;  /* 0x0000000104007810 */ /* 0x001fc80007ffe0ff */
        /* <DEDUP_REMOVED lines=8> */
.L_x_454:
        /* <DEDUP_REMOVED lines=9> */
.L_x_455:
[----:B0-----:R-:W-:-:S05]  /*186f0*/  VIADD R0, R4, 0x1 ;  /* 0x0000000104007836 */ /* 0x001fca0000000000 */
[----:B------:R-:W-:-:S04]  /*18700*/  ISETP.NE.AND P0, PT, R0, 0x8, PT ;  /* 0x000000080000780c */ /* 0x000fc80003f05270 */
[----:B------:R-:W-:Y:S02]  /*18710*/  SEL R2, RZ, 0x1, P0 ;  /* 0x00000001ff027807 */ /* 0x000fe40000000000 */
[----:B------:R-:W-:Y:S02]  /*18720*/  SEL R0, R0, RZ, P0 ;  /* 0x000000ff00007207 */ /* 0x000fe40000000000 */
[----:B------:R-:W-:Y:S02]  /*18730*/  LOP3.LUT R2, R5, R2, RZ, 0x3c, !PT ;  /* 0x0000000205027212 */ /* 0x000fe400078e3cff */
[----:B------:R-:W-:Y:S02]  /*18740*/  LEA R3, R0, R3, 0x3 ;  /* 0x0000000300037211 */ /* 0x000fe400078e18ff */
[----:B------:R-:W-:-:S07]  /*18750*/  SHF.L.U32 R0, R2, 0x1f, RZ ;  /* 0x0000001f02007819 */ /* 0x000fce00000006ff */
.L_x_441:
[----:B0-----:R0:W1:Y:S02]  /*18760*/  SYNCS.PHASECHK.TRANS64.TRYWAIT P0, [R3+URZ], R0 ;  /* 0x00000000030075a7 */ /* 0x001064000800017f */
[----:B-1----:R-:W-:Y:S05]  /*18770*/  @!P0 NANOSLEEP.SYNCS 0x989680 ;  /* 0x009896800000895d */ /* 0x002fea0003900000 */
[----:B------:R-:W1:Y:S02]  /*18780*/  @!P0 SYNCS.PHASECHK.TRANS64 P0, [R3+URZ], R0 ;  /* 0x00000000030085a7 */ /* 0x000e64000800007f */
[----:B-1----:R-:W-:Y:S05]  /*18790*/  @!P0 BRA `(.L_x_441) ;  /* 0xfffffffc00f08947 */ /* 0x002fea000383ffff */
.L_x_432:
[----:B------:R-:W-:Y:S05]  /*187a0*/  BSYNC B0 ;  /* 0x0000000000007941 */ /* 0x000fea0003800000 */
.L_x_431:
[----:B------:R-:W-:Y:S05]  /*187b0*/  EXIT ;  /* 0x000000000000794d */ /* 0x000fea0003800000 */
.L_x_22:
[----:B---3--:R-:W-:-:S04]  /*187c0*/  IMAD.U32 R4, RZ, RZ, UR12 ;  /* 0x0000000cff047e24 */ /* 0x008fc8000f8e00ff */
[----:B------:R3:W4:Y:S03]  /*187d0*/  SYNCS.PHASECHK.TRANS64.TRYWAIT P0, [R4+URZ], R3 ;  /* 0x00000003040075a7 */ /* 0x000726000800017f */
[----:B----4-:R-:W-:Y:S05]  /*187e0*/  @!P0 NANOSLEEP.SYNCS 0x989680 ;  /* 0x009896800000895d */ /* 0x010fea0003900000 */
[----:B------:R-:W4:Y:S02]  /*187f0*/  @!P0 SYNCS.PHASECHK.TRANS64 P0, [R4+URZ], R3 ;  /* 0x00000003040085a7 */ /* 0x000f24000800007f */
[----:B----4-:R-:W-:Y:S05]  /*18800*/  @!P0 BRA `(.L_x_22) ;  /* 0xfffffffc00ec8947 */ /* 0x010fea000383ffff */
[----:B------:R-:W-:Y:S05]  /*18810*/  BRA `(.L_x_21) ;  /* 0xfffffe9800a07947 */ /* 0x000fea000383ffff */
.L_x_419:
[----:B------:R-:W-:Y:S01]  /*18820*/  BSSY B1, `(.L_x_442) ;  /* 0x0000006000017945 */ /* 0x000fe20003800000 */
[----:B------:R-:W-:-:S07]  /*18830*/  IMAD.MOV.U32 R3, RZ, RZ, -0x1 ;  /* 0xffffffffff037424 */ /* 0x000fce00078e00ff */
[----:B------:R-:W-:Y:S05]  /*18840*/  WARPSYNC.COLLECTIVE R3, `(.L_x_443) ;  /* 0x00000000030c7348 */ /* 0x000fea0003c00000 */
[----:B------:R-:W-:Y:S02]  /*18850*/  ELECT P0, UR62, PT ;  /* 0x00000000003e782f */ /* 0x000fe40003800000 */
[----:B------:R-:W-:Y:S01]  /*18860*/  MOV R3, UR62 ;  /* 0x0000003e00037c02 */ /* 0x000fe20008000f00 */
[----:B------:R-:W-:Y:S10]  /*18870*/  ENDCOLLECTIVE ;  /* 0x000000000000791b */ /* 0x000ff40003800000 */
.L_x_443:
[----:B------:R-:W-:Y:S05]  /*18880*/  BSYNC B1 ;  /* 0x0000000000017941 */ /* 0x000fea0003800000 */
.L_x_442:
[----:B------:R-:W-:Y:S05]  /*18890*/  BRA `(.L_x_444) ;  /* 0xffffffec006c7947 */ /* 0x000fea000383ffff */
.L_x_422:
[----:B0-----:R0:W1:Y:S02]  /*188a0*/  SYNCS.PHASECHK.TRANS64.TRYWAIT P0, [R18+URZ+0x40], R11 ;  /* 0x0000400b120075a7 */ /* 0x001064000800017f */
[----:B-1----:R-:W-:Y:S05]  /*188b0*/  @!P0 NANOSLEEP.SYNCS 0x989680 ;  /* 0x009896800000895d */ /* 0x002fea0003900000 */
[----:B------:R-:W1:Y:S02]  /*188c0*/  @!P0 SYNCS.PHASECHK.TRANS64 P0, [R18+URZ+0x40], R11 ;  /* 0x0000400b120085a7 */ /* 0x000e64000800007f */
[----:B-1----:R-:W-:Y:S05]  /*188d0*/  @!P0 BRA `(.L_x_422) ;  /* 0xfffffffc00f08947 */ /* 0x002fea000383ffff */
[----:B------:R-:W-:Y:S05]  /*188e0*/  BRA `(.L_x_445) ;  /* 0xffffffec00a07947 */ /* 0x000fea000383ffff */
.L_x_430:
[----:B------:R-:W-:Y:S01]  /*188f0*/  BSSY B0, `(.L_x_446) ;  /* 0x0000006000007945 */ /* 0x000fe20003800000 */
[----:B------:R-:W-:-:S07]  /*18900*/  IMAD.MOV.U32 R3, RZ, RZ, -0x1 ;  /* 0xffffffffff037424 */ /* 0x000fce00078e00ff */
[----:B------:R-:W-:Y:S05]  /*18910*/  WARPSYNC.COLLECTIVE R3, `(.L_x_447) ;  /* 0x00000000030c7348 */ /* 0x000fea0003c00000 */
[----:B------:R-:W-:Y:S02]  /*18920*/  ELECT P0, UR62, PT ;  /* 0x00000000003e782f */ /* 0x000fe40003800000 */
[----:B------:R-:W-:Y:S01]  /*18930*/  MOV R3, UR62 ;  /* 0x0000003e00037c02 */ /* 0x000fe20008000f00 */
[----:B------:R-:W-:Y:S10]  /*18940*/  ENDCOLLECTIVE ;  /* 0x000000000000791b */ /* 0x000ff40003800000 */
.L_x_447:
[----:B------:R-:W-:Y:S05]  /*18950*/  BSYNC B0 ;  /* 0x0000000000007941 */ /* 0x000fea0003800000 */
.L_x_446:
[----:B------:R-:W-:Y:S05]  /*18960*/  BRA `(.L_x_448) ;  /* 0xfffffff8004c7947 */ /* 0x000fea000383ffff */
.L_x_434:
[----:B0-----:R0:W1:Y:S02]  /*18970*/  SYNCS.PHASECHK.TRANS64.TRYWAIT P0, [R5+URZ], R2 ;  /* 0x00000002050075a7 */ /* 0x001064000800017f */
[----:B-1----:R-:W-:Y:S05]  /*18980*/  @!P0 NANOSLEEP.SYNCS 0x989680 ;  /* 0x009896800000895d */ /* 0x002fea0003900000 */
[----:B------:R-:W1:Y:S02]  /*18990*/  @!P0 SYNCS.PHASECHK.TRANS64 P0, [R5+URZ], R2 ;  /* 0x00000002050085a7 */ /* 0x000e64000800007f */
[----:B-1----:R-:W-:Y:S05]  /*189a0*/  @!P0 BRA `(.L_x_434) ;  /* 0xfffffffc00f08947 */ /* 0x002fea000383ffff */
[----:B------:R-:W-:Y:S05]  /*189b0*/  BRA `(.L_x_449) ;  /* 0xfffffff800747947 */ /* 0x000fea000383ffff */
.L_x_435:
[----:B0-----:R0:W1:Y:S02]  /*189c0*/  SYNCS.PHASECHK.TRANS64.TRYWAIT P0, [R7+URZ], R0 ;  /* 0x00000000070075a7 */ /* 0x001064000800017f */
[----:B-1----:R-:W-:Y:S05]  /*189d0*/  @!P0 NANOSLEEP.SYNCS 0x989680 ;  /* 0x009896800000895d */ /* 0x002fea0003900000 */
[----:B------:R-:W1:Y:S02]  /*189e0*/  @!P0 SYNCS.PHASECHK.TRANS64 P0, [R7+URZ], R0 ;  /* 0x00000000070085a7 */ /* 0x000e64000800007f */
[----:B-1----:R-:W-:Y:S05]  /*189f0*/  @!P0 BRA `(.L_x_435) ;  /* 0xfffffffc00f08947 */ /* 0x002fea000383ffff */
[----:B------:R-:W-:Y:S05]  /*18a00*/  BRA `(.L_x_450) ;  /* 0xfffffff800847947 */ /* 0x000fea000383ffff */
.L_x_436:
[----:B0-----:R0:W1:Y:S02]  /*18a10*/  SYNCS.PHASECHK.TRANS64.TRYWAIT P0, [R7+URZ], R0 ;  /* 0x00000000070075a7 */ /* 0x001064000800017f */
[----:B-1----:R-:W-:Y:S05]  /*18a20*/  @!P0 NANOSLEEP.SYNCS 0x989680 ;  /* 0x009896800000895d */ /* 0x002fea0003900000 */
[----:B------:R-:W1:Y:S02]  /*18a30*/  @!P0 SYNCS.PHASECHK.TRANS64 P0, [R7+URZ], R0 ;  /* 0x00000000070085a7 */ /* 0x000e64000800007f */
[----:B-1----:R-:W-:Y:S05]  /*18a40*/  @!P0 BRA `(.L_x_436) ;  /* 0xfffffffc00f08947 */ /* 0x002fea000383ffff */
[----:B------:R-:W-:Y:S05]  /*18a50*/  BRA `(.L_x_451) ;  /* 0xfffffff800947947 */ /* 0x000fea000383ffff */
.L_x_437:
[----:B0-----:R0:W1:Y:S02]  /*18a60*/  SYNCS.PHASECHK.TRANS64.TRYWAIT P0, [R7+URZ], R0 ;  /* 0x00000000070075a7 */ /* 0x001064000800017f */
[----:B-1----:R-:W-:Y:S05]  /*18a70*/  @!P0 NANOSLEEP.SYNCS 0x989680 ;  /* 0x009896800000895d */ /* 0x002fea0003900000 */
[----:B------:R-:W1:Y:S02]  /*18a80*/  @!P0 SYNCS.PHASECHK.TRANS64 P0, [R7+URZ], R0 ;  /* 0x00000000070085a7 */ /* 0x000e64000800007f */
[----:B-1----:R-:W-:Y:S05]  /*18a90*/  @!P0 BRA `(.L_x_437) ;  /* 0xfffffffc00f08947 */ /* 0x002fea000383ffff */
[----:B------:R-:W-:Y:S05]  /*18aa0*/  BRA `(.L_x_452) ;  /* 0xfffffff800a47947 */ /* 0x000fea000383ffff */
.L_x_438:
[----:B0-----:R0:W1:Y:S02]  /*18ab0*/  SYNCS.PHASECHK.TRANS64.TRYWAIT P0, [R7+URZ], R0 ;  /* 0x00000000070075a7 */ /* 0x001064000800017f */
[----:B-1----:R-:W-:Y:S05]  /*18ac0*/  @!P0 NANOSLEEP.SYNCS 0x989680 ;  /* 0x009896800000895d */ /* 0x002fea0003900000 */
[----:B------:R-:W1:Y:S02]  /*18ad0*/  @!P0 SYNCS.PHASECHK.TRANS64 P0, [R7+URZ], R0 ;  /* 0x00000000070085a7 */ /* 0x000e64000800007f */
[----:B-1----:R-:W-:Y:S05]  /*18ae0*/  @!P0 BRA `(.L_x_438) ;  /* 0xfffffffc00f08947 */ /* 0x002fea000383ffff */
[----:B------:R-:W-:Y:S05]  /*18af0*/  BRA `(.L_x_453) ;  /* 0xfffffff800b47947 */ /* 0x000fea000383ffff */
.L_x_439:
[----:B0-----:R0:W1:Y:S02]  /*18b00*/  SYNCS.PHASECHK.TRANS64.TRYWAIT P0, [R7+URZ], R0 ;  /* 0x00000000070075a7 */ /* 0x001064000800017f */
[----:B-1----:R-:W-:Y:S05]  /*18b10*/  @!P0 NANOSLEEP.SYNCS 0x989680 ;  /* 0x009896800000895d */ /* 0x002fea0003900000 */
[----:B------:R-:W1:Y:S02]  /*18b20*/  @!P0 SYNCS.PHASECHK.TRANS64 P0, [R7+URZ], R0 ;  /* 0x00000000070085a7 */ /* 0x000e64000800007f */
[----:B-1----:R-:W-:Y:S05]  /*18b30*/  @!P0 BRA `(.L_x_439) ;  /* 0xfffffffc00f08947 */ /* 0x002fea000383ffff */
[----:B------:R-:W-:Y:S05]  /*18b40*/  BRA `(.L_x_454) ;  /* 0xfffffff800c47947 */ /* 0x000fea000383ffff */
.L_x_440:
[----:B0-----:R0:W1:Y:S02]  /*18b50*/  SYNCS.PHASECHK.TRANS64.TRYWAIT P0, [R7+URZ], R0 ;  /* 0x00000000070075a7 */ /* 0x001064000800017f */
[----:B-1----:R-:W-:Y:S05]  /*18b60*/  @!P0 NANOSLEEP.SYNCS 0x989680 ;  /* 0x009896800000895d */ /* 0x002fea0003900000 */
[----:B------:R-:W1:Y:S02]  /*18b70*/  @!P0 SYNCS.PHASECHK.TRANS64 P0, [R7+URZ], R0 ;  /* 0x00000000070085a7 */ /* 0x000e64000800007f */
[----:B-1----:R-:W-:Y:S05]  /*18b80*/  @!P0 BRA `(.L_x_440) ;  /* 0xfffffffc00f08947 */ /* 0x002fea000383ffff */
[----:B------:R-:W-:Y:S05]  /*18b90*/  BRA `(.L_x_455) ;  /* 0xfffffff800d47947 */ /* 0x000fea000383ffff */
.L_x_456:
[----:B------:R-:W-:-:S00]  /*18ba0*/  BRA `(.L_x_456) ;  /* 0xfffffffc00fc7947 */ /* 0x000fc0000383ffff */
[----:B------:R-:W-:-:S00]  /*18bb0*/  NOP ;  /* 0x0000000000007918 */ /* 0x000fc00000000000 */
        /* <DEDUP_REMOVED lines=12> */
.L_x_457:


//--------------------- .nv.shared._ZN7cutlass13device_kernelINS_4gemm6kernel13GemmUniversalIN4cute5tupleIJiiiiEEENS1_10collective13CollectiveMmaINS1_40MainloopSm90TmaGmmaWarpSpecializedSparseILi8ENS5_IJNS4_1CILi2EEENSA_ILi1EEESC_EEENS1_35KernelTmaWarpSpecializedCooperativeEEENS5_IJNSA_ILi256EEESG_NSA_ILi64EEEEEEaNS5_IJNS4_6LayoutINS5_IJiNS5_IJSB_iEEEiEEENS5_IJlNS5_IJSC_SB_EEElEEEEENSJ_INS5_IJNS5_IJSH_iEEESP_iEEENS5_IJNS5_IJSH_NSA_ILi4096EEEEEENS5_IJSC_lEEElEEEEEEEEaNS5_IJlSC_lEEENS4_8TiledMMAINS4_8MMA_AtomIJNS4_4SM904GMMA6SPARSE28GMMA_64x256x64_S32S8S8_SS_TNILNS11_9SparseSelE0EEEEEENSJ_ISD_NS5_IJSC_NSA_ILi0EEES17_EEEEENS5_IJNS4_10UnderscoreES1A_S1A_EEEEENS4_13SM90_TMA_LOADENS4_14ComposedLayoutINS4_7SwizzleILi1ELi4ELi3EEENS4_25smem_sparse_ptr_flag_bitsILi2ELi8EEENSJ_INS5_IJNS5_IJSC_NSA_ILi8EEEEEENS5_IJSB_NSA_ILi32EEEEEEEEENS5_IJNS5_IJS17_SH_EEESM_EEEEEEEvNS4_8identityENS4_23SM90_TMA_LOAD_MULTICASTENS1E_INS1F_ILi2ELi4ELi3EEENS4_18smem_ptr_flag_bitsILi8EEENSJ_INS5_IJS1J_SH_EEENS5_IJSH_SC_EEEEEEEvS1S_EENS_8epilogue10collective6detail29Sm90TmaWarpSpecializedAdapterINS23_15DefaultEpilogueIiNS5_IJSC_llEEES27_NS22_6thread17LinearCombinationIiLi1EiiLNS28_9ScaleType4KindE0ELNS_15FloatRoundStyleE2EiEENS1_15EpilogueDefaultEEEEEvvEEEEvNT_6ParamsE --------------------------
	.section	.nv.shared._ZN7cutlass13device_kernelINS_4gemm6kernel13GemmUniversalIN4cute5tupleIJiiiiEEENS1_10collective13CollectiveMmaINS1_40MainloopSm90TmaGmmaWarpSpecializedSparseILi8ENS5_IJNS4_1CILi2EEENSA_ILi1EEESC_EEENS1_35KernelTmaWarpSpecializedCooperativeEEENS5_IJNSA_ILi256EEESG_NSA_ILi64EEEEEEaNS5_IJNS4_6LayoutINS5_IJiNS5_IJSB_iEEEiEEENS5_IJlNS5_IJSC_SB_EEElEEEEENSJ_INS5_IJNS5_IJSH_iEEESP_iEEENS5_IJNS5_IJSH_NSA_ILi4096EEEEEENS5_IJSC_lEEElEEEEEEEEaNS5_IJlSC_lEEENS4_8TiledMMAINS4_8MMA_AtomIJNS4_4SM904GMMA6SPARSE28GMMA_64x256x64_S32S8S8_SS_TNILNS11_9SparseSelE0EEEEEENSJ_ISD_NS5_IJSC_NSA_ILi0EEES17_EEEEENS5_IJNS4_10UnderscoreES1A_S1A_EEEEENS4_13SM90_TMA_LOADENS4_14ComposedLayoutINS4_7SwizzleILi1ELi4ELi3EEENS4_25smem_sparse_ptr_flag_bitsILi2ELi8EEENSJ_INS5_IJNS5_IJSC_NSA_ILi8EEEEEENS5_IJSB_NSA_ILi32EEEEEEEEENS5_IJNS5_IJS17_SH_EEESM_EEEEEEEvNS4_8identityENS4_23SM90_TMA_LOAD_MULTICASTENS1E_INS1F_ILi2ELi4ELi3EEENS4_18smem_ptr_flag_bitsILi8EEENSJ_INS5_IJS1J_SH_EEENS5_IJSH_SC_EEEEEEEvS1S_EENS_8epilogue10collective6detail29Sm90TmaWarpSpecializedAdapterINS23_15DefaultEpilogueIiNS5_IJSC_llEEES27_NS22_6thread17LinearCombinationIiLi1EiiLNS28_9ScaleType4KindE0ELNS_15FloatRoundStyleE2EiEENS1_15EpilogueDefaultEEEEEvvEEEEvNT_6ParamsE,"aw",@nobits
	.sectionflags	@""
	.align	16
	.zero		1024


//--------------------- .nv.shared.reserved.0     --------------------------
	.section	.nv.shared.reserved.0,"aw",@nobits
	.weak		__nv_reservedSMEM_offset_0_alias
	.size		__nv_reservedSMEM_offset_0_alias, 0, 0
	.other		__nv_reservedSMEM_offset_0_alias,@"STO_CUDA_RESERVED_SHARED STV_DEFAULT"
__nv_reservedSMEM_offset_0_alias:
	.zero		0


//--------------------- .nv.global                --------------------------
	.section	.nv.global,"aw",@nobits
.nv.global:
	.type		_ZN39_INTERNAL_8a26871c_4_k_cu_1893dbf7_27144cute1_E,@object
	.size		_ZN39_INTERNAL_8a26871c_4_k_cu_1893dbf7_27144cute1_E,(_ZN39_INTERNAL_8a26871c_4_k_cu_1893dbf7_27144cuda3std3__45__cpo6cbeginE - _ZN39_INTERNAL_8a26871c_4_k_cu_1893dbf7_27144cute1_E)
_ZN39_INTERNAL_8a26871c_4_k_cu_1893dbf7_27144cute1_E:
	.zero		1
	.type		_ZN39_INTERNAL_8a26871c_4_k_cu_1893dbf7_27144cuda3std3__45__cpo6cbeginE,@object
	.size		_ZN39_INTERNAL_8a26871c_4_k_cu_1893dbf7_27144cuda3std3__45__cpo6cbeginE,(_ZN39_INTERNAL_8a26871c_4_k_cu_1893dbf7_27144cuda3std3__48in_placeE - _ZN39_INTERNAL_8a26871c_4_k_cu_1893dbf7_27144cuda3std3__45__cpo6cbeginE)
_ZN39_INTERNAL_8a26871c_4_k_cu_1893dbf7_27144cuda3std3__45__cpo6cbeginE:
	.zero		1
	.type		_ZN39_INTERNAL_8a26871c_4_k_cu_1893dbf7_27144cuda3std3__48in_placeE,@object
	.size		_ZN39_INTERNAL_8a26871c_4_k_cu_1893dbf7_27144cuda3std3__48in_placeE,(_ZN39_INTERNAL_8a26871c_4_k_cu_1893dbf7_27144cuda3std6ranges3__45__cpo9iter_moveE - _ZN39_INTERNAL_8a26871c_4_k_cu_1893dbf7_27144cuda3std3__48in_placeE)
_ZN39_INTERNAL_8a26871c_4_k_cu_1893dbf7_27144cuda3std3__48in_placeE:
	.zero		1
	.type		_ZN39_INTERNAL_8a26871c_4_k_cu_1893dbf7_27144cuda3std6ranges3__45__cpo9iter_moveE,@object
	.size		_ZN39_INTERNAL_8a26871c_4_k_cu_1893dbf7_27144cuda3std6ranges3__45__cpo9iter_moveE,(_ZN39_INTERNAL_8a26871c_4_k_cu_1893dbf7_27144cuda3std3__45__cpo5beginE - _ZN39_INTERNAL_8a26871c_4_k_cu_1893dbf7_27144cuda3std6ranges3__45__cpo9iter_moveE)
_ZN39_INTERNAL_8a26871c_4_k_cu_1893dbf7_27144cuda3std6ranges3__45__cpo9iter_moveE:
	.zero		1
	.type		_ZN39_INTERNAL_8a26871c_4_k_cu_1893dbf7_27144cuda3std3__45__cpo5beginE,@object
	.size		_ZN39_INTERNAL_8a26871c_4_k_cu_1893dbf7_27144cuda3std3__45__cpo5beginE,(_ZN39_INTERNAL_8a26871c_4_k_cu_1893dbf7_27144cuda3std3__441_GLOBAL__N__8a26871c_4_k_cu_1893dbf7_27146ignoreE - _ZN39_INTERNAL_8a26871c_4_k_cu_1893dbf7_27144cuda3std3__45__cpo5beginE)
_ZN39_INTERNAL_8a26871c_4_k_cu_1893dbf7_27144cuda3std3__45__cpo5beginE:
	.zero		1
	.type		_ZN39_INTERNAL_8a26871c_4_k_cu_1893dbf7_27144cuda3std3__441_GLOBAL__N__8a26871c_4_k_cu_1893dbf7_27146ignoreE,@object
	.size		_ZN39_INTERNAL_8a26871c_4_k_cu_1893dbf7_27144cuda3std3__441_GLOBAL__N__8a26871c_4_k_cu_1893dbf7_27146ignoreE,(_ZN39_INTERNAL_8a26871c_4_k_cu_1893dbf7_27144cute7productE - _ZN39_INTERNAL_8a26871c_4_k_cu_1893dbf7_27144cuda3std3__441_GLOBAL__N__8a26871c_4_k_cu_1893dbf7_27146ignoreE)
_ZN39_INTERNAL_8a26871c_4_k_cu_1893dbf7_27144cuda3std3__441_GLOBAL__N__8a26871c_4_k_cu_1893dbf7_27146ignoreE:
	.zero		1
	.type		_ZN39_INTERNAL_8a26871c_4_k_cu_1893dbf7_27144cute7productE,@object
	.size		_ZN39_INTERNAL_8a26871c_4_k_cu_1893dbf7_27144cute7productE,(_ZN39_INTERNAL_8a26871c_4_k_cu_1893dbf7_27144cuda3std3__45__cpo3endE - _ZN39_INTERNAL_8a26871c_4_k_cu_1893dbf7_27144cute7productE)
_ZN39_INTERNAL_8a26871c_4_k_cu_1893dbf7_27144cute7productE:
	.zero		1
	.type		_ZN39_INTERNAL_8a26871c_4_k_cu_1893dbf7_27144cuda3std3__45__cpo3endE,@object
	.size		_ZN39_INTERNAL_8a26871c_4_k_cu_1893dbf7_27144cuda3std3__45__cpo3endE,(_ZN39_INTERNAL_8a26871c_4_k_cu_1893dbf7_27144cuda3std3__419piecewise_constructE - _ZN39_INTERNAL_8a26871c_4_k_cu_1893dbf7_27144cuda3std3__45__cpo3endE)
_ZN39_INTERNAL_8a26871c_4_k_cu_1893dbf7_27144cuda3std3__45__cpo3endE:
	.zero		1
	.type		_ZN39_INTERNAL_8a26871c_4_k_cu_1893dbf7_27144cuda3std3__419piecewise_constructE,@object
	.size		_ZN39_INTERNAL_8a26871c_4_k_cu_1893dbf7_27144cuda3std3__419piecewise_constructE,(_ZN39_INTERNAL_8a26871c_4_k_cu_1893dbf7_27144cuda3std3__45__cpo4cendE - _ZN39_INTERNAL_8a26871c_4_k_cu_1893dbf7_27144cuda3std3__419piecewise_constructE)
_ZN39_INTERNAL_8a26871c_4_k_cu_1893dbf7_27144cuda3std3__419piecewise_constructE:
	.zero		1
	.type		_ZN39_INTERNAL_8a26871c_4_k_cu_1893dbf7_27144cuda3std3__45__cpo4cendE,@object
	.size		_ZN39_INTERNAL_8a26871c_4_k_cu_1893dbf7_27144cuda3std3__45__cpo4cendE,(_ZN39_INTERNAL_8a26871c_4_k_cu_1893dbf7_27144cuda3std6ranges3__45__cpo4swapE - _ZN39_INTERNAL_8a26871c_4_k_cu_1893dbf7_27144cuda3std3__45__cpo4cendE)
_ZN39_INTERNAL_8a26871c_4_k_cu_1893dbf7_27144cuda3std3__45__cpo4cendE:
	.zero		1
	.type		_ZN39_INTERNAL_8a26871c_4_k_cu_1893dbf7_27144cuda3std6ranges3__45__cpo4swapE,@object
	.size		_ZN39_INTERNAL_8a26871c_4_k_cu_1893dbf7_27144cuda3std6ranges3__45__cpo4swapE,(.L_7 - _ZN39_INTERNAL_8a26871c_4_k_cu_1893dbf7_27144cuda3std6ranges3__45__cpo4swapE)
_ZN39_INTERNAL_8a26871c_4_k_cu_1893dbf7_27144cuda3std6ranges3__45__cpo4swapE:
	.zero		1
.L_7:


//--------------------- .nv.constant0._ZN7cutlass13device_kernelINS_4gemm6kernel13GemmUniversalIN4cute5tupleIJiiiiEEENS1_10collective13CollectiveMmaINS1_40MainloopSm90TmaGmmaWarpSpecializedSparseILi8ENS5_IJNS4_1CILi2EEENSA_ILi1EEESC_EEENS1_35KernelTmaWarpSpecializedCooperativeEEENS5_IJNSA_ILi256EEESG_NSA_ILi64EEEEEEaNS5_IJNS4_6LayoutINS5_IJiNS5_IJSB_iEEEiEEENS5_IJlNS5_IJSC_SB_EEElEEEEENSJ_INS5_IJNS5_IJSH_iEEESP_iEEENS5_IJNS5_IJSH_NSA_ILi4096EEEEEENS5_IJSC_lEEElEEEEEEEEaNS5_IJlSC_lEEENS4_8TiledMMAINS4_8MMA_AtomIJNS4_4SM904GMMA6SPARSE28GMMA_64x256x64_S32S8S8_SS_TNILNS11_9SparseSelE0EEEEEENSJ_ISD_NS5_IJSC_NSA_ILi0EEES17_EEEEENS5_IJNS4_10UnderscoreES1A_S1A_EEEEENS4_13SM90_TMA_LOADENS4_14ComposedLayoutINS4_7SwizzleILi1ELi4ELi3EEENS4_25smem_sparse_ptr_flag_bitsILi2ELi8EEENSJ_INS5_IJNS5_IJSC_NSA_ILi8EEEEEENS5_IJSB_NSA_ILi32EEEEEEEEENS5_IJNS5_IJS17_SH_EEESM_EEEEEEEvNS4_8identityENS4_23SM90_TMA_LOAD_MULTICASTENS1E_INS1F_ILi2ELi4ELi3EEENS4_18smem_ptr_flag_bitsILi8EEENSJ_INS5_IJS1J_SH_EEENS5_IJSH_SC_EEEEEEEvS1S_EENS_8epilogue10collective6detail29Sm90TmaWarpSpecializedAdapterINS23_15DefaultEpilogueIiNS5_IJSC_llEEES27_NS22_6thread17LinearCombinationIiLi1EiiLNS28_9ScaleType4KindE0ELNS_15FloatRoundStyleE2EiEENS1_15EpilogueDefaultEEEEEvvEEEEvNT_6ParamsE --------------------------
	.section	.nv.constant0._ZN7cutlass13device_kernelINS_4gemm6kernel13GemmUniversalIN4cute5tupleIJiiiiEEENS1_10collective13CollectiveMmaINS1_40MainloopSm90TmaGmmaWarpSpecializedSparseILi8ENS5_IJNS4_1CILi2EEENSA_ILi1EEESC_EEENS1_35KernelTmaWarpSpecializedCooperativeEEENS5_IJNSA_ILi256EEESG_NSA_ILi64EEEEEEaNS5_IJNS4_6LayoutINS5_IJiNS5_IJSB_iEEEiEEENS5_IJlNS5_IJSC_SB_EEElEEEEENSJ_INS5_IJNS5_IJSH_iEEESP_iEEENS5_IJNS5_IJSH_NSA_ILi4096EEEEEENS5_IJSC_lEEElEEEEEEEEaNS5_IJlSC_lEEENS4_8TiledMMAINS4_8MMA_AtomIJNS4_4SM904GMMA6SPARSE28GMMA_64x256x64_S32S8S8_SS_TNILNS11_9SparseSelE0EEEEEENSJ_ISD_NS5_IJSC_NSA_ILi0EEES17_EEEEENS5_IJNS4_10UnderscoreES1A_S1A_EEEEENS4_13SM90_TMA_LOADENS4_14ComposedLayoutINS4_7SwizzleILi1ELi4ELi3EEENS4_25smem_sparse_ptr_flag_bitsILi2ELi8EEENSJ_INS5_IJNS5_IJSC_NSA_ILi8EEEEEENS5_IJSB_NSA_ILi32EEEEEEEEENS5_IJNS5_IJS17_SH_EEESM_EEEEEEEvNS4_8identityENS4_23SM90_TMA_LOAD_MULTICASTENS1E_INS1F_ILi2ELi4ELi3EEENS4_18smem_ptr_flag_bitsILi8EEENSJ_INS5_IJS1J_SH_EEENS5_IJSH_SC_EEEEEEEvS1S_EENS_8epilogue10collective6detail29Sm90TmaWarpSpecializedAdapterINS23_15DefaultEpilogueIiNS5_IJSC_llEEES27_NS22_6thread17LinearCombinationIiLi1EiiLNS28_9ScaleType4KindE0ELNS_15FloatRoundStyleE2EiEENS1_15EpilogueDefaultEEEEEvvEEEEvNT_6ParamsE,"a",@progbits
	.sectionflags	@""
	.align	4
.nv.constant0._ZN7cutlass13device_kernelINS_4gemm6kernel13GemmUniversalIN4cute5tupleIJiiiiEEENS1_10collective13CollectiveMmaINS1_40MainloopSm90TmaGmmaWarpSpecializedSparseILi8ENS5_IJNS4_1CILi2EEENSA_ILi1EEESC_EEENS1_35KernelTmaWarpSpecializedCooperativeEEENS5_IJNSA_ILi256EEESG_NSA_ILi64EEEEEEaNS5_IJNS4_6LayoutINS5_IJiNS5_IJSB_iEEEiEEENS5_IJlNS5_IJSC_SB_EEElEEEEENSJ_INS5_IJNS5_IJSH_iEEESP_iEEENS5_IJNS5_IJSH_NSA_ILi4096EEEEEENS5_IJSC_lEEElEEEEEEEEaNS5_IJlSC_lEEENS4_8TiledMMAINS4_8MMA_AtomIJNS4_4SM904GMMA6SPARSE28GMMA_64x256x64_S32S8S8_SS_TNILNS11_9SparseSelE0EEEEEENSJ_ISD_NS5_IJSC_NSA_ILi0EEES17_EEEEENS5_IJNS4_10UnderscoreES1A_S1A_EEEEENS4_13SM90_TMA_LOADENS4_14ComposedLayoutINS4_7SwizzleILi1ELi4ELi3EEENS4_25smem_sparse_ptr_flag_bitsILi2ELi8EEENSJ_INS5_IJNS5_IJSC_NSA_ILi8EEEEEENS5_IJSB_NSA_ILi32EEEEEEEEENS5_IJNS5_IJS17_SH_EEESM_EEEEEEEvNS4_8identityENS4_23SM90_TMA_LOAD_MULTICASTENS1E_INS1F_ILi2ELi4ELi3EEENS4_18smem_ptr_flag_bitsILi8EEENSJ_INS5_IJS1J_SH_EEENS5_IJSH_SC_EEEEEEEvS1S_EENS_8epilogue10collective6detail29Sm90TmaWarpSpecializedAdapterINS23_15DefaultEpilogueIiNS5_IJSC_llEEES27_NS22_6thread17LinearCombinationIiLi1EiiLNS28_9ScaleType4KindE0ELNS_15FloatRoundStyleE2EiEENS1_15EpilogueDefaultEEEEEvvEEEEvNT_6ParamsE:
	.zero		1920


//--------------------- SYMBOLS --------------------------

	.type		.nv.reservedSmem.offset0,@object
	.size		.nv.reservedSmem.offset0,0x4
